//
// Generated by NVIDIA NVVM Compiler
//
// Compiler Build ID: CL-36424714
// Cuda compilation tools, release 13.0, V13.0.88
// Based on NVVM 20.0.0
//

.version 9.0
.target sm_100
.address_size 64

	// .globl	_Z9isin_manyPffii
// _ZZN3cub18CUB_300001_SM_10006detail6reduce28DeviceReduceSingleTileKernelINS2_10policy_hubIfjN4cuda3std3__44plusIfEEE10Policy1000EN6thrust24THRUST_300001_SM_1000_NS6detail15normal_iteratorINSD_10device_ptrIfEEEEPfjS9_ffNS7_10__identityEEEvT0_T1_T2_T3_T4_T6_E12temp_storage has been demoted
// _ZZN3cub18CUB_300001_SM_10006detail6reduce18DeviceReduceKernelINS2_10policy_hubIfjN4cuda3std3__44plusIfEEE10Policy1000EN6thrust24THRUST_300001_SM_1000_NS6detail15normal_iteratorINSD_10device_ptrIfEEEEjS9_fNS7_10__identityEEEvT0_PT3_T1_NS0_13GridEvenShareISN_EET2_T4_E12temp_storage has been demoted
// _ZZN3cub18CUB_300001_SM_10006detail6reduce28DeviceReduceSingleTileKernelINS2_10policy_hubIfjN4cuda3std3__44plusIfEEE10Policy1000EPfSC_iS9_ffNS7_10__identityEEEvT0_T1_T2_T3_T4_T6_E12temp_storage has been demoted
// _ZZN3cub18CUB_300001_SM_10006detail6reduce28DeviceReduceSingleTileKernelINS2_10policy_hubIfyN4cuda3std3__44plusIfEEE10Policy1000EN6thrust24THRUST_300001_SM_1000_NS6detail15normal_iteratorINSD_10device_ptrIfEEEEPfyS9_ffNS7_10__identityEEEvT0_T1_T2_T3_T4_T6_E12temp_storage has been demoted
// _ZZN3cub18CUB_300001_SM_10006detail6reduce18DeviceReduceKernelINS2_10policy_hubIfyN4cuda3std3__44plusIfEEE10Policy1000EN6thrust24THRUST_300001_SM_1000_NS6detail15normal_iteratorINSD_10device_ptrIfEEEEyS9_fNS7_10__identityEEEvT0_PT3_T1_NS0_13GridEvenShareISN_EET2_T4_E12temp_storage has been demoted
// _ZZN3cub18CUB_300001_SM_10006detail6reduce28DeviceReduceSingleTileKernelINS2_10policy_hubIfyN4cuda3std3__44plusIfEEE10Policy1000EPfSC_iS9_ffNS7_10__identityEEEvT0_T1_T2_T3_T4_T6_E12temp_storage has been demoted
.global .align 1 .b8 _ZN34_INTERNAL_7232f4c7_4_k_cu_410f7bb54cuda3std3__45__cpo5beginE[1];
.global .align 1 .b8 _ZN34_INTERNAL_7232f4c7_4_k_cu_410f7bb54cuda3std3__45__cpo3endE[1];
.global .align 1 .b8 _ZN34_INTERNAL_7232f4c7_4_k_cu_410f7bb54cuda3std3__45__cpo6cbeginE[1];
.global .align 1 .b8 _ZN34_INTERNAL_7232f4c7_4_k_cu_410f7bb54cuda3std3__45__cpo4cendE[1];
.global .align 1 .b8 _ZN34_INTERNAL_7232f4c7_4_k_cu_410f7bb54cuda3std3__45__cpo6rbeginE[1];
.global .align 1 .b8 _ZN34_INTERNAL_7232f4c7_4_k_cu_410f7bb54cuda3std3__45__cpo4rendE[1];
.global .align 1 .b8 _ZN34_INTERNAL_7232f4c7_4_k_cu_410f7bb54cuda3std3__45__cpo7crbeginE[1];
.global .align 1 .b8 _ZN34_INTERNAL_7232f4c7_4_k_cu_410f7bb54cuda3std3__45__cpo5crendE[1];
.global .align 1 .b8 _ZN34_INTERNAL_7232f4c7_4_k_cu_410f7bb54cuda3std3__436_GLOBAL__N__7232f4c7_4_k_cu_410f7bb56ignoreE[1];
.global .align 1 .b8 _ZN34_INTERNAL_7232f4c7_4_k_cu_410f7bb54cuda3std3__419piecewise_constructE[1];
.global .align 1 .b8 _ZN34_INTERNAL_7232f4c7_4_k_cu_410f7bb54cuda3std3__48in_placeE[1];
.global .align 1 .b8 _ZN34_INTERNAL_7232f4c7_4_k_cu_410f7bb54cuda3std3__420unreachable_sentinelE[1];
.global .align 1 .b8 _ZN34_INTERNAL_7232f4c7_4_k_cu_410f7bb54cuda3std3__47nulloptE[1];
.global .align 1 .b8 _ZN34_INTERNAL_7232f4c7_4_k_cu_410f7bb54cuda3std3__48unexpectE[1];
.global .align 1 .b8 _ZN34_INTERNAL_7232f4c7_4_k_cu_410f7bb54cuda3std6ranges3__45__cpo4swapE[1];
.global .align 1 .b8 _ZN34_INTERNAL_7232f4c7_4_k_cu_410f7bb54cuda3std6ranges3__45__cpo9iter_moveE[1];
.global .align 1 .b8 _ZN34_INTERNAL_7232f4c7_4_k_cu_410f7bb54cuda3std6ranges3__45__cpo5beginE[1];
.global .align 1 .b8 _ZN34_INTERNAL_7232f4c7_4_k_cu_410f7bb54cuda3std6ranges3__45__cpo3endE[1];
.global .align 1 .b8 _ZN34_INTERNAL_7232f4c7_4_k_cu_410f7bb54cuda3std6ranges3__45__cpo6cbeginE[1];
.global .align 1 .b8 _ZN34_INTERNAL_7232f4c7_4_k_cu_410f7bb54cuda3std6ranges3__45__cpo4cendE[1];
.global .align 1 .b8 _ZN34_INTERNAL_7232f4c7_4_k_cu_410f7bb54cuda3std6ranges3__45__cpo7advanceE[1];
.global .align 1 .b8 _ZN34_INTERNAL_7232f4c7_4_k_cu_410f7bb54cuda3std6ranges3__45__cpo9iter_swapE[1];
.global .align 1 .b8 _ZN34_INTERNAL_7232f4c7_4_k_cu_410f7bb54cuda3std6ranges3__45__cpo4nextE[1];
.global .align 1 .b8 _ZN34_INTERNAL_7232f4c7_4_k_cu_410f7bb54cuda3std6ranges3__45__cpo4prevE[1];
.global .align 1 .b8 _ZN34_INTERNAL_7232f4c7_4_k_cu_410f7bb54cuda3std6ranges3__45__cpo4dataE[1];
.global .align 1 .b8 _ZN34_INTERNAL_7232f4c7_4_k_cu_410f7bb54cuda3std6ranges3__45__cpo5cdataE[1];
.global .align 1 .b8 _ZN34_INTERNAL_7232f4c7_4_k_cu_410f7bb54cuda3std6ranges3__45__cpo4sizeE[1];
.global .align 1 .b8 _ZN34_INTERNAL_7232f4c7_4_k_cu_410f7bb54cuda3std6ranges3__45__cpo5ssizeE[1];
.global .align 1 .b8 _ZN34_INTERNAL_7232f4c7_4_k_cu_410f7bb54cuda3std6ranges3__45__cpo8distanceE[1];
.global .align 1 .b8 _ZN34_INTERNAL_7232f4c7_4_k_cu_410f7bb56thrust24THRUST_300001_SM_1000_NS8cuda_cub3parE[1];
.global .align 1 .b8 _ZN34_INTERNAL_7232f4c7_4_k_cu_410f7bb56thrust24THRUST_300001_SM_1000_NS8cuda_cub10par_nosyncE[1];
.global .align 1 .b8 _ZN34_INTERNAL_7232f4c7_4_k_cu_410f7bb56thrust24THRUST_300001_SM_1000_NS6system6detail10sequential3seqE[1];
.global .align 1 .b8 _ZN34_INTERNAL_7232f4c7_4_k_cu_410f7bb56thrust24THRUST_300001_SM_1000_NS12placeholders2_1E[1];
.global .align 1 .b8 _ZN34_INTERNAL_7232f4c7_4_k_cu_410f7bb56thrust24THRUST_300001_SM_1000_NS12placeholders2_2E[1];
.global .align 1 .b8 _ZN34_INTERNAL_7232f4c7_4_k_cu_410f7bb56thrust24THRUST_300001_SM_1000_NS12placeholders2_3E[1];
.global .align 1 .b8 _ZN34_INTERNAL_7232f4c7_4_k_cu_410f7bb56thrust24THRUST_300001_SM_1000_NS12placeholders2_4E[1];
.global .align 1 .b8 _ZN34_INTERNAL_7232f4c7_4_k_cu_410f7bb56thrust24THRUST_300001_SM_1000_NS12placeholders2_5E[1];
.global .align 1 .b8 _ZN34_INTERNAL_7232f4c7_4_k_cu_410f7bb56thrust24THRUST_300001_SM_1000_NS12placeholders2_6E[1];
.global .align 1 .b8 _ZN34_INTERNAL_7232f4c7_4_k_cu_410f7bb56thrust24THRUST_300001_SM_1000_NS12placeholders2_7E[1];
.global .align 1 .b8 _ZN34_INTERNAL_7232f4c7_4_k_cu_410f7bb56thrust24THRUST_300001_SM_1000_NS12placeholders2_8E[1];
.global .align 1 .b8 _ZN34_INTERNAL_7232f4c7_4_k_cu_410f7bb56thrust24THRUST_300001_SM_1000_NS12placeholders2_9E[1];
.global .align 1 .b8 _ZN34_INTERNAL_7232f4c7_4_k_cu_410f7bb56thrust24THRUST_300001_SM_1000_NS12placeholders3_10E[1];
.global .align 1 .b8 _ZN34_INTERNAL_7232f4c7_4_k_cu_410f7bb56thrust24THRUST_300001_SM_1000_NS3seqE[1];

.visible .entry _Z9isin_manyPffii(
	.param .u64 .ptr .align 1 _Z9isin_manyPffii_param_0,
	.param .f32 _Z9isin_manyPffii_param_1,
	.param .u32 _Z9isin_manyPffii_param_2,
	.param .u32 _Z9isin_manyPffii_param_3
)
{
	.reg .pred 	%p<7>;
	.reg .b32 	%r<48>;
	.reg .b32 	%f<43>;
	.reg .b64 	%rd<5>;

	ld.param.u64 	%rd1, [_Z9isin_manyPffii_param_0];
	ld.param.f32 	%f15, [_Z9isin_manyPffii_param_1];
	ld.param.u32 	%r20, [_Z9isin_manyPffii_param_2];
	ld.param.u32 	%r19, [_Z9isin_manyPffii_param_3];
	mov.u32 	%r21, %ctaid.x;
	mov.u32 	%r22, %ntid.x;
	mov.u32 	%r23, %tid.x;
	mad.lo.s32 	%r1, %r21, %r22, %r23;
	setp.ge.s32 	%p1, %r1, %r20;
	@%p1 bra 	$L__BB0_10;
	cvt.rn.f32.s32 	%f16, %r1;
	mul.f32 	%f42, %f15, %f16;
	setp.lt.s32 	%p2, %r19, 2;
	@%p2 bra 	$L__BB0_9;
	neg.f32 	%f18, %f42;
	mul.f32 	%f2, %f42, %f18;
	add.s32 	%r2, %r19, -1;
	add.s32 	%r25, %r19, -2;
	and.b32  	%r3, %r2, 3;
	setp.lt.u32 	%p3, %r25, 3;
	mov.b32 	%r45, 1;
	mov.f32 	%f39, %f42;
	@%p3 bra 	$L__BB0_6;
	and.b32  	%r28, %r2, -4;
	neg.s32 	%r43, %r28;
	mov.b32 	%r44, 0;
	mov.b32 	%r42, 4;
	mov.f32 	%f39, %f42;
$L__BB0_4:
	add.s32 	%r29, %r42, -2;
	add.s32 	%r30, %r42, -1;
	mul.lo.s32 	%r31, %r30, %r29;
	cvt.rn.f32.u32 	%f19, %r31;
	div.rn.f32 	%f20, %f2, %f19;
	mul.f32 	%f21, %f39, %f20;
	add.f32 	%f22, %f42, %f21;
	add.s32 	%r32, %r42, 5;
	mad.lo.s32 	%r33, %r42, %r42, %r42;
	cvt.rn.f32.u32 	%f23, %r33;
	div.rn.f32 	%f24, %f2, %f23;
	mul.f32 	%f25, %f21, %f24;
	add.f32 	%f26, %f22, %f25;
	add.s32 	%r34, %r42, 2;
	add.s32 	%r35, %r42, 3;
	mul.lo.s32 	%r36, %r35, %r34;
	cvt.rn.f32.u32 	%f27, %r36;
	div.rn.f32 	%f28, %f2, %f27;
	mul.f32 	%f29, %f25, %f28;
	add.f32 	%f30, %f26, %f29;
	add.s32 	%r37, %r42, 4;
	mul.lo.s32 	%r38, %r32, %r37;
	cvt.rn.f32.u32 	%f31, %r38;
	div.rn.f32 	%f32, %f2, %f31;
	mul.f32 	%f39, %f29, %f32;
	add.f32 	%f42, %f30, %f39;
	add.s32 	%r44, %r44, 4;
	add.s32 	%r43, %r43, 4;
	add.s32 	%r42, %r42, 8;
	setp.ne.s32 	%p4, %r43, 0;
	@%p4 bra 	$L__BB0_4;
	add.s32 	%r45, %r44, 1;
$L__BB0_6:
	setp.eq.s32 	%p5, %r3, 0;
	@%p5 bra 	$L__BB0_9;
	shl.b32 	%r39, %r45, 1;
	or.b32  	%r47, %r39, 1;
	neg.s32 	%r46, %r3;
$L__BB0_8:
	.pragma "nounroll";
	add.s32 	%r40, %r47, -1;
	mul.lo.s32 	%r41, %r47, %r40;
	cvt.rn.f32.u32 	%f33, %r41;
	div.rn.f32 	%f34, %f2, %f33;
	mul.f32 	%f39, %f39, %f34;
	add.f32 	%f42, %f42, %f39;
	add.s32 	%r47, %r47, 2;
	add.s32 	%r46, %r46, 1;
	setp.ne.s32 	%p6, %r46, 0;
	@%p6 bra 	$L__BB0_8;
$L__BB0_9:
	cvta.to.global.u64 	%rd2, %rd1;
	mul.wide.s32 	%rd3, %r1, 4;
	add.s64 	%rd4, %rd2, %rd3;
	st.global.f32 	[%rd4], %f42;
$L__BB0_10:
	ret;

}
	// .globl	_ZN3cub18CUB_300001_SM_10006detail11EmptyKernelIvEEvv
.visible .entry _ZN3cub18CUB_300001_SM_10006detail11EmptyKernelIvEEvv()
{


	ret;

}
	// .globl	_ZN3cub18CUB_300001_SM_10006detail8for_each13static_kernelINS2_12policy_hub_t12policy_500_tEmN6thrust24THRUST_300001_SM_1000_NS8cuda_cub20__uninitialized_fill7functorINS7_10device_ptrIfEEfEEEEvT0_T1_
.visible .entry _ZN3cub18CUB_300001_SM_10006detail8for_each13static_kernelINS2_12policy_hub_t12policy_500_tEmN6thrust24THRUST_300001_SM_1000_NS8cuda_cub20__uninitialized_fill7functorINS7_10device_ptrIfEEfEEEEvT0_T1_(
	.param .u64 _ZN3cub18CUB_300001_SM_10006detail8for_each13static_kernelINS2_12policy_hub_t12policy_500_tEmN6thrust24THRUST_300001_SM_1000_NS8cuda_cub20__uninitialized_fill7functorINS7_10device_ptrIfEEfEEEEvT0_T1__param_0,
	.param .align 8 .b8 _ZN3cub18CUB_300001_SM_10006detail8for_each13static_kernelINS2_12policy_hub_t12policy_500_tEmN6thrust24THRUST_300001_SM_1000_NS8cuda_cub20__uninitialized_fill7functorINS7_10device_ptrIfEEfEEEEvT0_T1__param_1[16]
)
.maxntid 256
{
	.reg .pred 	%p<4>;
	.reg .b16 	%rs<5>;
	.reg .b32 	%r<10>;
	.reg .b32 	%f<3>;
	.reg .b64 	%rd<16>;

	ld.param.f32 	%f2, [_ZN3cub18CUB_300001_SM_10006detail8for_each13static_kernelINS2_12policy_hub_t12policy_500_tEmN6thrust24THRUST_300001_SM_1000_NS8cuda_cub20__uninitialized_fill7functorINS7_10device_ptrIfEEfEEEEvT0_T1__param_1+8];
	ld.param.u64 	%rd4, [_ZN3cub18CUB_300001_SM_10006detail8for_each13static_kernelINS2_12policy_hub_t12policy_500_tEmN6thrust24THRUST_300001_SM_1000_NS8cuda_cub20__uninitialized_fill7functorINS7_10device_ptrIfEEfEEEEvT0_T1__param_1];
	ld.param.u64 	%rd5, [_ZN3cub18CUB_300001_SM_10006detail8for_each13static_kernelINS2_12policy_hub_t12policy_500_tEmN6thrust24THRUST_300001_SM_1000_NS8cuda_cub20__uninitialized_fill7functorINS7_10device_ptrIfEEfEEEEvT0_T1__param_0];
	mov.u32 	%r7, %ctaid.x;
	mul.wide.u32 	%rd1, %r7, 512;
	sub.s64 	%rd2, %rd5, %rd1;
	setp.lt.u64 	%p1, %rd2, 512;
	@%p1 bra 	$L__BB2_2;
	mov.u32 	%r9, %tid.x;
	cvta.to.global.u64 	%rd11, %rd4;
	cvt.u64.u32 	%rd12, %r9;
	add.s64 	%rd13, %rd1, %rd12;
	shl.b64 	%rd14, %rd13, 2;
	add.s64 	%rd15, %rd11, %rd14;
	st.global.f32 	[%rd15], %f2;
	st.global.f32 	[%rd15+1024], %f2;
	bra.uni 	$L__BB2_6;
$L__BB2_2:
	cvta.to.global.u64 	%rd6, %rd4;
	mov.u32 	%r1, %tid.x;
	cvt.u64.u32 	%rd7, %r1;
	setp.le.u64 	%p2, %rd2, %rd7;
	add.s64 	%rd8, %rd1, %rd7;
	shl.b64 	%rd9, %rd8, 2;
	add.s64 	%rd3, %rd6, %rd9;
	@%p2 bra 	$L__BB2_4;
	st.global.f32 	[%rd3], %f2;
$L__BB2_4:
	add.s32 	%r8, %r1, 256;
	cvt.u64.u32 	%rd10, %r8;
	setp.le.u64 	%p3, %rd2, %rd10;
	@%p3 bra 	$L__BB2_6;
	st.global.f32 	[%rd3+1024], %f2;
$L__BB2_6:
	ret;

}
	// .globl	_ZN3cub18CUB_300001_SM_10006detail6reduce28DeviceReduceSingleTileKernelINS2_10policy_hubIfjN4cuda3std3__44plusIfEEE10Policy1000EN6thrust24THRUST_300001_SM_1000_NS6detail15normal_iteratorINSD_10device_ptrIfEEEEPfjS9_ffNS7_10__identityEEEvT0_T1_T2_T3_T4_T6_
.visible .entry _ZN3cub18CUB_300001_SM_10006detail6reduce28DeviceReduceSingleTileKernelINS2_10policy_hubIfjN4cuda3std3__44plusIfEEE10Policy1000EN6thrust24THRUST_300001_SM_1000_NS6detail15normal_iteratorINSD_10device_ptrIfEEEEPfjS9_ffNS7_10__identityEEEvT0_T1_T2_T3_T4_T6_(
	.param .align 8 .b8 _ZN3cub18CUB_300001_SM_10006detail6reduce28DeviceReduceSingleTileKernelINS2_10policy_hubIfjN4cuda3std3__44plusIfEEE10Policy1000EN6thrust24THRUST_300001_SM_1000_NS6detail15normal_iteratorINSD_10device_ptrIfEEEEPfjS9_ffNS7_10__identityEEEvT0_T1_T2_T3_T4_T6__param_0[8],
	.param .u64 .ptr .align 1 _ZN3cub18CUB_300001_SM_10006detail6reduce28DeviceReduceSingleTileKernelINS2_10policy_hubIfjN4cuda3std3__44plusIfEEE10Policy1000EN6thrust24THRUST_300001_SM_1000_NS6detail15normal_iteratorINSD_10device_ptrIfEEEEPfjS9_ffNS7_10__identityEEEvT0_T1_T2_T3_T4_T6__param_1,
	.param .u32 _ZN3cub18CUB_300001_SM_10006detail6reduce28DeviceReduceSingleTileKernelINS2_10policy_hubIfjN4cuda3std3__44plusIfEEE10Policy1000EN6thrust24THRUST_300001_SM_1000_NS6detail15normal_iteratorINSD_10device_ptrIfEEEEPfjS9_ffNS7_10__identityEEEvT0_T1_T2_T3_T4_T6__param_2,
	.param .align 1 .b8 _ZN3cub18CUB_300001_SM_10006detail6reduce28DeviceReduceSingleTileKernelINS2_10policy_hubIfjN4cuda3std3__44plusIfEEE10Policy1000EN6thrust24THRUST_300001_SM_1000_NS6detail15normal_iteratorINSD_10device_ptrIfEEEEPfjS9_ffNS7_10__identityEEEvT0_T1_T2_T3_T4_T6__param_3[1],
	.param .f32 _ZN3cub18CUB_300001_SM_10006detail6reduce28DeviceReduceSingleTileKernelINS2_10policy_hubIfjN4cuda3std3__44plusIfEEE10Policy1000EN6thrust24THRUST_300001_SM_1000_NS6detail15normal_iteratorINSD_10device_ptrIfEEEEPfjS9_ffNS7_10__identityEEEvT0_T1_T2_T3_T4_T6__param_4,
	.param .align 1 .b8 _ZN3cub18CUB_300001_SM_10006detail6reduce28DeviceReduceSingleTileKernelINS2_10policy_hubIfjN4cuda3std3__44plusIfEEE10Policy1000EN6thrust24THRUST_300001_SM_1000_NS6detail15normal_iteratorINSD_10device_ptrIfEEEEPfjS9_ffNS7_10__identityEEEvT0_T1_T2_T3_T4_T6__param_5[1]
)
.maxntid 512
.minnctapersm 1
{
	.reg .pred 	%p<67>;
	.reg .b32 	%r<211>;
	.reg .b32 	%f<384>;
	.reg .b64 	%rd<84>;
	// demoted variable
	.shared .align 4 .b8 _ZZN3cub18CUB_300001_SM_10006detail6reduce28DeviceReduceSingleTileKernelINS2_10policy_hubIfjN4cuda3std3__44plusIfEEE10Policy1000EN6thrust24THRUST_300001_SM_1000_NS6detail15normal_iteratorINSD_10device_ptrIfEEEEPfjS9_ffNS7_10__identityEEEvT0_T1_T2_T3_T4_T6_E12temp_storage[84];
	ld.param.u64 	%rd9, [_ZN3cub18CUB_300001_SM_10006detail6reduce28DeviceReduceSingleTileKernelINS2_10policy_hubIfjN4cuda3std3__44plusIfEEE10Policy1000EN6thrust24THRUST_300001_SM_1000_NS6detail15normal_iteratorINSD_10device_ptrIfEEEEPfjS9_ffNS7_10__identityEEEvT0_T1_T2_T3_T4_T6__param_0];
	ld.param.u64 	%rd10, [_ZN3cub18CUB_300001_SM_10006detail6reduce28DeviceReduceSingleTileKernelINS2_10policy_hubIfjN4cuda3std3__44plusIfEEE10Policy1000EN6thrust24THRUST_300001_SM_1000_NS6detail15normal_iteratorINSD_10device_ptrIfEEEEPfjS9_ffNS7_10__identityEEEvT0_T1_T2_T3_T4_T6__param_1];
	ld.param.u32 	%r51, [_ZN3cub18CUB_300001_SM_10006detail6reduce28DeviceReduceSingleTileKernelINS2_10policy_hubIfjN4cuda3std3__44plusIfEEE10Policy1000EN6thrust24THRUST_300001_SM_1000_NS6detail15normal_iteratorINSD_10device_ptrIfEEEEPfjS9_ffNS7_10__identityEEEvT0_T1_T2_T3_T4_T6__param_2];
	ld.param.f32 	%f42, [_ZN3cub18CUB_300001_SM_10006detail6reduce28DeviceReduceSingleTileKernelINS2_10policy_hubIfjN4cuda3std3__44plusIfEEE10Policy1000EN6thrust24THRUST_300001_SM_1000_NS6detail15normal_iteratorINSD_10device_ptrIfEEEEPfjS9_ffNS7_10__identityEEEvT0_T1_T2_T3_T4_T6__param_4];
	cvta.to.global.u64 	%rd1, %rd10;
	setp.ne.s32 	%p1, %r51, 0;
	@%p1 bra 	$L__BB3_3;
	mov.u32 	%r193, %tid.x;
	setp.ne.s32 	%p66, %r193, 0;
	@%p66 bra 	$L__BB3_52;
	st.global.f32 	[%rd1], %f42;
	bra.uni 	$L__BB3_52;
$L__BB3_3:
	cvta.to.global.u64 	%rd2, %rd9;
	setp.gt.u32 	%p2, %r51, 8191;
	@%p2 bra 	$L__BB3_28;
	mov.u32 	%r1, %tid.x;
	setp.ge.u32 	%p24, %r1, %r51;
	mov.f32 	%f371, 0f00000000;
	mov.u32 	%r197, %r1;
	@%p24 bra 	$L__BB3_6;
	mul.wide.u32 	%rd73, %r1, 4;
	add.s64 	%rd74, %rd2, %rd73;
	ld.global.f32 	%f371, [%rd74];
	add.s32 	%r197, %r1, 512;
$L__BB3_6:
	setp.ge.u32 	%p25, %r197, %r51;
	@%p25 bra 	$L__BB3_19;
	not.b32 	%r120, %r197;
	add.s32 	%r121, %r51, %r120;
	shr.u32 	%r122, %r121, 9;
	add.s32 	%r4, %r122, 1;
	and.b32  	%r5, %r4, 15;
	setp.lt.u32 	%p26, %r121, 7680;
	@%p26 bra 	$L__BB3_10;
	and.b32  	%r123, %r4, 16777200;
	neg.s32 	%r195, %r123;
	mul.wide.u32 	%rd75, %r197, 4;
	add.s64 	%rd76, %rd75, %rd2;
	add.s64 	%rd82, %rd76, 16384;
$L__BB3_9:
	.pragma "nounroll";
	ld.global.f32 	%f205, [%rd82+-16384];
	add.f32 	%f206, %f371, %f205;
	ld.global.f32 	%f207, [%rd82+-14336];
	add.f32 	%f208, %f206, %f207;
	ld.global.f32 	%f209, [%rd82+-12288];
	add.f32 	%f210, %f208, %f209;
	ld.global.f32 	%f211, [%rd82+-10240];
	add.f32 	%f212, %f210, %f211;
	ld.global.f32 	%f213, [%rd82+-8192];
	add.f32 	%f214, %f212, %f213;
	ld.global.f32 	%f215, [%rd82+-6144];
	add.f32 	%f216, %f214, %f215;
	ld.global.f32 	%f217, [%rd82+-4096];
	add.f32 	%f218, %f216, %f217;
	ld.global.f32 	%f219, [%rd82+-2048];
	add.f32 	%f220, %f218, %f219;
	ld.global.f32 	%f221, [%rd82];
	add.f32 	%f222, %f220, %f221;
	ld.global.f32 	%f223, [%rd82+2048];
	add.f32 	%f224, %f222, %f223;
	ld.global.f32 	%f225, [%rd82+4096];
	add.f32 	%f226, %f224, %f225;
	ld.global.f32 	%f227, [%rd82+6144];
	add.f32 	%f228, %f226, %f227;
	ld.global.f32 	%f229, [%rd82+8192];
	add.f32 	%f230, %f228, %f229;
	ld.global.f32 	%f231, [%rd82+10240];
	add.f32 	%f232, %f230, %f231;
	ld.global.f32 	%f233, [%rd82+12288];
	add.f32 	%f234, %f232, %f233;
	ld.global.f32 	%f235, [%rd82+14336];
	add.f32 	%f371, %f234, %f235;
	add.s32 	%r197, %r197, 8192;
	add.s32 	%r195, %r195, 16;
	add.s64 	%rd82, %rd82, 32768;
	setp.ne.s32 	%p27, %r195, 0;
	@%p27 bra 	$L__BB3_9;
$L__BB3_10:
	setp.eq.s32 	%p28, %r5, 0;
	@%p28 bra 	$L__BB3_19;
	and.b32  	%r12, %r4, 7;
	setp.lt.u32 	%p29, %r5, 8;
	@%p29 bra 	$L__BB3_13;
	mul.wide.u32 	%rd77, %r197, 4;
	add.s64 	%rd78, %rd2, %rd77;
	ld.global.f32 	%f237, [%rd78];
	add.f32 	%f238, %f371, %f237;
	ld.global.f32 	%f239, [%rd78+2048];
	add.f32 	%f240, %f238, %f239;
	ld.global.f32 	%f241, [%rd78+4096];
	add.f32 	%f242, %f240, %f241;
	ld.global.f32 	%f243, [%rd78+6144];
	add.f32 	%f244, %f242, %f243;
	ld.global.f32 	%f245, [%rd78+8192];
	add.f32 	%f246, %f244, %f245;
	ld.global.f32 	%f247, [%rd78+10240];
	add.f32 	%f248, %f246, %f247;
	ld.global.f32 	%f249, [%rd78+12288];
	add.f32 	%f250, %f248, %f249;
	ld.global.f32 	%f251, [%rd78+14336];
	add.f32 	%f371, %f250, %f251;
	add.s32 	%r197, %r197, 4096;
$L__BB3_13:
	setp.eq.s32 	%p30, %r12, 0;
	@%p30 bra 	$L__BB3_19;
	and.b32  	%r15, %r4, 3;
	setp.lt.u32 	%p31, %r12, 4;
	@%p31 bra 	$L__BB3_16;
	mul.wide.u32 	%rd79, %r197, 4;
	add.s64 	%rd80, %rd2, %rd79;
	ld.global.f32 	%f253, [%rd80];
	add.f32 	%f254, %f371, %f253;
	ld.global.f32 	%f255, [%rd80+2048];
	add.f32 	%f256, %f254, %f255;
	ld.global.f32 	%f257, [%rd80+4096];
	add.f32 	%f258, %f256, %f257;
	ld.global.f32 	%f259, [%rd80+6144];
	add.f32 	%f371, %f258, %f259;
	add.s32 	%r197, %r197, 2048;
$L__BB3_16:
	setp.eq.s32 	%p32, %r15, 0;
	@%p32 bra 	$L__BB3_19;
	mul.wide.u32 	%rd81, %r197, 4;
	add.s64 	%rd83, %rd2, %rd81;
	neg.s32 	%r200, %r15;
$L__BB3_18:
	.pragma "nounroll";
	ld.global.f32 	%f260, [%rd83];
	add.f32 	%f371, %f371, %f260;
	add.s64 	%rd83, %rd83, 2048;
	add.s32 	%r200, %r200, 1;
	setp.ne.s32 	%p33, %r200, 0;
	@%p33 bra 	$L__BB3_18;
$L__BB3_19:
	setp.lt.u32 	%p34, %r51, 512;
	@%p34 bra 	$L__BB3_24;
	// begin inline asm
	mov.u32 %r162, %laneid;
	// end inline asm
	mov.b32 	%r164, %f371;
	mov.b32 	%r165, 1;
	mov.b32 	%r186, 31;
	mov.b32 	%r187, -1;
	// begin inline asm
	shfl.sync.down.b32 %r163, %r164, %r165, %r186, %r187;
	// end inline asm
	setp.gt.s32 	%p58, %r162, 30;
	mov.b32 	%f319, %r163;
	add.f32 	%f320, %f371, %f319;
	selp.f32 	%f321, %f371, %f320, %p58;
	mov.b32 	%r169, %f321;
	mov.b32 	%r170, 2;
	// begin inline asm
	shfl.sync.down.b32 %r168, %r169, %r170, %r186, %r187;
	// end inline asm
	setp.gt.s32 	%p59, %r162, 29;
	mov.b32 	%f322, %r168;
	add.f32 	%f323, %f321, %f322;
	selp.f32 	%f324, %f321, %f323, %p59;
	mov.b32 	%r174, %f324;
	mov.b32 	%r175, 4;
	// begin inline asm
	shfl.sync.down.b32 %r173, %r174, %r175, %r186, %r187;
	// end inline asm
	setp.gt.s32 	%p60, %r162, 27;
	mov.b32 	%f325, %r173;
	add.f32 	%f326, %f324, %f325;
	selp.f32 	%f327, %f324, %f326, %p60;
	mov.b32 	%r179, %f327;
	mov.b32 	%r180, 8;
	// begin inline asm
	shfl.sync.down.b32 %r178, %r179, %r180, %r186, %r187;
	// end inline asm
	setp.gt.s32 	%p61, %r162, 23;
	mov.b32 	%f328, %r178;
	add.f32 	%f329, %f327, %f328;
	selp.f32 	%f330, %f327, %f329, %p61;
	mov.b32 	%r184, %f330;
	mov.b32 	%r185, 16;
	// begin inline asm
	shfl.sync.down.b32 %r183, %r184, %r185, %r186, %r187;
	// end inline asm
	setp.gt.s32 	%p62, %r162, 15;
	mov.b32 	%f331, %r183;
	add.f32 	%f16, %f330, %f331;
	selp.f32 	%f383, %f330, %f16, %p62;
	setp.ne.s32 	%p63, %r162, 0;
	@%p63 bra 	$L__BB3_22;
	shr.u32 	%r188, %r1, 3;
	and.b32  	%r189, %r188, 124;
	mov.u32 	%r190, _ZZN3cub18CUB_300001_SM_10006detail6reduce28DeviceReduceSingleTileKernelINS2_10policy_hubIfjN4cuda3std3__44plusIfEEE10Policy1000EN6thrust24THRUST_300001_SM_1000_NS6detail15normal_iteratorINSD_10device_ptrIfEEEEPfjS9_ffNS7_10__identityEEEvT0_T1_T2_T3_T4_T6_E12temp_storage;
	add.s32 	%r191, %r190, %r189;
	st.shared.f32 	[%r191+16], %f16;
$L__BB3_22:
	bar.sync 	0;
	setp.ne.s32 	%p64, %r1, 0;
	@%p64 bra 	$L__BB3_50;
	ld.shared.f32 	%f332, [_ZZN3cub18CUB_300001_SM_10006detail6reduce28DeviceReduceSingleTileKernelINS2_10policy_hubIfjN4cuda3std3__44plusIfEEE10Policy1000EN6thrust24THRUST_300001_SM_1000_NS6detail15normal_iteratorINSD_10device_ptrIfEEEEPfjS9_ffNS7_10__identityEEEvT0_T1_T2_T3_T4_T6_E12temp_storage+20];
	add.f32 	%f333, %f383, %f332;
	ld.shared.f32 	%f334, [_ZZN3cub18CUB_300001_SM_10006detail6reduce28DeviceReduceSingleTileKernelINS2_10policy_hubIfjN4cuda3std3__44plusIfEEE10Policy1000EN6thrust24THRUST_300001_SM_1000_NS6detail15normal_iteratorINSD_10device_ptrIfEEEEPfjS9_ffNS7_10__identityEEEvT0_T1_T2_T3_T4_T6_E12temp_storage+24];
	add.f32 	%f335, %f333, %f334;
	ld.shared.f32 	%f336, [_ZZN3cub18CUB_300001_SM_10006detail6reduce28DeviceReduceSingleTileKernelINS2_10policy_hubIfjN4cuda3std3__44plusIfEEE10Policy1000EN6thrust24THRUST_300001_SM_1000_NS6detail15normal_iteratorINSD_10device_ptrIfEEEEPfjS9_ffNS7_10__identityEEEvT0_T1_T2_T3_T4_T6_E12temp_storage+28];
	add.f32 	%f337, %f335, %f336;
	ld.shared.f32 	%f338, [_ZZN3cub18CUB_300001_SM_10006detail6reduce28DeviceReduceSingleTileKernelINS2_10policy_hubIfjN4cuda3std3__44plusIfEEE10Policy1000EN6thrust24THRUST_300001_SM_1000_NS6detail15normal_iteratorINSD_10device_ptrIfEEEEPfjS9_ffNS7_10__identityEEEvT0_T1_T2_T3_T4_T6_E12temp_storage+32];
	add.f32 	%f339, %f337, %f338;
	ld.shared.f32 	%f340, [_ZZN3cub18CUB_300001_SM_10006detail6reduce28DeviceReduceSingleTileKernelINS2_10policy_hubIfjN4cuda3std3__44plusIfEEE10Policy1000EN6thrust24THRUST_300001_SM_1000_NS6detail15normal_iteratorINSD_10device_ptrIfEEEEPfjS9_ffNS7_10__identityEEEvT0_T1_T2_T3_T4_T6_E12temp_storage+36];
	add.f32 	%f341, %f339, %f340;
	ld.shared.f32 	%f342, [_ZZN3cub18CUB_300001_SM_10006detail6reduce28DeviceReduceSingleTileKernelINS2_10policy_hubIfjN4cuda3std3__44plusIfEEE10Policy1000EN6thrust24THRUST_300001_SM_1000_NS6detail15normal_iteratorINSD_10device_ptrIfEEEEPfjS9_ffNS7_10__identityEEEvT0_T1_T2_T3_T4_T6_E12temp_storage+40];
	add.f32 	%f343, %f341, %f342;
	ld.shared.f32 	%f344, [_ZZN3cub18CUB_300001_SM_10006detail6reduce28DeviceReduceSingleTileKernelINS2_10policy_hubIfjN4cuda3std3__44plusIfEEE10Policy1000EN6thrust24THRUST_300001_SM_1000_NS6detail15normal_iteratorINSD_10device_ptrIfEEEEPfjS9_ffNS7_10__identityEEEvT0_T1_T2_T3_T4_T6_E12temp_storage+44];
	add.f32 	%f345, %f343, %f344;
	ld.shared.f32 	%f346, [_ZZN3cub18CUB_300001_SM_10006detail6reduce28DeviceReduceSingleTileKernelINS2_10policy_hubIfjN4cuda3std3__44plusIfEEE10Policy1000EN6thrust24THRUST_300001_SM_1000_NS6detail15normal_iteratorINSD_10device_ptrIfEEEEPfjS9_ffNS7_10__identityEEEvT0_T1_T2_T3_T4_T6_E12temp_storage+48];
	add.f32 	%f347, %f345, %f346;
	ld.shared.f32 	%f348, [_ZZN3cub18CUB_300001_SM_10006detail6reduce28DeviceReduceSingleTileKernelINS2_10policy_hubIfjN4cuda3std3__44plusIfEEE10Policy1000EN6thrust24THRUST_300001_SM_1000_NS6detail15normal_iteratorINSD_10device_ptrIfEEEEPfjS9_ffNS7_10__identityEEEvT0_T1_T2_T3_T4_T6_E12temp_storage+52];
	add.f32 	%f349, %f347, %f348;
	ld.shared.f32 	%f350, [_ZZN3cub18CUB_300001_SM_10006detail6reduce28DeviceReduceSingleTileKernelINS2_10policy_hubIfjN4cuda3std3__44plusIfEEE10Policy1000EN6thrust24THRUST_300001_SM_1000_NS6detail15normal_iteratorINSD_10device_ptrIfEEEEPfjS9_ffNS7_10__identityEEEvT0_T1_T2_T3_T4_T6_E12temp_storage+56];
	add.f32 	%f351, %f349, %f350;
	ld.shared.f32 	%f352, [_ZZN3cub18CUB_300001_SM_10006detail6reduce28DeviceReduceSingleTileKernelINS2_10policy_hubIfjN4cuda3std3__44plusIfEEE10Policy1000EN6thrust24THRUST_300001_SM_1000_NS6detail15normal_iteratorINSD_10device_ptrIfEEEEPfjS9_ffNS7_10__identityEEEvT0_T1_T2_T3_T4_T6_E12temp_storage+60];
	add.f32 	%f353, %f351, %f352;
	ld.shared.f32 	%f354, [_ZZN3cub18CUB_300001_SM_10006detail6reduce28DeviceReduceSingleTileKernelINS2_10policy_hubIfjN4cuda3std3__44plusIfEEE10Policy1000EN6thrust24THRUST_300001_SM_1000_NS6detail15normal_iteratorINSD_10device_ptrIfEEEEPfjS9_ffNS7_10__identityEEEvT0_T1_T2_T3_T4_T6_E12temp_storage+64];
	add.f32 	%f355, %f353, %f354;
	ld.shared.f32 	%f356, [_ZZN3cub18CUB_300001_SM_10006detail6reduce28DeviceReduceSingleTileKernelINS2_10policy_hubIfjN4cuda3std3__44plusIfEEE10Policy1000EN6thrust24THRUST_300001_SM_1000_NS6detail15normal_iteratorINSD_10device_ptrIfEEEEPfjS9_ffNS7_10__identityEEEvT0_T1_T2_T3_T4_T6_E12temp_storage+68];
	add.f32 	%f357, %f355, %f356;
	ld.shared.f32 	%f358, [_ZZN3cub18CUB_300001_SM_10006detail6reduce28DeviceReduceSingleTileKernelINS2_10policy_hubIfjN4cuda3std3__44plusIfEEE10Policy1000EN6thrust24THRUST_300001_SM_1000_NS6detail15normal_iteratorINSD_10device_ptrIfEEEEPfjS9_ffNS7_10__identityEEEvT0_T1_T2_T3_T4_T6_E12temp_storage+72];
	add.f32 	%f359, %f357, %f358;
	ld.shared.f32 	%f360, [_ZZN3cub18CUB_300001_SM_10006detail6reduce28DeviceReduceSingleTileKernelINS2_10policy_hubIfjN4cuda3std3__44plusIfEEE10Policy1000EN6thrust24THRUST_300001_SM_1000_NS6detail15normal_iteratorINSD_10device_ptrIfEEEEPfjS9_ffNS7_10__identityEEEvT0_T1_T2_T3_T4_T6_E12temp_storage+76];
	add.f32 	%f383, %f359, %f360;
	bra.uni 	$L__BB3_50;
$L__BB3_24:
	// begin inline asm
	mov.u32 %r124, %laneid;
	// end inline asm
	and.b32  	%r150, %r1, 992;
	add.s32 	%r151, %r150, 32;
	setp.gt.u32 	%p35, %r151, %r51;
	not.b32 	%r152, %r150;
	add.s32 	%r153, %r51, %r152;
	selp.b32 	%r148, %r153, 31, %p35;
	mov.b32 	%r126, %f371;
	mov.b32 	%r127, 1;
	mov.b32 	%r149, -1;
	// begin inline asm
	shfl.sync.down.b32 %r125, %r126, %r127, %r148, %r149;
	// end inline asm
	setp.lt.s32 	%p36, %r124, %r148;
	mov.b32 	%f261, %r125;
	add.f32 	%f262, %f371, %f261;
	selp.f32 	%f263, %f262, %f371, %p36;
	mov.b32 	%r131, %f263;
	mov.b32 	%r132, 2;
	// begin inline asm
	shfl.sync.down.b32 %r130, %r131, %r132, %r148, %r149;
	// end inline asm
	add.s32 	%r154, %r124, 2;
	setp.gt.s32 	%p37, %r154, %r148;
	mov.b32 	%f264, %r130;
	add.f32 	%f265, %f263, %f264;
	selp.f32 	%f266, %f263, %f265, %p37;
	mov.b32 	%r136, %f266;
	mov.b32 	%r137, 4;
	// begin inline asm
	shfl.sync.down.b32 %r135, %r136, %r137, %r148, %r149;
	// end inline asm
	add.s32 	%r155, %r124, 4;
	setp.gt.s32 	%p38, %r155, %r148;
	mov.b32 	%f267, %r135;
	add.f32 	%f268, %f266, %f267;
	selp.f32 	%f269, %f266, %f268, %p38;
	mov.b32 	%r141, %f269;
	mov.b32 	%r142, 8;
	// begin inline asm
	shfl.sync.down.b32 %r140, %r141, %r142, %r148, %r149;
	// end inline asm
	add.s32 	%r156, %r124, 8;
	setp.gt.s32 	%p39, %r156, %r148;
	mov.b32 	%f270, %r140;
	add.f32 	%f271, %f269, %f270;
	selp.f32 	%f272, %f269, %f271, %p39;
	mov.b32 	%r146, %f272;
	mov.b32 	%r147, 16;
	// begin inline asm
	shfl.sync.down.b32 %r145, %r146, %r147, %r148, %r149;
	// end inline asm
	add.s32 	%r157, %r124, 16;
	setp.gt.s32 	%p40, %r157, %r148;
	mov.b32 	%f273, %r145;
	add.f32 	%f274, %f272, %f273;
	selp.f32 	%f383, %f272, %f274, %p40;
	setp.ne.s32 	%p41, %r124, 0;
	@%p41 bra 	$L__BB3_26;
	shr.u32 	%r158, %r1, 3;
	and.b32  	%r159, %r158, 124;
	mov.u32 	%r160, _ZZN3cub18CUB_300001_SM_10006detail6reduce28DeviceReduceSingleTileKernelINS2_10policy_hubIfjN4cuda3std3__44plusIfEEE10Policy1000EN6thrust24THRUST_300001_SM_1000_NS6detail15normal_iteratorINSD_10device_ptrIfEEEEPfjS9_ffNS7_10__identityEEEvT0_T1_T2_T3_T4_T6_E12temp_storage;
	add.s32 	%r161, %r160, %r159;
	st.shared.f32 	[%r161+16], %f383;
$L__BB3_26:
	bar.sync 	0;
	setp.ne.s32 	%p42, %r1, 0;
	@%p42 bra 	$L__BB3_50;
	setp.gt.u32 	%p43, %r51, 32;
	ld.shared.f32 	%f275, [_ZZN3cub18CUB_300001_SM_10006detail6reduce28DeviceReduceSingleTileKernelINS2_10policy_hubIfjN4cuda3std3__44plusIfEEE10Policy1000EN6thrust24THRUST_300001_SM_1000_NS6detail15normal_iteratorINSD_10device_ptrIfEEEEPfjS9_ffNS7_10__identityEEEvT0_T1_T2_T3_T4_T6_E12temp_storage+20];
	add.f32 	%f276, %f383, %f275;
	selp.f32 	%f277, %f276, %f383, %p43;
	setp.gt.u32 	%p44, %r51, 64;
	ld.shared.f32 	%f278, [_ZZN3cub18CUB_300001_SM_10006detail6reduce28DeviceReduceSingleTileKernelINS2_10policy_hubIfjN4cuda3std3__44plusIfEEE10Policy1000EN6thrust24THRUST_300001_SM_1000_NS6detail15normal_iteratorINSD_10device_ptrIfEEEEPfjS9_ffNS7_10__identityEEEvT0_T1_T2_T3_T4_T6_E12temp_storage+24];
	add.f32 	%f279, %f278, %f277;
	selp.f32 	%f280, %f279, %f277, %p44;
	setp.gt.u32 	%p45, %r51, 96;
	ld.shared.f32 	%f281, [_ZZN3cub18CUB_300001_SM_10006detail6reduce28DeviceReduceSingleTileKernelINS2_10policy_hubIfjN4cuda3std3__44plusIfEEE10Policy1000EN6thrust24THRUST_300001_SM_1000_NS6detail15normal_iteratorINSD_10device_ptrIfEEEEPfjS9_ffNS7_10__identityEEEvT0_T1_T2_T3_T4_T6_E12temp_storage+28];
	add.f32 	%f282, %f281, %f280;
	selp.f32 	%f283, %f282, %f280, %p45;
	setp.gt.u32 	%p46, %r51, 128;
	ld.shared.f32 	%f284, [_ZZN3cub18CUB_300001_SM_10006detail6reduce28DeviceReduceSingleTileKernelINS2_10policy_hubIfjN4cuda3std3__44plusIfEEE10Policy1000EN6thrust24THRUST_300001_SM_1000_NS6detail15normal_iteratorINSD_10device_ptrIfEEEEPfjS9_ffNS7_10__identityEEEvT0_T1_T2_T3_T4_T6_E12temp_storage+32];
	add.f32 	%f285, %f284, %f283;
	selp.f32 	%f286, %f285, %f283, %p46;
	setp.gt.u32 	%p47, %r51, 160;
	ld.shared.f32 	%f287, [_ZZN3cub18CUB_300001_SM_10006detail6reduce28DeviceReduceSingleTileKernelINS2_10policy_hubIfjN4cuda3std3__44plusIfEEE10Policy1000EN6thrust24THRUST_300001_SM_1000_NS6detail15normal_iteratorINSD_10device_ptrIfEEEEPfjS9_ffNS7_10__identityEEEvT0_T1_T2_T3_T4_T6_E12temp_storage+36];
	add.f32 	%f288, %f287, %f286;
	selp.f32 	%f289, %f288, %f286, %p47;
	setp.gt.u32 	%p48, %r51, 192;
	ld.shared.f32 	%f290, [_ZZN3cub18CUB_300001_SM_10006detail6reduce28DeviceReduceSingleTileKernelINS2_10policy_hubIfjN4cuda3std3__44plusIfEEE10Policy1000EN6thrust24THRUST_300001_SM_1000_NS6detail15normal_iteratorINSD_10device_ptrIfEEEEPfjS9_ffNS7_10__identityEEEvT0_T1_T2_T3_T4_T6_E12temp_storage+40];
	add.f32 	%f291, %f290, %f289;
	selp.f32 	%f292, %f291, %f289, %p48;
	setp.gt.u32 	%p49, %r51, 224;
	ld.shared.f32 	%f293, [_ZZN3cub18CUB_300001_SM_10006detail6reduce28DeviceReduceSingleTileKernelINS2_10policy_hubIfjN4cuda3std3__44plusIfEEE10Policy1000EN6thrust24THRUST_300001_SM_1000_NS6detail15normal_iteratorINSD_10device_ptrIfEEEEPfjS9_ffNS7_10__identityEEEvT0_T1_T2_T3_T4_T6_E12temp_storage+44];
	add.f32 	%f294, %f293, %f292;
	selp.f32 	%f295, %f294, %f292, %p49;
	setp.gt.u32 	%p50, %r51, 256;
	ld.shared.f32 	%f296, [_ZZN3cub18CUB_300001_SM_10006detail6reduce28DeviceReduceSingleTileKernelINS2_10policy_hubIfjN4cuda3std3__44plusIfEEE10Policy1000EN6thrust24THRUST_300001_SM_1000_NS6detail15normal_iteratorINSD_10device_ptrIfEEEEPfjS9_ffNS7_10__identityEEEvT0_T1_T2_T3_T4_T6_E12temp_storage+48];
	add.f32 	%f297, %f296, %f295;
	selp.f32 	%f298, %f297, %f295, %p50;
	setp.gt.u32 	%p51, %r51, 288;
	ld.shared.f32 	%f299, [_ZZN3cub18CUB_300001_SM_10006detail6reduce28DeviceReduceSingleTileKernelINS2_10policy_hubIfjN4cuda3std3__44plusIfEEE10Policy1000EN6thrust24THRUST_300001_SM_1000_NS6detail15normal_iteratorINSD_10device_ptrIfEEEEPfjS9_ffNS7_10__identityEEEvT0_T1_T2_T3_T4_T6_E12temp_storage+52];
	add.f32 	%f300, %f299, %f298;
	selp.f32 	%f301, %f300, %f298, %p51;
	setp.gt.u32 	%p52, %r51, 320;
	ld.shared.f32 	%f302, [_ZZN3cub18CUB_300001_SM_10006detail6reduce28DeviceReduceSingleTileKernelINS2_10policy_hubIfjN4cuda3std3__44plusIfEEE10Policy1000EN6thrust24THRUST_300001_SM_1000_NS6detail15normal_iteratorINSD_10device_ptrIfEEEEPfjS9_ffNS7_10__identityEEEvT0_T1_T2_T3_T4_T6_E12temp_storage+56];
	add.f32 	%f303, %f302, %f301;
	selp.f32 	%f304, %f303, %f301, %p52;
	setp.gt.u32 	%p53, %r51, 352;
	ld.shared.f32 	%f305, [_ZZN3cub18CUB_300001_SM_10006detail6reduce28DeviceReduceSingleTileKernelINS2_10policy_hubIfjN4cuda3std3__44plusIfEEE10Policy1000EN6thrust24THRUST_300001_SM_1000_NS6detail15normal_iteratorINSD_10device_ptrIfEEEEPfjS9_ffNS7_10__identityEEEvT0_T1_T2_T3_T4_T6_E12temp_storage+60];
	add.f32 	%f306, %f305, %f304;
	selp.f32 	%f307, %f306, %f304, %p53;
	setp.gt.u32 	%p54, %r51, 384;
	ld.shared.f32 	%f308, [_ZZN3cub18CUB_300001_SM_10006detail6reduce28DeviceReduceSingleTileKernelINS2_10policy_hubIfjN4cuda3std3__44plusIfEEE10Policy1000EN6thrust24THRUST_300001_SM_1000_NS6detail15normal_iteratorINSD_10device_ptrIfEEEEPfjS9_ffNS7_10__identityEEEvT0_T1_T2_T3_T4_T6_E12temp_storage+64];
	add.f32 	%f309, %f308, %f307;
	selp.f32 	%f310, %f309, %f307, %p54;
	setp.gt.u32 	%p55, %r51, 416;
	ld.shared.f32 	%f311, [_ZZN3cub18CUB_300001_SM_10006detail6reduce28DeviceReduceSingleTileKernelINS2_10policy_hubIfjN4cuda3std3__44plusIfEEE10Policy1000EN6thrust24THRUST_300001_SM_1000_NS6detail15normal_iteratorINSD_10device_ptrIfEEEEPfjS9_ffNS7_10__identityEEEvT0_T1_T2_T3_T4_T6_E12temp_storage+68];
	add.f32 	%f312, %f311, %f310;
	selp.f32 	%f313, %f312, %f310, %p55;
	setp.gt.u32 	%p56, %r51, 448;
	ld.shared.f32 	%f314, [_ZZN3cub18CUB_300001_SM_10006detail6reduce28DeviceReduceSingleTileKernelINS2_10policy_hubIfjN4cuda3std3__44plusIfEEE10Policy1000EN6thrust24THRUST_300001_SM_1000_NS6detail15normal_iteratorINSD_10device_ptrIfEEEEPfjS9_ffNS7_10__identityEEEvT0_T1_T2_T3_T4_T6_E12temp_storage+72];
	add.f32 	%f315, %f314, %f313;
	selp.f32 	%f316, %f315, %f313, %p56;
	setp.gt.u32 	%p57, %r51, 480;
	ld.shared.f32 	%f317, [_ZZN3cub18CUB_300001_SM_10006detail6reduce28DeviceReduceSingleTileKernelINS2_10policy_hubIfjN4cuda3std3__44plusIfEEE10Policy1000EN6thrust24THRUST_300001_SM_1000_NS6detail15normal_iteratorINSD_10device_ptrIfEEEEPfjS9_ffNS7_10__identityEEEvT0_T1_T2_T3_T4_T6_E12temp_storage+76];
	add.f32 	%f318, %f317, %f316;
	selp.f32 	%f383, %f318, %f316, %p57;
	bra.uni 	$L__BB3_50;
$L__BB3_28:
	mov.u32 	%r21, %tid.x;
	mul.wide.u32 	%rd11, %r21, 4;
	add.s64 	%rd12, %rd2, %rd11;
	ld.global.f32 	%f43, [%rd12];
	ld.global.f32 	%f44, [%rd12+2048];
	ld.global.f32 	%f45, [%rd12+4096];
	ld.global.f32 	%f46, [%rd12+6144];
	ld.global.f32 	%f47, [%rd12+8192];
	ld.global.f32 	%f48, [%rd12+10240];
	ld.global.f32 	%f49, [%rd12+12288];
	ld.global.f32 	%f50, [%rd12+14336];
	ld.global.f32 	%f51, [%rd12+16384];
	ld.global.f32 	%f52, [%rd12+18432];
	ld.global.f32 	%f53, [%rd12+20480];
	ld.global.f32 	%f54, [%rd12+22528];
	ld.global.f32 	%f55, [%rd12+24576];
	ld.global.f32 	%f56, [%rd12+26624];
	ld.global.f32 	%f57, [%rd12+28672];
	ld.global.f32 	%f58, [%rd12+30720];
	add.f32 	%f59, %f43, %f44;
	add.f32 	%f60, %f45, %f46;
	add.f32 	%f61, %f47, %f48;
	add.f32 	%f62, %f49, %f50;
	add.f32 	%f63, %f51, %f52;
	add.f32 	%f64, %f53, %f54;
	add.f32 	%f65, %f55, %f56;
	add.f32 	%f66, %f57, %f58;
	add.f32 	%f67, %f59, %f60;
	add.f32 	%f68, %f61, %f62;
	add.f32 	%f69, %f63, %f64;
	add.f32 	%f70, %f65, %f66;
	add.f32 	%f71, %f67, %f68;
	add.f32 	%f72, %f69, %f70;
	add.f32 	%f382, %f71, %f72;
	add.s32 	%r22, %r51, -8192;
	setp.lt.u32 	%p3, %r22, 8192;
	mov.b32 	%r202, 8192;
	@%p3 bra 	$L__BB3_32;
	mov.b32 	%r202, 8192;
$L__BB3_30:
	add.s32 	%r54, %r21, %r202;
	mul.wide.u32 	%rd13, %r54, 4;
	add.s64 	%rd14, %rd2, %rd13;
	ld.global.f32 	%f73, [%rd14];
	ld.global.f32 	%f74, [%rd14+2048];
	ld.global.f32 	%f75, [%rd14+4096];
	ld.global.f32 	%f76, [%rd14+6144];
	ld.global.f32 	%f77, [%rd14+8192];
	ld.global.f32 	%f78, [%rd14+10240];
	ld.global.f32 	%f79, [%rd14+12288];
	ld.global.f32 	%f80, [%rd14+14336];
	ld.global.f32 	%f81, [%rd14+16384];
	ld.global.f32 	%f82, [%rd14+18432];
	ld.global.f32 	%f83, [%rd14+20480];
	ld.global.f32 	%f84, [%rd14+22528];
	ld.global.f32 	%f85, [%rd14+24576];
	ld.global.f32 	%f86, [%rd14+26624];
	ld.global.f32 	%f87, [%rd14+28672];
	ld.global.f32 	%f88, [%rd14+30720];
	add.f32 	%f89, %f382, %f73;
	add.f32 	%f90, %f74, %f75;
	add.f32 	%f91, %f76, %f77;
	add.f32 	%f92, %f78, %f79;
	add.f32 	%f93, %f80, %f81;
	add.f32 	%f94, %f82, %f83;
	add.f32 	%f95, %f84, %f85;
	add.f32 	%f96, %f86, %f87;
	add.f32 	%f97, %f89, %f90;
	add.f32 	%f98, %f91, %f92;
	add.f32 	%f99, %f93, %f94;
	add.f32 	%f100, %f95, %f96;
	add.f32 	%f101, %f97, %f98;
	add.f32 	%f102, %f99, %f100;
	add.f32 	%f103, %f101, %f102;
	add.f32 	%f382, %f103, %f88;
	sub.s32 	%r55, %r51, %r202;
	setp.lt.u32 	%p4, %r55, 8192;
	@%p4 bra 	$L__BB3_46;
	add.s32 	%r202, %r202, 8192;
	setp.le.u32 	%p5, %r202, %r22;
	@%p5 bra 	$L__BB3_30;
$L__BB3_32:
	setp.le.u32 	%p6, %r51, %r202;
	sub.s32 	%r56, %r51, %r202;
	setp.ge.s32 	%p7, %r21, %r56;
	or.pred  	%p8, %p6, %p7;
	@%p8 bra 	$L__BB3_46;
	not.b32 	%r58, %r21;
	add.s32 	%r59, %r51, %r58;
	sub.s32 	%r60, %r59, %r202;
	shr.u32 	%r61, %r60, 9;
	add.s32 	%r26, %r61, 1;
	and.b32  	%r27, %r26, 15;
	setp.lt.u32 	%p9, %r60, 7680;
	mov.u32 	%r207, %r21;
	@%p9 bra 	$L__BB3_37;
	or.b32  	%r205, %r21, 4096;
	add.s32 	%r204, %r21, %r202;
	and.b32  	%r62, %r26, 16777200;
	neg.s32 	%r203, %r62;
$L__BB3_35:
	.pragma "nounroll";
	mul.wide.u32 	%rd15, %r204, 4;
	add.s64 	%rd16, %rd2, %rd15;
	ld.global.f32 	%f105, [%rd16];
	add.f32 	%f106, %f382, %f105;
	add.s32 	%r63, %r204, 512;
	mul.wide.u32 	%rd17, %r63, 4;
	add.s64 	%rd18, %rd2, %rd17;
	ld.global.f32 	%f107, [%rd18];
	add.f32 	%f108, %f106, %f107;
	add.s32 	%r64, %r204, 1024;
	mul.wide.u32 	%rd19, %r64, 4;
	add.s64 	%rd20, %rd2, %rd19;
	ld.global.f32 	%f109, [%rd20];
	add.f32 	%f110, %f108, %f109;
	add.s32 	%r65, %r204, 1536;
	mul.wide.u32 	%rd21, %r65, 4;
	add.s64 	%rd22, %rd2, %rd21;
	ld.global.f32 	%f111, [%rd22];
	add.f32 	%f112, %f110, %f111;
	add.s32 	%r66, %r204, 2048;
	mul.wide.u32 	%rd23, %r66, 4;
	add.s64 	%rd24, %rd2, %rd23;
	ld.global.f32 	%f113, [%rd24];
	add.f32 	%f114, %f112, %f113;
	add.s32 	%r67, %r204, 2560;
	mul.wide.u32 	%rd25, %r67, 4;
	add.s64 	%rd26, %rd2, %rd25;
	ld.global.f32 	%f115, [%rd26];
	add.f32 	%f116, %f114, %f115;
	add.s32 	%r68, %r204, 3072;
	mul.wide.u32 	%rd27, %r68, 4;
	add.s64 	%rd28, %rd2, %rd27;
	ld.global.f32 	%f117, [%rd28];
	add.f32 	%f118, %f116, %f117;
	add.s32 	%r69, %r204, 3584;
	mul.wide.u32 	%rd29, %r69, 4;
	add.s64 	%rd30, %rd2, %rd29;
	ld.global.f32 	%f119, [%rd30];
	add.f32 	%f120, %f118, %f119;
	add.s32 	%r70, %r204, 4096;
	mul.wide.u32 	%rd31, %r70, 4;
	add.s64 	%rd32, %rd2, %rd31;
	ld.global.f32 	%f121, [%rd32];
	add.f32 	%f122, %f120, %f121;
	add.s32 	%r71, %r204, 4608;
	mul.wide.u32 	%rd33, %r71, 4;
	add.s64 	%rd34, %rd2, %rd33;
	ld.global.f32 	%f123, [%rd34];
	add.f32 	%f124, %f122, %f123;
	add.s32 	%r72, %r204, 5120;
	mul.wide.u32 	%rd35, %r72, 4;
	add.s64 	%rd36, %rd2, %rd35;
	ld.global.f32 	%f125, [%rd36];
	add.f32 	%f126, %f124, %f125;
	add.s32 	%r73, %r204, 5632;
	mul.wide.u32 	%rd37, %r73, 4;
	add.s64 	%rd38, %rd2, %rd37;
	ld.global.f32 	%f127, [%rd38];
	add.f32 	%f128, %f126, %f127;
	add.s32 	%r74, %r204, 6144;
	mul.wide.u32 	%rd39, %r74, 4;
	add.s64 	%rd40, %rd2, %rd39;
	ld.global.f32 	%f129, [%rd40];
	add.f32 	%f130, %f128, %f129;
	add.s32 	%r75, %r204, 6656;
	mul.wide.u32 	%rd41, %r75, 4;
	add.s64 	%rd42, %rd2, %rd41;
	ld.global.f32 	%f131, [%rd42];
	add.f32 	%f132, %f130, %f131;
	add.s32 	%r76, %r204, 7168;
	mul.wide.u32 	%rd43, %r76, 4;
	add.s64 	%rd44, %rd2, %rd43;
	ld.global.f32 	%f133, [%rd44];
	add.f32 	%f134, %f132, %f133;
	add.s32 	%r77, %r204, 7680;
	mul.wide.u32 	%rd45, %r77, 4;
	add.s64 	%rd46, %rd2, %rd45;
	ld.global.f32 	%f135, [%rd46];
	add.f32 	%f382, %f134, %f135;
	add.s32 	%r205, %r205, 8192;
	add.s32 	%r204, %r204, 8192;
	add.s32 	%r203, %r203, 16;
	setp.ne.s32 	%p10, %r203, 0;
	@%p10 bra 	$L__BB3_35;
	add.s32 	%r207, %r205, -4096;
$L__BB3_37:
	setp.eq.s32 	%p11, %r27, 0;
	@%p11 bra 	$L__BB3_46;
	and.b32  	%r39, %r26, 7;
	setp.lt.u32 	%p12, %r27, 8;
	@%p12 bra 	$L__BB3_40;
	add.s32 	%r78, %r207, %r202;
	mul.wide.u32 	%rd47, %r78, 4;
	add.s64 	%rd48, %rd2, %rd47;
	ld.global.f32 	%f137, [%rd48];
	add.f32 	%f138, %f382, %f137;
	add.s32 	%r79, %r78, 512;
	mul.wide.u32 	%rd49, %r79, 4;
	add.s64 	%rd50, %rd2, %rd49;
	ld.global.f32 	%f139, [%rd50];
	add.f32 	%f140, %f138, %f139;
	add.s32 	%r80, %r78, 1024;
	mul.wide.u32 	%rd51, %r80, 4;
	add.s64 	%rd52, %rd2, %rd51;
	ld.global.f32 	%f141, [%rd52];
	add.f32 	%f142, %f140, %f141;
	add.s32 	%r81, %r78, 1536;
	mul.wide.u32 	%rd53, %r81, 4;
	add.s64 	%rd54, %rd2, %rd53;
	ld.global.f32 	%f143, [%rd54];
	add.f32 	%f144, %f142, %f143;
	add.s32 	%r82, %r78, 2048;
	mul.wide.u32 	%rd55, %r82, 4;
	add.s64 	%rd56, %rd2, %rd55;
	ld.global.f32 	%f145, [%rd56];
	add.f32 	%f146, %f144, %f145;
	add.s32 	%r83, %r78, 2560;
	mul.wide.u32 	%rd57, %r83, 4;
	add.s64 	%rd58, %rd2, %rd57;
	ld.global.f32 	%f147, [%rd58];
	add.f32 	%f148, %f146, %f147;
	add.s32 	%r84, %r78, 3072;
	mul.wide.u32 	%rd59, %r84, 4;
	add.s64 	%rd60, %rd2, %rd59;
	ld.global.f32 	%f149, [%rd60];
	add.f32 	%f150, %f148, %f149;
	add.s32 	%r85, %r78, 3584;
	mul.wide.u32 	%rd61, %r85, 4;
	add.s64 	%rd62, %rd2, %rd61;
	ld.global.f32 	%f151, [%rd62];
	add.f32 	%f382, %f150, %f151;
	add.s32 	%r207, %r207, 4096;
$L__BB3_40:
	setp.eq.s32 	%p13, %r39, 0;
	@%p13 bra 	$L__BB3_46;
	and.b32  	%r42, %r26, 3;
	setp.lt.u32 	%p14, %r39, 4;
	@%p14 bra 	$L__BB3_43;
	add.s32 	%r86, %r207, %r202;
	mul.wide.u32 	%rd63, %r86, 4;
	add.s64 	%rd64, %rd2, %rd63;
	ld.global.f32 	%f153, [%rd64];
	add.f32 	%f154, %f382, %f153;
	add.s32 	%r87, %r86, 512;
	mul.wide.u32 	%rd65, %r87, 4;
	add.s64 	%rd66, %rd2, %rd65;
	ld.global.f32 	%f155, [%rd66];
	add.f32 	%f156, %f154, %f155;
	add.s32 	%r88, %r86, 1024;
	mul.wide.u32 	%rd67, %r88, 4;
	add.s64 	%rd68, %rd2, %rd67;
	ld.global.f32 	%f157, [%rd68];
	add.f32 	%f158, %f156, %f157;
	add.s32 	%r89, %r86, 1536;
	mul.wide.u32 	%rd69, %r89, 4;
	add.s64 	%rd70, %rd2, %rd69;
	ld.global.f32 	%f159, [%rd70];
	add.f32 	%f382, %f158, %f159;
	add.s32 	%r207, %r207, 2048;
$L__BB3_43:
	setp.eq.s32 	%p15, %r42, 0;
	@%p15 bra 	$L__BB3_46;
	add.s32 	%r210, %r207, %r202;
	neg.s32 	%r209, %r42;
$L__BB3_45:
	.pragma "nounroll";
	mul.wide.u32 	%rd71, %r210, 4;
	add.s64 	%rd72, %rd2, %rd71;
	ld.global.f32 	%f160, [%rd72];
	add.f32 	%f382, %f382, %f160;
	add.s32 	%r210, %r210, 512;
	add.s32 	%r209, %r209, 1;
	setp.ne.s32 	%p16, %r209, 0;
	@%p16 bra 	$L__BB3_45;
$L__BB3_46:
	// begin inline asm
	mov.u32 %r90, %laneid;
	// end inline asm
	mov.b32 	%r92, %f382;
	mov.b32 	%r93, 1;
	mov.b32 	%r114, 31;
	mov.b32 	%r115, -1;
	// begin inline asm
	shfl.sync.down.b32 %r91, %r92, %r93, %r114, %r115;
	// end inline asm
	setp.gt.s32 	%p17, %r90, 30;
	mov.b32 	%f161, %r91;
	add.f32 	%f162, %f382, %f161;
	selp.f32 	%f163, %f382, %f162, %p17;
	mov.b32 	%r97, %f163;
	mov.b32 	%r98, 2;
	// begin inline asm
	shfl.sync.down.b32 %r96, %r97, %r98, %r114, %r115;
	// end inline asm
	setp.gt.s32 	%p18, %r90, 29;
	mov.b32 	%f164, %r96;
	add.f32 	%f165, %f163, %f164;
	selp.f32 	%f166, %f163, %f165, %p18;
	mov.b32 	%r102, %f166;
	mov.b32 	%r103, 4;
	// begin inline asm
	shfl.sync.down.b32 %r101, %r102, %r103, %r114, %r115;
	// end inline asm
	setp.gt.s32 	%p19, %r90, 27;
	mov.b32 	%f167, %r101;
	add.f32 	%f168, %f166, %f167;
	selp.f32 	%f169, %f166, %f168, %p19;
	mov.b32 	%r107, %f169;
	mov.b32 	%r108, 8;
	// begin inline asm
	shfl.sync.down.b32 %r106, %r107, %r108, %r114, %r115;
	// end inline asm
	setp.gt.s32 	%p20, %r90, 23;
	mov.b32 	%f170, %r106;
	add.f32 	%f171, %f169, %f170;
	selp.f32 	%f172, %f169, %f171, %p20;
	mov.b32 	%r112, %f172;
	mov.b32 	%r113, 16;
	// begin inline asm
	shfl.sync.down.b32 %r111, %r112, %r113, %r114, %r115;
	// end inline asm
	setp.gt.s32 	%p21, %r90, 15;
	mov.b32 	%f173, %r111;
	add.f32 	%f38, %f172, %f173;
	selp.f32 	%f383, %f172, %f38, %p21;
	setp.ne.s32 	%p22, %r90, 0;
	@%p22 bra 	$L__BB3_48;
	shr.u32 	%r116, %r21, 3;
	and.b32  	%r117, %r116, 124;
	mov.u32 	%r118, _ZZN3cub18CUB_300001_SM_10006detail6reduce28DeviceReduceSingleTileKernelINS2_10policy_hubIfjN4cuda3std3__44plusIfEEE10Policy1000EN6thrust24THRUST_300001_SM_1000_NS6detail15normal_iteratorINSD_10device_ptrIfEEEEPfjS9_ffNS7_10__identityEEEvT0_T1_T2_T3_T4_T6_E12temp_storage;
	add.s32 	%r119, %r118, %r117;
	st.shared.f32 	[%r119+16], %f38;
$L__BB3_48:
	bar.sync 	0;
	setp.ne.s32 	%p23, %r21, 0;
	@%p23 bra 	$L__BB3_50;
	ld.shared.f32 	%f174, [_ZZN3cub18CUB_300001_SM_10006detail6reduce28DeviceReduceSingleTileKernelINS2_10policy_hubIfjN4cuda3std3__44plusIfEEE10Policy1000EN6thrust24THRUST_300001_SM_1000_NS6detail15normal_iteratorINSD_10device_ptrIfEEEEPfjS9_ffNS7_10__identityEEEvT0_T1_T2_T3_T4_T6_E12temp_storage+20];
	add.f32 	%f175, %f383, %f174;
	ld.shared.f32 	%f176, [_ZZN3cub18CUB_300001_SM_10006detail6reduce28DeviceReduceSingleTileKernelINS2_10policy_hubIfjN4cuda3std3__44plusIfEEE10Policy1000EN6thrust24THRUST_300001_SM_1000_NS6detail15normal_iteratorINSD_10device_ptrIfEEEEPfjS9_ffNS7_10__identityEEEvT0_T1_T2_T3_T4_T6_E12temp_storage+24];
	add.f32 	%f177, %f175, %f176;
	ld.shared.f32 	%f178, [_ZZN3cub18CUB_300001_SM_10006detail6reduce28DeviceReduceSingleTileKernelINS2_10policy_hubIfjN4cuda3std3__44plusIfEEE10Policy1000EN6thrust24THRUST_300001_SM_1000_NS6detail15normal_iteratorINSD_10device_ptrIfEEEEPfjS9_ffNS7_10__identityEEEvT0_T1_T2_T3_T4_T6_E12temp_storage+28];
	add.f32 	%f179, %f177, %f178;
	ld.shared.f32 	%f180, [_ZZN3cub18CUB_300001_SM_10006detail6reduce28DeviceReduceSingleTileKernelINS2_10policy_hubIfjN4cuda3std3__44plusIfEEE10Policy1000EN6thrust24THRUST_300001_SM_1000_NS6detail15normal_iteratorINSD_10device_ptrIfEEEEPfjS9_ffNS7_10__identityEEEvT0_T1_T2_T3_T4_T6_E12temp_storage+32];
	add.f32 	%f181, %f179, %f180;
	ld.shared.f32 	%f182, [_ZZN3cub18CUB_300001_SM_10006detail6reduce28DeviceReduceSingleTileKernelINS2_10policy_hubIfjN4cuda3std3__44plusIfEEE10Policy1000EN6thrust24THRUST_300001_SM_1000_NS6detail15normal_iteratorINSD_10device_ptrIfEEEEPfjS9_ffNS7_10__identityEEEvT0_T1_T2_T3_T4_T6_E12temp_storage+36];
	add.f32 	%f183, %f181, %f182;
	ld.shared.f32 	%f184, [_ZZN3cub18CUB_300001_SM_10006detail6reduce28DeviceReduceSingleTileKernelINS2_10policy_hubIfjN4cuda3std3__44plusIfEEE10Policy1000EN6thrust24THRUST_300001_SM_1000_NS6detail15normal_iteratorINSD_10device_ptrIfEEEEPfjS9_ffNS7_10__identityEEEvT0_T1_T2_T3_T4_T6_E12temp_storage+40];
	add.f32 	%f185, %f183, %f184;
	ld.shared.f32 	%f186, [_ZZN3cub18CUB_300001_SM_10006detail6reduce28DeviceReduceSingleTileKernelINS2_10policy_hubIfjN4cuda3std3__44plusIfEEE10Policy1000EN6thrust24THRUST_300001_SM_1000_NS6detail15normal_iteratorINSD_10device_ptrIfEEEEPfjS9_ffNS7_10__identityEEEvT0_T1_T2_T3_T4_T6_E12temp_storage+44];
	add.f32 	%f187, %f185, %f186;
	ld.shared.f32 	%f188, [_ZZN3cub18CUB_300001_SM_10006detail6reduce28DeviceReduceSingleTileKernelINS2_10policy_hubIfjN4cuda3std3__44plusIfEEE10Policy1000EN6thrust24THRUST_300001_SM_1000_NS6detail15normal_iteratorINSD_10device_ptrIfEEEEPfjS9_ffNS7_10__identityEEEvT0_T1_T2_T3_T4_T6_E12temp_storage+48];
	add.f32 	%f189, %f187, %f188;
	ld.shared.f32 	%f190, [_ZZN3cub18CUB_300001_SM_10006detail6reduce28DeviceReduceSingleTileKernelINS2_10policy_hubIfjN4cuda3std3__44plusIfEEE10Policy1000EN6thrust24THRUST_300001_SM_1000_NS6detail15normal_iteratorINSD_10device_ptrIfEEEEPfjS9_ffNS7_10__identityEEEvT0_T1_T2_T3_T4_T6_E12temp_storage+52];
	add.f32 	%f191, %f189, %f190;
	ld.shared.f32 	%f192, [_ZZN3cub18CUB_300001_SM_10006detail6reduce28DeviceReduceSingleTileKernelINS2_10policy_hubIfjN4cuda3std3__44plusIfEEE10Policy1000EN6thrust24THRUST_300001_SM_1000_NS6detail15normal_iteratorINSD_10device_ptrIfEEEEPfjS9_ffNS7_10__identityEEEvT0_T1_T2_T3_T4_T6_E12temp_storage+56];
	add.f32 	%f193, %f191, %f192;
	ld.shared.f32 	%f194, [_ZZN3cub18CUB_300001_SM_10006detail6reduce28DeviceReduceSingleTileKernelINS2_10policy_hubIfjN4cuda3std3__44plusIfEEE10Policy1000EN6thrust24THRUST_300001_SM_1000_NS6detail15normal_iteratorINSD_10device_ptrIfEEEEPfjS9_ffNS7_10__identityEEEvT0_T1_T2_T3_T4_T6_E12temp_storage+60];
	add.f32 	%f195, %f193, %f194;
	ld.shared.f32 	%f196, [_ZZN3cub18CUB_300001_SM_10006detail6reduce28DeviceReduceSingleTileKernelINS2_10policy_hubIfjN4cuda3std3__44plusIfEEE10Policy1000EN6thrust24THRUST_300001_SM_1000_NS6detail15normal_iteratorINSD_10device_ptrIfEEEEPfjS9_ffNS7_10__identityEEEvT0_T1_T2_T3_T4_T6_E12temp_storage+64];
	add.f32 	%f197, %f195, %f196;
	ld.shared.f32 	%f198, [_ZZN3cub18CUB_300001_SM_10006detail6reduce28DeviceReduceSingleTileKernelINS2_10policy_hubIfjN4cuda3std3__44plusIfEEE10Policy1000EN6thrust24THRUST_300001_SM_1000_NS6detail15normal_iteratorINSD_10device_ptrIfEEEEPfjS9_ffNS7_10__identityEEEvT0_T1_T2_T3_T4_T6_E12temp_storage+68];
	add.f32 	%f199, %f197, %f198;
	ld.shared.f32 	%f200, [_ZZN3cub18CUB_300001_SM_10006detail6reduce28DeviceReduceSingleTileKernelINS2_10policy_hubIfjN4cuda3std3__44plusIfEEE10Policy1000EN6thrust24THRUST_300001_SM_1000_NS6detail15normal_iteratorINSD_10device_ptrIfEEEEPfjS9_ffNS7_10__identityEEEvT0_T1_T2_T3_T4_T6_E12temp_storage+72];
	add.f32 	%f201, %f199, %f200;
	ld.shared.f32 	%f202, [_ZZN3cub18CUB_300001_SM_10006detail6reduce28DeviceReduceSingleTileKernelINS2_10policy_hubIfjN4cuda3std3__44plusIfEEE10Policy1000EN6thrust24THRUST_300001_SM_1000_NS6detail15normal_iteratorINSD_10device_ptrIfEEEEPfjS9_ffNS7_10__identityEEEvT0_T1_T2_T3_T4_T6_E12temp_storage+76];
	add.f32 	%f383, %f201, %f202;
$L__BB3_50:
	mov.u32 	%r192, %tid.x;
	setp.ne.s32 	%p65, %r192, 0;
	@%p65 bra 	$L__BB3_52;
	add.f32 	%f361, %f42, %f383;
	st.global.f32 	[%rd1], %f361;
$L__BB3_52:
	ret;

}
	// .globl	_ZN3cub18CUB_300001_SM_10006detail6reduce18DeviceReduceKernelINS2_10policy_hubIfjN4cuda3std3__44plusIfEEE10Policy1000EN6thrust24THRUST_300001_SM_1000_NS6detail15normal_iteratorINSD_10device_ptrIfEEEEjS9_fNS7_10__identityEEEvT0_PT3_T1_NS0_13GridEvenShareISN_EET2_T4_
.visible .entry _ZN3cub18CUB_300001_SM_10006detail6reduce18DeviceReduceKernelINS2_10policy_hubIfjN4cuda3std3__44plusIfEEE10Policy1000EN6thrust24THRUST_300001_SM_1000_NS6detail15normal_iteratorINSD_10device_ptrIfEEEEjS9_fNS7_10__identityEEEvT0_PT3_T1_NS0_13GridEvenShareISN_EET2_T4_(
	.param .align 8 .b8 _ZN3cub18CUB_300001_SM_10006detail6reduce18DeviceReduceKernelINS2_10policy_hubIfjN4cuda3std3__44plusIfEEE10Policy1000EN6thrust24THRUST_300001_SM_1000_NS6detail15normal_iteratorINSD_10device_ptrIfEEEEjS9_fNS7_10__identityEEEvT0_PT3_T1_NS0_13GridEvenShareISN_EET2_T4__param_0[8],
	.param .u64 .ptr .align 1 _ZN3cub18CUB_300001_SM_10006detail6reduce18DeviceReduceKernelINS2_10policy_hubIfjN4cuda3std3__44plusIfEEE10Policy1000EN6thrust24THRUST_300001_SM_1000_NS6detail15normal_iteratorINSD_10device_ptrIfEEEEjS9_fNS7_10__identityEEEvT0_PT3_T1_NS0_13GridEvenShareISN_EET2_T4__param_1,
	.param .u32 _ZN3cub18CUB_300001_SM_10006detail6reduce18DeviceReduceKernelINS2_10policy_hubIfjN4cuda3std3__44plusIfEEE10Policy1000EN6thrust24THRUST_300001_SM_1000_NS6detail15normal_iteratorINSD_10device_ptrIfEEEEjS9_fNS7_10__identityEEEvT0_PT3_T1_NS0_13GridEvenShareISN_EET2_T4__param_2,
	.param .align 4 .b8 _ZN3cub18CUB_300001_SM_10006detail6reduce18DeviceReduceKernelINS2_10policy_hubIfjN4cuda3std3__44plusIfEEE10Policy1000EN6thrust24THRUST_300001_SM_1000_NS6detail15normal_iteratorINSD_10device_ptrIfEEEEjS9_fNS7_10__identityEEEvT0_PT3_T1_NS0_13GridEvenShareISN_EET2_T4__param_3[40],
	.param .align 1 .b8 _ZN3cub18CUB_300001_SM_10006detail6reduce18DeviceReduceKernelINS2_10policy_hubIfjN4cuda3std3__44plusIfEEE10Policy1000EN6thrust24THRUST_300001_SM_1000_NS6detail15normal_iteratorINSD_10device_ptrIfEEEEjS9_fNS7_10__identityEEEvT0_PT3_T1_NS0_13GridEvenShareISN_EET2_T4__param_4[1],
	.param .align 1 .b8 _ZN3cub18CUB_300001_SM_10006detail6reduce18DeviceReduceKernelINS2_10policy_hubIfjN4cuda3std3__44plusIfEEE10Policy1000EN6thrust24THRUST_300001_SM_1000_NS6detail15normal_iteratorINSD_10device_ptrIfEEEEjS9_fNS7_10__identityEEEvT0_PT3_T1_NS0_13GridEvenShareISN_EET2_T4__param_5[1]
)
.maxntid 512
{
	.reg .pred 	%p<65>;
	.reg .b16 	%rs<4>;
	.reg .b32 	%r<279>;
	.reg .b32 	%f<380>;
	.reg .b64 	%rd<130>;
	// demoted variable
	.shared .align 4 .b8 _ZZN3cub18CUB_300001_SM_10006detail6reduce18DeviceReduceKernelINS2_10policy_hubIfjN4cuda3std3__44plusIfEEE10Policy1000EN6thrust24THRUST_300001_SM_1000_NS6detail15normal_iteratorINSD_10device_ptrIfEEEEjS9_fNS7_10__identityEEEvT0_PT3_T1_NS0_13GridEvenShareISN_EET2_T4_E12temp_storage[84];
	ld.param.u32 	%r1, [_ZN3cub18CUB_300001_SM_10006detail6reduce18DeviceReduceKernelINS2_10policy_hubIfjN4cuda3std3__44plusIfEEE10Policy1000EN6thrust24THRUST_300001_SM_1000_NS6detail15normal_iteratorINSD_10device_ptrIfEEEEjS9_fNS7_10__identityEEEvT0_PT3_T1_NS0_13GridEvenShareISN_EET2_T4__param_3+20];
	ld.param.u32 	%r2, [_ZN3cub18CUB_300001_SM_10006detail6reduce18DeviceReduceKernelINS2_10policy_hubIfjN4cuda3std3__44plusIfEEE10Policy1000EN6thrust24THRUST_300001_SM_1000_NS6detail15normal_iteratorINSD_10device_ptrIfEEEEjS9_fNS7_10__identityEEEvT0_PT3_T1_NS0_13GridEvenShareISN_EET2_T4__param_3+24];
	ld.param.u64 	%rd3, [_ZN3cub18CUB_300001_SM_10006detail6reduce18DeviceReduceKernelINS2_10policy_hubIfjN4cuda3std3__44plusIfEEE10Policy1000EN6thrust24THRUST_300001_SM_1000_NS6detail15normal_iteratorINSD_10device_ptrIfEEEEjS9_fNS7_10__identityEEEvT0_PT3_T1_NS0_13GridEvenShareISN_EET2_T4__param_0];
	cvta.to.global.u64 	%rd1, %rd3;
	mov.u32 	%r3, %ctaid.x;
	shl.b32 	%r4, %r2, 13;
	shl.b32 	%r270, %r3, 13;
	sub.s32 	%r6, %r1, %r270;
	setp.gt.u32 	%p1, %r6, 8191;
	@%p1 bra 	$L__BB4_26;
	mov.u32 	%r7, %tid.x;
	setp.ge.u32 	%p23, %r7, %r6;
	mov.f32 	%f368, 0f00000000;
	mov.u32 	%r261, %r7;
	@%p23 bra 	$L__BB4_3;
	add.s32 	%r155, %r270, %r7;
	mul.wide.u32 	%rd66, %r155, 4;
	add.s64 	%rd67, %rd1, %rd66;
	ld.global.f32 	%f368, [%rd67];
	add.s32 	%r261, %r7, 512;
$L__BB4_3:
	setp.ge.u32 	%p24, %r261, %r6;
	@%p24 bra 	$L__BB4_17;
	not.b32 	%r156, %r261;
	add.s32 	%r157, %r1, %r156;
	sub.s32 	%r158, %r157, %r270;
	shr.u32 	%r159, %r158, 9;
	add.s32 	%r10, %r159, 1;
	and.b32  	%r11, %r10, 15;
	setp.lt.u32 	%p25, %r158, 7680;
	@%p25 bra 	$L__BB4_8;
	or.b32  	%r260, %r261, 4096;
	add.s32 	%r259, %r261, %r270;
	and.b32  	%r160, %r10, 16777200;
	neg.s32 	%r258, %r160;
$L__BB4_6:
	.pragma "nounroll";
	mul.wide.u32 	%rd68, %r259, 4;
	add.s64 	%rd69, %rd1, %rd68;
	ld.global.f32 	%f203, [%rd69];
	add.f32 	%f204, %f368, %f203;
	add.s32 	%r161, %r259, 512;
	mul.wide.u32 	%rd70, %r161, 4;
	add.s64 	%rd71, %rd1, %rd70;
	ld.global.f32 	%f205, [%rd71];
	add.f32 	%f206, %f204, %f205;
	add.s32 	%r162, %r259, 1024;
	mul.wide.u32 	%rd72, %r162, 4;
	add.s64 	%rd73, %rd1, %rd72;
	ld.global.f32 	%f207, [%rd73];
	add.f32 	%f208, %f206, %f207;
	add.s32 	%r163, %r259, 1536;
	mul.wide.u32 	%rd74, %r163, 4;
	add.s64 	%rd75, %rd1, %rd74;
	ld.global.f32 	%f209, [%rd75];
	add.f32 	%f210, %f208, %f209;
	add.s32 	%r164, %r259, 2048;
	mul.wide.u32 	%rd76, %r164, 4;
	add.s64 	%rd77, %rd1, %rd76;
	ld.global.f32 	%f211, [%rd77];
	add.f32 	%f212, %f210, %f211;
	add.s32 	%r165, %r259, 2560;
	mul.wide.u32 	%rd78, %r165, 4;
	add.s64 	%rd79, %rd1, %rd78;
	ld.global.f32 	%f213, [%rd79];
	add.f32 	%f214, %f212, %f213;
	add.s32 	%r166, %r259, 3072;
	mul.wide.u32 	%rd80, %r166, 4;
	add.s64 	%rd81, %rd1, %rd80;
	ld.global.f32 	%f215, [%rd81];
	add.f32 	%f216, %f214, %f215;
	add.s32 	%r167, %r259, 3584;
	mul.wide.u32 	%rd82, %r167, 4;
	add.s64 	%rd83, %rd1, %rd82;
	ld.global.f32 	%f217, [%rd83];
	add.f32 	%f218, %f216, %f217;
	add.s32 	%r168, %r259, 4096;
	mul.wide.u32 	%rd84, %r168, 4;
	add.s64 	%rd85, %rd1, %rd84;
	ld.global.f32 	%f219, [%rd85];
	add.f32 	%f220, %f218, %f219;
	add.s32 	%r169, %r259, 4608;
	mul.wide.u32 	%rd86, %r169, 4;
	add.s64 	%rd87, %rd1, %rd86;
	ld.global.f32 	%f221, [%rd87];
	add.f32 	%f222, %f220, %f221;
	add.s32 	%r170, %r259, 5120;
	mul.wide.u32 	%rd88, %r170, 4;
	add.s64 	%rd89, %rd1, %rd88;
	ld.global.f32 	%f223, [%rd89];
	add.f32 	%f224, %f222, %f223;
	add.s32 	%r171, %r259, 5632;
	mul.wide.u32 	%rd90, %r171, 4;
	add.s64 	%rd91, %rd1, %rd90;
	ld.global.f32 	%f225, [%rd91];
	add.f32 	%f226, %f224, %f225;
	add.s32 	%r172, %r259, 6144;
	mul.wide.u32 	%rd92, %r172, 4;
	add.s64 	%rd93, %rd1, %rd92;
	ld.global.f32 	%f227, [%rd93];
	add.f32 	%f228, %f226, %f227;
	add.s32 	%r173, %r259, 6656;
	mul.wide.u32 	%rd94, %r173, 4;
	add.s64 	%rd95, %rd1, %rd94;
	ld.global.f32 	%f229, [%rd95];
	add.f32 	%f230, %f228, %f229;
	add.s32 	%r174, %r259, 7168;
	mul.wide.u32 	%rd96, %r174, 4;
	add.s64 	%rd97, %rd1, %rd96;
	ld.global.f32 	%f231, [%rd97];
	add.f32 	%f232, %f230, %f231;
	add.s32 	%r175, %r259, 7680;
	mul.wide.u32 	%rd98, %r175, 4;
	add.s64 	%rd99, %rd1, %rd98;
	ld.global.f32 	%f233, [%rd99];
	add.f32 	%f368, %f232, %f233;
	add.s32 	%r260, %r260, 8192;
	add.s32 	%r259, %r259, 8192;
	add.s32 	%r258, %r258, 16;
	setp.ne.s32 	%p26, %r258, 0;
	@%p26 bra 	$L__BB4_6;
	add.s32 	%r261, %r260, -4096;
$L__BB4_8:
	setp.eq.s32 	%p27, %r11, 0;
	@%p27 bra 	$L__BB4_17;
	and.b32  	%r23, %r10, 7;
	setp.lt.u32 	%p28, %r11, 8;
	@%p28 bra 	$L__BB4_11;
	add.s32 	%r176, %r270, %r261;
	mul.wide.u32 	%rd100, %r176, 4;
	add.s64 	%rd101, %rd1, %rd100;
	ld.global.f32 	%f235, [%rd101];
	add.f32 	%f236, %f368, %f235;
	add.s32 	%r177, %r176, 512;
	mul.wide.u32 	%rd102, %r177, 4;
	add.s64 	%rd103, %rd1, %rd102;
	ld.global.f32 	%f237, [%rd103];
	add.f32 	%f238, %f236, %f237;
	add.s32 	%r178, %r176, 1024;
	mul.wide.u32 	%rd104, %r178, 4;
	add.s64 	%rd105, %rd1, %rd104;
	ld.global.f32 	%f239, [%rd105];
	add.f32 	%f240, %f238, %f239;
	add.s32 	%r179, %r176, 1536;
	mul.wide.u32 	%rd106, %r179, 4;
	add.s64 	%rd107, %rd1, %rd106;
	ld.global.f32 	%f241, [%rd107];
	add.f32 	%f242, %f240, %f241;
	add.s32 	%r180, %r176, 2048;
	mul.wide.u32 	%rd108, %r180, 4;
	add.s64 	%rd109, %rd1, %rd108;
	ld.global.f32 	%f243, [%rd109];
	add.f32 	%f244, %f242, %f243;
	add.s32 	%r181, %r176, 2560;
	mul.wide.u32 	%rd110, %r181, 4;
	add.s64 	%rd111, %rd1, %rd110;
	ld.global.f32 	%f245, [%rd111];
	add.f32 	%f246, %f244, %f245;
	add.s32 	%r182, %r176, 3072;
	mul.wide.u32 	%rd112, %r182, 4;
	add.s64 	%rd113, %rd1, %rd112;
	ld.global.f32 	%f247, [%rd113];
	add.f32 	%f248, %f246, %f247;
	add.s32 	%r183, %r176, 3584;
	mul.wide.u32 	%rd114, %r183, 4;
	add.s64 	%rd115, %rd1, %rd114;
	ld.global.f32 	%f249, [%rd115];
	add.f32 	%f368, %f248, %f249;
	add.s32 	%r261, %r261, 4096;
$L__BB4_11:
	setp.eq.s32 	%p29, %r23, 0;
	@%p29 bra 	$L__BB4_17;
	and.b32  	%r26, %r10, 3;
	setp.lt.u32 	%p30, %r23, 4;
	@%p30 bra 	$L__BB4_14;
	add.s32 	%r184, %r270, %r261;
	mul.wide.u32 	%rd116, %r184, 4;
	add.s64 	%rd117, %rd1, %rd116;
	ld.global.f32 	%f251, [%rd117];
	add.f32 	%f252, %f368, %f251;
	add.s32 	%r185, %r184, 512;
	mul.wide.u32 	%rd118, %r185, 4;
	add.s64 	%rd119, %rd1, %rd118;
	ld.global.f32 	%f253, [%rd119];
	add.f32 	%f254, %f252, %f253;
	add.s32 	%r186, %r184, 1024;
	mul.wide.u32 	%rd120, %r186, 4;
	add.s64 	%rd121, %rd1, %rd120;
	ld.global.f32 	%f255, [%rd121];
	add.f32 	%f256, %f254, %f255;
	add.s32 	%r187, %r184, 1536;
	mul.wide.u32 	%rd122, %r187, 4;
	add.s64 	%rd123, %rd1, %rd122;
	ld.global.f32 	%f257, [%rd123];
	add.f32 	%f368, %f256, %f257;
	add.s32 	%r261, %r261, 2048;
$L__BB4_14:
	setp.eq.s32 	%p31, %r26, 0;
	@%p31 bra 	$L__BB4_17;
	add.s32 	%r265, %r261, %r270;
	neg.s32 	%r264, %r26;
$L__BB4_16:
	.pragma "nounroll";
	mul.wide.u32 	%rd124, %r265, 4;
	add.s64 	%rd125, %rd1, %rd124;
	ld.global.f32 	%f258, [%rd125];
	add.f32 	%f368, %f368, %f258;
	add.s32 	%r265, %r265, 512;
	add.s32 	%r264, %r264, 1;
	setp.ne.s32 	%p32, %r264, 0;
	@%p32 bra 	$L__BB4_16;
$L__BB4_17:
	setp.lt.u32 	%p33, %r6, 512;
	@%p33 bra 	$L__BB4_22;
	// begin inline asm
	mov.u32 %r226, %laneid;
	// end inline asm
	mov.b32 	%r228, %f368;
	mov.b32 	%r229, 1;
	mov.b32 	%r250, 31;
	mov.b32 	%r251, -1;
	// begin inline asm
	shfl.sync.down.b32 %r227, %r228, %r229, %r250, %r251;
	// end inline asm
	setp.gt.s32 	%p57, %r226, 30;
	mov.b32 	%f317, %r227;
	add.f32 	%f318, %f368, %f317;
	selp.f32 	%f319, %f368, %f318, %p57;
	mov.b32 	%r233, %f319;
	mov.b32 	%r234, 2;
	// begin inline asm
	shfl.sync.down.b32 %r232, %r233, %r234, %r250, %r251;
	// end inline asm
	setp.gt.s32 	%p58, %r226, 29;
	mov.b32 	%f320, %r232;
	add.f32 	%f321, %f319, %f320;
	selp.f32 	%f322, %f319, %f321, %p58;
	mov.b32 	%r238, %f322;
	mov.b32 	%r239, 4;
	// begin inline asm
	shfl.sync.down.b32 %r237, %r238, %r239, %r250, %r251;
	// end inline asm
	setp.gt.s32 	%p59, %r226, 27;
	mov.b32 	%f323, %r237;
	add.f32 	%f324, %f322, %f323;
	selp.f32 	%f325, %f322, %f324, %p59;
	mov.b32 	%r243, %f325;
	mov.b32 	%r244, 8;
	// begin inline asm
	shfl.sync.down.b32 %r242, %r243, %r244, %r250, %r251;
	// end inline asm
	setp.gt.s32 	%p60, %r226, 23;
	mov.b32 	%f326, %r242;
	add.f32 	%f327, %f325, %f326;
	selp.f32 	%f328, %f325, %f327, %p60;
	mov.b32 	%r248, %f328;
	mov.b32 	%r249, 16;
	// begin inline asm
	shfl.sync.down.b32 %r247, %r248, %r249, %r250, %r251;
	// end inline asm
	setp.gt.s32 	%p61, %r226, 15;
	mov.b32 	%f329, %r247;
	add.f32 	%f16, %f328, %f329;
	selp.f32 	%f379, %f328, %f16, %p61;
	setp.ne.s32 	%p62, %r226, 0;
	@%p62 bra 	$L__BB4_20;
	shr.u32 	%r252, %r7, 3;
	and.b32  	%r253, %r252, 124;
	mov.u32 	%r254, _ZZN3cub18CUB_300001_SM_10006detail6reduce18DeviceReduceKernelINS2_10policy_hubIfjN4cuda3std3__44plusIfEEE10Policy1000EN6thrust24THRUST_300001_SM_1000_NS6detail15normal_iteratorINSD_10device_ptrIfEEEEjS9_fNS7_10__identityEEEvT0_PT3_T1_NS0_13GridEvenShareISN_EET2_T4_E12temp_storage;
	add.s32 	%r255, %r254, %r253;
	st.shared.f32 	[%r255+16], %f16;
$L__BB4_20:
	bar.sync 	0;
	setp.ne.s32 	%p63, %r7, 0;
	@%p63 bra 	$L__BB4_48;
	ld.shared.f32 	%f330, [_ZZN3cub18CUB_300001_SM_10006detail6reduce18DeviceReduceKernelINS2_10policy_hubIfjN4cuda3std3__44plusIfEEE10Policy1000EN6thrust24THRUST_300001_SM_1000_NS6detail15normal_iteratorINSD_10device_ptrIfEEEEjS9_fNS7_10__identityEEEvT0_PT3_T1_NS0_13GridEvenShareISN_EET2_T4_E12temp_storage+20];
	add.f32 	%f331, %f379, %f330;
	ld.shared.f32 	%f332, [_ZZN3cub18CUB_300001_SM_10006detail6reduce18DeviceReduceKernelINS2_10policy_hubIfjN4cuda3std3__44plusIfEEE10Policy1000EN6thrust24THRUST_300001_SM_1000_NS6detail15normal_iteratorINSD_10device_ptrIfEEEEjS9_fNS7_10__identityEEEvT0_PT3_T1_NS0_13GridEvenShareISN_EET2_T4_E12temp_storage+24];
	add.f32 	%f333, %f331, %f332;
	ld.shared.f32 	%f334, [_ZZN3cub18CUB_300001_SM_10006detail6reduce18DeviceReduceKernelINS2_10policy_hubIfjN4cuda3std3__44plusIfEEE10Policy1000EN6thrust24THRUST_300001_SM_1000_NS6detail15normal_iteratorINSD_10device_ptrIfEEEEjS9_fNS7_10__identityEEEvT0_PT3_T1_NS0_13GridEvenShareISN_EET2_T4_E12temp_storage+28];
	add.f32 	%f335, %f333, %f334;
	ld.shared.f32 	%f336, [_ZZN3cub18CUB_300001_SM_10006detail6reduce18DeviceReduceKernelINS2_10policy_hubIfjN4cuda3std3__44plusIfEEE10Policy1000EN6thrust24THRUST_300001_SM_1000_NS6detail15normal_iteratorINSD_10device_ptrIfEEEEjS9_fNS7_10__identityEEEvT0_PT3_T1_NS0_13GridEvenShareISN_EET2_T4_E12temp_storage+32];
	add.f32 	%f337, %f335, %f336;
	ld.shared.f32 	%f338, [_ZZN3cub18CUB_300001_SM_10006detail6reduce18DeviceReduceKernelINS2_10policy_hubIfjN4cuda3std3__44plusIfEEE10Policy1000EN6thrust24THRUST_300001_SM_1000_NS6detail15normal_iteratorINSD_10device_ptrIfEEEEjS9_fNS7_10__identityEEEvT0_PT3_T1_NS0_13GridEvenShareISN_EET2_T4_E12temp_storage+36];
	add.f32 	%f339, %f337, %f338;
	ld.shared.f32 	%f340, [_ZZN3cub18CUB_300001_SM_10006detail6reduce18DeviceReduceKernelINS2_10policy_hubIfjN4cuda3std3__44plusIfEEE10Policy1000EN6thrust24THRUST_300001_SM_1000_NS6detail15normal_iteratorINSD_10device_ptrIfEEEEjS9_fNS7_10__identityEEEvT0_PT3_T1_NS0_13GridEvenShareISN_EET2_T4_E12temp_storage+40];
	add.f32 	%f341, %f339, %f340;
	ld.shared.f32 	%f342, [_ZZN3cub18CUB_300001_SM_10006detail6reduce18DeviceReduceKernelINS2_10policy_hubIfjN4cuda3std3__44plusIfEEE10Policy1000EN6thrust24THRUST_300001_SM_1000_NS6detail15normal_iteratorINSD_10device_ptrIfEEEEjS9_fNS7_10__identityEEEvT0_PT3_T1_NS0_13GridEvenShareISN_EET2_T4_E12temp_storage+44];
	add.f32 	%f343, %f341, %f342;
	ld.shared.f32 	%f344, [_ZZN3cub18CUB_300001_SM_10006detail6reduce18DeviceReduceKernelINS2_10policy_hubIfjN4cuda3std3__44plusIfEEE10Policy1000EN6thrust24THRUST_300001_SM_1000_NS6detail15normal_iteratorINSD_10device_ptrIfEEEEjS9_fNS7_10__identityEEEvT0_PT3_T1_NS0_13GridEvenShareISN_EET2_T4_E12temp_storage+48];
	add.f32 	%f345, %f343, %f344;
	ld.shared.f32 	%f346, [_ZZN3cub18CUB_300001_SM_10006detail6reduce18DeviceReduceKernelINS2_10policy_hubIfjN4cuda3std3__44plusIfEEE10Policy1000EN6thrust24THRUST_300001_SM_1000_NS6detail15normal_iteratorINSD_10device_ptrIfEEEEjS9_fNS7_10__identityEEEvT0_PT3_T1_NS0_13GridEvenShareISN_EET2_T4_E12temp_storage+52];
	add.f32 	%f347, %f345, %f346;
	ld.shared.f32 	%f348, [_ZZN3cub18CUB_300001_SM_10006detail6reduce18DeviceReduceKernelINS2_10policy_hubIfjN4cuda3std3__44plusIfEEE10Policy1000EN6thrust24THRUST_300001_SM_1000_NS6detail15normal_iteratorINSD_10device_ptrIfEEEEjS9_fNS7_10__identityEEEvT0_PT3_T1_NS0_13GridEvenShareISN_EET2_T4_E12temp_storage+56];
	add.f32 	%f349, %f347, %f348;
	ld.shared.f32 	%f350, [_ZZN3cub18CUB_300001_SM_10006detail6reduce18DeviceReduceKernelINS2_10policy_hubIfjN4cuda3std3__44plusIfEEE10Policy1000EN6thrust24THRUST_300001_SM_1000_NS6detail15normal_iteratorINSD_10device_ptrIfEEEEjS9_fNS7_10__identityEEEvT0_PT3_T1_NS0_13GridEvenShareISN_EET2_T4_E12temp_storage+60];
	add.f32 	%f351, %f349, %f350;
	ld.shared.f32 	%f352, [_ZZN3cub18CUB_300001_SM_10006detail6reduce18DeviceReduceKernelINS2_10policy_hubIfjN4cuda3std3__44plusIfEEE10Policy1000EN6thrust24THRUST_300001_SM_1000_NS6detail15normal_iteratorINSD_10device_ptrIfEEEEjS9_fNS7_10__identityEEEvT0_PT3_T1_NS0_13GridEvenShareISN_EET2_T4_E12temp_storage+64];
	add.f32 	%f353, %f351, %f352;
	ld.shared.f32 	%f354, [_ZZN3cub18CUB_300001_SM_10006detail6reduce18DeviceReduceKernelINS2_10policy_hubIfjN4cuda3std3__44plusIfEEE10Policy1000EN6thrust24THRUST_300001_SM_1000_NS6detail15normal_iteratorINSD_10device_ptrIfEEEEjS9_fNS7_10__identityEEEvT0_PT3_T1_NS0_13GridEvenShareISN_EET2_T4_E12temp_storage+68];
	add.f32 	%f355, %f353, %f354;
	ld.shared.f32 	%f356, [_ZZN3cub18CUB_300001_SM_10006detail6reduce18DeviceReduceKernelINS2_10policy_hubIfjN4cuda3std3__44plusIfEEE10Policy1000EN6thrust24THRUST_300001_SM_1000_NS6detail15normal_iteratorINSD_10device_ptrIfEEEEjS9_fNS7_10__identityEEEvT0_PT3_T1_NS0_13GridEvenShareISN_EET2_T4_E12temp_storage+72];
	add.f32 	%f357, %f355, %f356;
	ld.shared.f32 	%f358, [_ZZN3cub18CUB_300001_SM_10006detail6reduce18DeviceReduceKernelINS2_10policy_hubIfjN4cuda3std3__44plusIfEEE10Policy1000EN6thrust24THRUST_300001_SM_1000_NS6detail15normal_iteratorINSD_10device_ptrIfEEEEjS9_fNS7_10__identityEEEvT0_PT3_T1_NS0_13GridEvenShareISN_EET2_T4_E12temp_storage+76];
	add.f32 	%f379, %f357, %f358;
	bra.uni 	$L__BB4_48;
$L__BB4_22:
	// begin inline asm
	mov.u32 %r188, %laneid;
	// end inline asm
	and.b32  	%r214, %r7, 992;
	add.s32 	%r215, %r214, 32;
	setp.gt.u32 	%p34, %r215, %r6;
	not.b32 	%r216, %r214;
	add.s32 	%r217, %r6, %r216;
	selp.b32 	%r212, %r217, 31, %p34;
	mov.b32 	%r190, %f368;
	mov.b32 	%r191, 1;
	mov.b32 	%r213, -1;
	// begin inline asm
	shfl.sync.down.b32 %r189, %r190, %r191, %r212, %r213;
	// end inline asm
	setp.lt.s32 	%p35, %r188, %r212;
	mov.b32 	%f259, %r189;
	add.f32 	%f260, %f368, %f259;
	selp.f32 	%f261, %f260, %f368, %p35;
	mov.b32 	%r195, %f261;
	mov.b32 	%r196, 2;
	// begin inline asm
	shfl.sync.down.b32 %r194, %r195, %r196, %r212, %r213;
	// end inline asm
	add.s32 	%r218, %r188, 2;
	setp.gt.s32 	%p36, %r218, %r212;
	mov.b32 	%f262, %r194;
	add.f32 	%f263, %f261, %f262;
	selp.f32 	%f264, %f261, %f263, %p36;
	mov.b32 	%r200, %f264;
	mov.b32 	%r201, 4;
	// begin inline asm
	shfl.sync.down.b32 %r199, %r200, %r201, %r212, %r213;
	// end inline asm
	add.s32 	%r219, %r188, 4;
	setp.gt.s32 	%p37, %r219, %r212;
	mov.b32 	%f265, %r199;
	add.f32 	%f266, %f264, %f265;
	selp.f32 	%f267, %f264, %f266, %p37;
	mov.b32 	%r205, %f267;
	mov.b32 	%r206, 8;
	// begin inline asm
	shfl.sync.down.b32 %r204, %r205, %r206, %r212, %r213;
	// end inline asm
	add.s32 	%r220, %r188, 8;
	setp.gt.s32 	%p38, %r220, %r212;
	mov.b32 	%f268, %r204;
	add.f32 	%f269, %f267, %f268;
	selp.f32 	%f270, %f267, %f269, %p38;
	mov.b32 	%r210, %f270;
	mov.b32 	%r211, 16;
	// begin inline asm
	shfl.sync.down.b32 %r209, %r210, %r211, %r212, %r213;
	// end inline asm
	add.s32 	%r221, %r188, 16;
	setp.gt.s32 	%p39, %r221, %r212;
	mov.b32 	%f271, %r209;
	add.f32 	%f272, %f270, %f271;
	selp.f32 	%f379, %f270, %f272, %p39;
	setp.ne.s32 	%p40, %r188, 0;
	@%p40 bra 	$L__BB4_24;
	shr.u32 	%r222, %r7, 3;
	and.b32  	%r223, %r222, 124;
	mov.u32 	%r224, _ZZN3cub18CUB_300001_SM_10006detail6reduce18DeviceReduceKernelINS2_10policy_hubIfjN4cuda3std3__44plusIfEEE10Policy1000EN6thrust24THRUST_300001_SM_1000_NS6detail15normal_iteratorINSD_10device_ptrIfEEEEjS9_fNS7_10__identityEEEvT0_PT3_T1_NS0_13GridEvenShareISN_EET2_T4_E12temp_storage;
	add.s32 	%r225, %r224, %r223;
	st.shared.f32 	[%r225+16], %f379;
$L__BB4_24:
	bar.sync 	0;
	setp.ne.s32 	%p41, %r7, 0;
	@%p41 bra 	$L__BB4_48;
	setp.gt.u32 	%p42, %r6, 32;
	ld.shared.f32 	%f273, [_ZZN3cub18CUB_300001_SM_10006detail6reduce18DeviceReduceKernelINS2_10policy_hubIfjN4cuda3std3__44plusIfEEE10Policy1000EN6thrust24THRUST_300001_SM_1000_NS6detail15normal_iteratorINSD_10device_ptrIfEEEEjS9_fNS7_10__identityEEEvT0_PT3_T1_NS0_13GridEvenShareISN_EET2_T4_E12temp_storage+20];
	add.f32 	%f274, %f379, %f273;
	selp.f32 	%f275, %f274, %f379, %p42;
	setp.gt.u32 	%p43, %r6, 64;
	ld.shared.f32 	%f276, [_ZZN3cub18CUB_300001_SM_10006detail6reduce18DeviceReduceKernelINS2_10policy_hubIfjN4cuda3std3__44plusIfEEE10Policy1000EN6thrust24THRUST_300001_SM_1000_NS6detail15normal_iteratorINSD_10device_ptrIfEEEEjS9_fNS7_10__identityEEEvT0_PT3_T1_NS0_13GridEvenShareISN_EET2_T4_E12temp_storage+24];
	add.f32 	%f277, %f276, %f275;
	selp.f32 	%f278, %f277, %f275, %p43;
	setp.gt.u32 	%p44, %r6, 96;
	ld.shared.f32 	%f279, [_ZZN3cub18CUB_300001_SM_10006detail6reduce18DeviceReduceKernelINS2_10policy_hubIfjN4cuda3std3__44plusIfEEE10Policy1000EN6thrust24THRUST_300001_SM_1000_NS6detail15normal_iteratorINSD_10device_ptrIfEEEEjS9_fNS7_10__identityEEEvT0_PT3_T1_NS0_13GridEvenShareISN_EET2_T4_E12temp_storage+28];
	add.f32 	%f280, %f279, %f278;
	selp.f32 	%f281, %f280, %f278, %p44;
	setp.gt.u32 	%p45, %r6, 128;
	ld.shared.f32 	%f282, [_ZZN3cub18CUB_300001_SM_10006detail6reduce18DeviceReduceKernelINS2_10policy_hubIfjN4cuda3std3__44plusIfEEE10Policy1000EN6thrust24THRUST_300001_SM_1000_NS6detail15normal_iteratorINSD_10device_ptrIfEEEEjS9_fNS7_10__identityEEEvT0_PT3_T1_NS0_13GridEvenShareISN_EET2_T4_E12temp_storage+32];
	add.f32 	%f283, %f282, %f281;
	selp.f32 	%f284, %f283, %f281, %p45;
	setp.gt.u32 	%p46, %r6, 160;
	ld.shared.f32 	%f285, [_ZZN3cub18CUB_300001_SM_10006detail6reduce18DeviceReduceKernelINS2_10policy_hubIfjN4cuda3std3__44plusIfEEE10Policy1000EN6thrust24THRUST_300001_SM_1000_NS6detail15normal_iteratorINSD_10device_ptrIfEEEEjS9_fNS7_10__identityEEEvT0_PT3_T1_NS0_13GridEvenShareISN_EET2_T4_E12temp_storage+36];
	add.f32 	%f286, %f285, %f284;
	selp.f32 	%f287, %f286, %f284, %p46;
	setp.gt.u32 	%p47, %r6, 192;
	ld.shared.f32 	%f288, [_ZZN3cub18CUB_300001_SM_10006detail6reduce18DeviceReduceKernelINS2_10policy_hubIfjN4cuda3std3__44plusIfEEE10Policy1000EN6thrust24THRUST_300001_SM_1000_NS6detail15normal_iteratorINSD_10device_ptrIfEEEEjS9_fNS7_10__identityEEEvT0_PT3_T1_NS0_13GridEvenShareISN_EET2_T4_E12temp_storage+40];
	add.f32 	%f289, %f288, %f287;
	selp.f32 	%f290, %f289, %f287, %p47;
	setp.gt.u32 	%p48, %r6, 224;
	ld.shared.f32 	%f291, [_ZZN3cub18CUB_300001_SM_10006detail6reduce18DeviceReduceKernelINS2_10policy_hubIfjN4cuda3std3__44plusIfEEE10Policy1000EN6thrust24THRUST_300001_SM_1000_NS6detail15normal_iteratorINSD_10device_ptrIfEEEEjS9_fNS7_10__identityEEEvT0_PT3_T1_NS0_13GridEvenShareISN_EET2_T4_E12temp_storage+44];
	add.f32 	%f292, %f291, %f290;
	selp.f32 	%f293, %f292, %f290, %p48;
	setp.gt.u32 	%p49, %r6, 256;
	ld.shared.f32 	%f294, [_ZZN3cub18CUB_300001_SM_10006detail6reduce18DeviceReduceKernelINS2_10policy_hubIfjN4cuda3std3__44plusIfEEE10Policy1000EN6thrust24THRUST_300001_SM_1000_NS6detail15normal_iteratorINSD_10device_ptrIfEEEEjS9_fNS7_10__identityEEEvT0_PT3_T1_NS0_13GridEvenShareISN_EET2_T4_E12temp_storage+48];
	add.f32 	%f295, %f294, %f293;
	selp.f32 	%f296, %f295, %f293, %p49;
	setp.gt.u32 	%p50, %r6, 288;
	ld.shared.f32 	%f297, [_ZZN3cub18CUB_300001_SM_10006detail6reduce18DeviceReduceKernelINS2_10policy_hubIfjN4cuda3std3__44plusIfEEE10Policy1000EN6thrust24THRUST_300001_SM_1000_NS6detail15normal_iteratorINSD_10device_ptrIfEEEEjS9_fNS7_10__identityEEEvT0_PT3_T1_NS0_13GridEvenShareISN_EET2_T4_E12temp_storage+52];
	add.f32 	%f298, %f297, %f296;
	selp.f32 	%f299, %f298, %f296, %p50;
	setp.gt.u32 	%p51, %r6, 320;
	ld.shared.f32 	%f300, [_ZZN3cub18CUB_300001_SM_10006detail6reduce18DeviceReduceKernelINS2_10policy_hubIfjN4cuda3std3__44plusIfEEE10Policy1000EN6thrust24THRUST_300001_SM_1000_NS6detail15normal_iteratorINSD_10device_ptrIfEEEEjS9_fNS7_10__identityEEEvT0_PT3_T1_NS0_13GridEvenShareISN_EET2_T4_E12temp_storage+56];
	add.f32 	%f301, %f300, %f299;
	selp.f32 	%f302, %f301, %f299, %p51;
	setp.gt.u32 	%p52, %r6, 352;
	ld.shared.f32 	%f303, [_ZZN3cub18CUB_300001_SM_10006detail6reduce18DeviceReduceKernelINS2_10policy_hubIfjN4cuda3std3__44plusIfEEE10Policy1000EN6thrust24THRUST_300001_SM_1000_NS6detail15normal_iteratorINSD_10device_ptrIfEEEEjS9_fNS7_10__identityEEEvT0_PT3_T1_NS0_13GridEvenShareISN_EET2_T4_E12temp_storage+60];
	add.f32 	%f304, %f303, %f302;
	selp.f32 	%f305, %f304, %f302, %p52;
	setp.gt.u32 	%p53, %r6, 384;
	ld.shared.f32 	%f306, [_ZZN3cub18CUB_300001_SM_10006detail6reduce18DeviceReduceKernelINS2_10policy_hubIfjN4cuda3std3__44plusIfEEE10Policy1000EN6thrust24THRUST_300001_SM_1000_NS6detail15normal_iteratorINSD_10device_ptrIfEEEEjS9_fNS7_10__identityEEEvT0_PT3_T1_NS0_13GridEvenShareISN_EET2_T4_E12temp_storage+64];
	add.f32 	%f307, %f306, %f305;
	selp.f32 	%f308, %f307, %f305, %p53;
	setp.gt.u32 	%p54, %r6, 416;
	ld.shared.f32 	%f309, [_ZZN3cub18CUB_300001_SM_10006detail6reduce18DeviceReduceKernelINS2_10policy_hubIfjN4cuda3std3__44plusIfEEE10Policy1000EN6thrust24THRUST_300001_SM_1000_NS6detail15normal_iteratorINSD_10device_ptrIfEEEEjS9_fNS7_10__identityEEEvT0_PT3_T1_NS0_13GridEvenShareISN_EET2_T4_E12temp_storage+68];
	add.f32 	%f310, %f309, %f308;
	selp.f32 	%f311, %f310, %f308, %p54;
	setp.gt.u32 	%p55, %r6, 448;
	ld.shared.f32 	%f312, [_ZZN3cub18CUB_300001_SM_10006detail6reduce18DeviceReduceKernelINS2_10policy_hubIfjN4cuda3std3__44plusIfEEE10Policy1000EN6thrust24THRUST_300001_SM_1000_NS6detail15normal_iteratorINSD_10device_ptrIfEEEEjS9_fNS7_10__identityEEEvT0_PT3_T1_NS0_13GridEvenShareISN_EET2_T4_E12temp_storage+72];
	add.f32 	%f313, %f312, %f311;
	selp.f32 	%f314, %f313, %f311, %p55;
	setp.gt.u32 	%p56, %r6, 480;
	ld.shared.f32 	%f315, [_ZZN3cub18CUB_300001_SM_10006detail6reduce18DeviceReduceKernelINS2_10policy_hubIfjN4cuda3std3__44plusIfEEE10Policy1000EN6thrust24THRUST_300001_SM_1000_NS6detail15normal_iteratorINSD_10device_ptrIfEEEEjS9_fNS7_10__identityEEEvT0_PT3_T1_NS0_13GridEvenShareISN_EET2_T4_E12temp_storage+76];
	add.f32 	%f316, %f315, %f314;
	selp.f32 	%f379, %f316, %f314, %p56;
	bra.uni 	$L__BB4_48;
$L__BB4_26:
	mov.u32 	%r35, %tid.x;
	add.s32 	%r72, %r35, %r270;
	mul.wide.u32 	%rd4, %r72, 4;
	add.s64 	%rd5, %rd1, %rd4;
	ld.global.f32 	%f41, [%rd5];
	ld.global.f32 	%f42, [%rd5+2048];
	ld.global.f32 	%f43, [%rd5+4096];
	ld.global.f32 	%f44, [%rd5+6144];
	ld.global.f32 	%f45, [%rd5+8192];
	ld.global.f32 	%f46, [%rd5+10240];
	ld.global.f32 	%f47, [%rd5+12288];
	ld.global.f32 	%f48, [%rd5+14336];
	ld.global.f32 	%f49, [%rd5+16384];
	ld.global.f32 	%f50, [%rd5+18432];
	ld.global.f32 	%f51, [%rd5+20480];
	ld.global.f32 	%f52, [%rd5+22528];
	ld.global.f32 	%f53, [%rd5+24576];
	ld.global.f32 	%f54, [%rd5+26624];
	ld.global.f32 	%f55, [%rd5+28672];
	ld.global.f32 	%f56, [%rd5+30720];
	add.f32 	%f57, %f41, %f42;
	add.f32 	%f58, %f43, %f44;
	add.f32 	%f59, %f45, %f46;
	add.f32 	%f60, %f47, %f48;
	add.f32 	%f61, %f49, %f50;
	add.f32 	%f62, %f51, %f52;
	add.f32 	%f63, %f53, %f54;
	add.f32 	%f64, %f55, %f56;
	add.f32 	%f65, %f57, %f58;
	add.f32 	%f66, %f59, %f60;
	add.f32 	%f67, %f61, %f62;
	add.f32 	%f68, %f63, %f64;
	add.f32 	%f69, %f65, %f66;
	add.f32 	%f70, %f67, %f68;
	add.f32 	%f378, %f69, %f70;
	setp.lt.u32 	%p2, %r6, %r4;
	@%p2 bra 	$L__BB4_44;
	add.s32 	%r36, %r4, %r270;
	not.b32 	%r74, %r35;
	add.s32 	%r75, %r74, %r1;
	sub.s32 	%r76, %r75, %r4;
	sub.s32 	%r267, %r76, %r270;
	add.s32 	%r77, %r36, %r35;
	add.s32 	%r266, %r77, 4096;
	mov.b32 	%r269, 0;
	mov.u32 	%r268, %r36;
$L__BB4_28:
	add.s32 	%r270, %r270, %r4;
	add.s32 	%r79, %r1, -8192;
	setp.gt.u32 	%p3, %r270, %r79;
	@%p3 bra 	$L__BB4_30;
	add.s32 	%r80, %r35, %r270;
	mul.wide.u32 	%rd6, %r80, 4;
	add.s64 	%rd7, %rd1, %rd6;
	ld.global.f32 	%f71, [%rd7];
	ld.global.f32 	%f72, [%rd7+2048];
	ld.global.f32 	%f73, [%rd7+4096];
	ld.global.f32 	%f74, [%rd7+6144];
	ld.global.f32 	%f75, [%rd7+8192];
	ld.global.f32 	%f76, [%rd7+10240];
	ld.global.f32 	%f77, [%rd7+12288];
	ld.global.f32 	%f78, [%rd7+14336];
	ld.global.f32 	%f79, [%rd7+16384];
	ld.global.f32 	%f80, [%rd7+18432];
	ld.global.f32 	%f81, [%rd7+20480];
	ld.global.f32 	%f82, [%rd7+22528];
	ld.global.f32 	%f83, [%rd7+24576];
	ld.global.f32 	%f84, [%rd7+26624];
	ld.global.f32 	%f85, [%rd7+28672];
	ld.global.f32 	%f86, [%rd7+30720];
	add.f32 	%f87, %f378, %f71;
	add.f32 	%f88, %f72, %f73;
	add.f32 	%f89, %f74, %f75;
	add.f32 	%f90, %f76, %f77;
	add.f32 	%f91, %f78, %f79;
	add.f32 	%f92, %f80, %f81;
	add.f32 	%f93, %f82, %f83;
	add.f32 	%f94, %f84, %f85;
	add.f32 	%f95, %f87, %f88;
	add.f32 	%f96, %f89, %f90;
	add.f32 	%f97, %f91, %f92;
	add.f32 	%f98, %f93, %f94;
	add.f32 	%f99, %f95, %f96;
	add.f32 	%f100, %f97, %f98;
	add.f32 	%f101, %f99, %f100;
	add.f32 	%f378, %f101, %f86;
	sub.s32 	%r81, %r1, %r270;
	setp.lt.u32 	%p4, %r81, %r4;
	add.s32 	%r269, %r269, 1;
	add.s32 	%r268, %r268, %r4;
	sub.s32 	%r267, %r267, %r4;
	add.s32 	%r266, %r266, %r4;
	@%p4 bra 	$L__BB4_44;
	bra.uni 	$L__BB4_28;
$L__BB4_30:
	setp.le.u32 	%p5, %r1, %r270;
	sub.s32 	%r83, %r1, %r270;
	setp.ge.s32 	%p6, %r35, %r83;
	or.pred  	%p7, %p5, %p6;
	@%p7 bra 	$L__BB4_44;
	not.b32 	%r85, %r35;
	add.s32 	%r86, %r1, %r85;
	sub.s32 	%r87, %r86, %r36;
	mul.lo.s32 	%r88, %r2, %r269;
	shl.b32 	%r89, %r88, 13;
	sub.s32 	%r90, %r87, %r89;
	shr.u32 	%r91, %r90, 9;
	add.s32 	%r49, %r91, 1;
	and.b32  	%r50, %r49, 15;
	setp.lt.u32 	%p8, %r90, 7680;
	mov.u32 	%r275, %r35;
	@%p8 bra 	$L__BB4_35;
	or.b32  	%r273, %r35, 4096;
	shr.u32 	%r92, %r267, 9;
	add.s32 	%r93, %r92, 1;
	and.b32  	%r94, %r93, 16777200;
	neg.s32 	%r271, %r94;
$L__BB4_33:
	.pragma "nounroll";
	add.s32 	%r95, %r266, -4096;
	mul.wide.u32 	%rd8, %r95, 4;
	add.s64 	%rd9, %rd1, %rd8;
	ld.global.f32 	%f103, [%rd9];
	add.f32 	%f104, %f378, %f103;
	add.s32 	%r96, %r266, -3584;
	mul.wide.u32 	%rd10, %r96, 4;
	add.s64 	%rd11, %rd1, %rd10;
	ld.global.f32 	%f105, [%rd11];
	add.f32 	%f106, %f104, %f105;
	add.s32 	%r97, %r266, -3072;
	mul.wide.u32 	%rd12, %r97, 4;
	add.s64 	%rd13, %rd1, %rd12;
	ld.global.f32 	%f107, [%rd13];
	add.f32 	%f108, %f106, %f107;
	add.s32 	%r98, %r266, -2560;
	mul.wide.u32 	%rd14, %r98, 4;
	add.s64 	%rd15, %rd1, %rd14;
	ld.global.f32 	%f109, [%rd15];
	add.f32 	%f110, %f108, %f109;
	add.s32 	%r99, %r266, -2048;
	mul.wide.u32 	%rd16, %r99, 4;
	add.s64 	%rd17, %rd1, %rd16;
	ld.global.f32 	%f111, [%rd17];
	add.f32 	%f112, %f110, %f111;
	add.s32 	%r100, %r266, -1536;
	mul.wide.u32 	%rd18, %r100, 4;
	add.s64 	%rd19, %rd1, %rd18;
	ld.global.f32 	%f113, [%rd19];
	add.f32 	%f114, %f112, %f113;
	add.s32 	%r101, %r266, -1024;
	mul.wide.u32 	%rd20, %r101, 4;
	add.s64 	%rd21, %rd1, %rd20;
	ld.global.f32 	%f115, [%rd21];
	add.f32 	%f116, %f114, %f115;
	add.s32 	%r102, %r266, 3584;
	add.s32 	%r103, %r266, -512;
	mul.wide.u32 	%rd22, %r103, 4;
	add.s64 	%rd23, %rd1, %rd22;
	ld.global.f32 	%f117, [%rd23];
	add.f32 	%f118, %f116, %f117;
	mul.wide.u32 	%rd24, %r266, 4;
	add.s64 	%rd25, %rd1, %rd24;
	ld.global.f32 	%f119, [%rd25];
	add.f32 	%f120, %f118, %f119;
	add.s32 	%r104, %r266, 512;
	mul.wide.u32 	%rd26, %r104, 4;
	add.s64 	%rd27, %rd1, %rd26;
	ld.global.f32 	%f121, [%rd27];
	add.f32 	%f122, %f120, %f121;
	add.s32 	%r105, %r266, 1024;
	mul.wide.u32 	%rd28, %r105, 4;
	add.s64 	%rd29, %rd1, %rd28;
	ld.global.f32 	%f123, [%rd29];
	add.f32 	%f124, %f122, %f123;
	add.s32 	%r106, %r266, 1536;
	mul.wide.u32 	%rd30, %r106, 4;
	add.s64 	%rd31, %rd1, %rd30;
	ld.global.f32 	%f125, [%rd31];
	add.f32 	%f126, %f124, %f125;
	add.s32 	%r107, %r266, 2048;
	mul.wide.u32 	%rd32, %r107, 4;
	add.s64 	%rd33, %rd1, %rd32;
	ld.global.f32 	%f127, [%rd33];
	add.f32 	%f128, %f126, %f127;
	add.s32 	%r108, %r266, 2560;
	mul.wide.u32 	%rd34, %r108, 4;
	add.s64 	%rd35, %rd1, %rd34;
	ld.global.f32 	%f129, [%rd35];
	add.f32 	%f130, %f128, %f129;
	add.s32 	%r109, %r266, 3072;
	mul.wide.u32 	%rd36, %r109, 4;
	add.s64 	%rd37, %rd1, %rd36;
	ld.global.f32 	%f131, [%rd37];
	add.f32 	%f132, %f130, %f131;
	mul.wide.u32 	%rd38, %r102, 4;
	add.s64 	%rd39, %rd1, %rd38;
	ld.global.f32 	%f133, [%rd39];
	add.f32 	%f378, %f132, %f133;
	add.s32 	%r273, %r273, 8192;
	add.s32 	%r266, %r266, 8192;
	add.s32 	%r271, %r271, 16;
	setp.ne.s32 	%p9, %r271, 0;
	@%p9 bra 	$L__BB4_33;
	add.s32 	%r275, %r273, -4096;
$L__BB4_35:
	setp.eq.s32 	%p10, %r50, 0;
	@%p10 bra 	$L__BB4_44;
	and.b32  	%r61, %r49, 7;
	setp.lt.u32 	%p11, %r50, 8;
	@%p11 bra 	$L__BB4_38;
	add.s32 	%r110, %r275, %r270;
	mul.wide.u32 	%rd40, %r110, 4;
	add.s64 	%rd41, %rd1, %rd40;
	ld.global.f32 	%f135, [%rd41];
	add.f32 	%f136, %f378, %f135;
	add.s32 	%r111, %r110, 512;
	mul.wide.u32 	%rd42, %r111, 4;
	add.s64 	%rd43, %rd1, %rd42;
	ld.global.f32 	%f137, [%rd43];
	add.f32 	%f138, %f136, %f137;
	add.s32 	%r112, %r110, 1024;
	mul.wide.u32 	%rd44, %r112, 4;
	add.s64 	%rd45, %rd1, %rd44;
	ld.global.f32 	%f139, [%rd45];
	add.f32 	%f140, %f138, %f139;
	add.s32 	%r113, %r110, 1536;
	mul.wide.u32 	%rd46, %r113, 4;
	add.s64 	%rd47, %rd1, %rd46;
	ld.global.f32 	%f141, [%rd47];
	add.f32 	%f142, %f140, %f141;
	add.s32 	%r114, %r110, 2048;
	mul.wide.u32 	%rd48, %r114, 4;
	add.s64 	%rd49, %rd1, %rd48;
	ld.global.f32 	%f143, [%rd49];
	add.f32 	%f144, %f142, %f143;
	add.s32 	%r115, %r110, 2560;
	mul.wide.u32 	%rd50, %r115, 4;
	add.s64 	%rd51, %rd1, %rd50;
	ld.global.f32 	%f145, [%rd51];
	add.f32 	%f146, %f144, %f145;
	add.s32 	%r116, %r110, 3072;
	mul.wide.u32 	%rd52, %r116, 4;
	add.s64 	%rd53, %rd1, %rd52;
	ld.global.f32 	%f147, [%rd53];
	add.f32 	%f148, %f146, %f147;
	add.s32 	%r117, %r110, 3584;
	mul.wide.u32 	%rd54, %r117, 4;
	add.s64 	%rd55, %rd1, %rd54;
	ld.global.f32 	%f149, [%rd55];
	add.f32 	%f378, %f148, %f149;
	add.s32 	%r275, %r275, 4096;
$L__BB4_38:
	setp.eq.s32 	%p12, %r61, 0;
	@%p12 bra 	$L__BB4_44;
	setp.lt.u32 	%p13, %r61, 4;
	@%p13 bra 	$L__BB4_41;
	add.s32 	%r118, %r275, %r270;
	mul.wide.u32 	%rd56, %r118, 4;
	add.s64 	%rd57, %rd1, %rd56;
	ld.global.f32 	%f151, [%rd57];
	add.f32 	%f152, %f378, %f151;
	add.s32 	%r119, %r118, 512;
	mul.wide.u32 	%rd58, %r119, 4;
	add.s64 	%rd59, %rd1, %rd58;
	ld.global.f32 	%f153, [%rd59];
	add.f32 	%f154, %f152, %f153;
	add.s32 	%r120, %r118, 1024;
	mul.wide.u32 	%rd60, %r120, 4;
	add.s64 	%rd61, %rd1, %rd60;
	ld.global.f32 	%f155, [%rd61];
	add.f32 	%f156, %f154, %f155;
	add.s32 	%r121, %r118, 1536;
	mul.wide.u32 	%rd62, %r121, 4;
	add.s64 	%rd63, %rd1, %rd62;
	ld.global.f32 	%f157, [%rd63];
	add.f32 	%f378, %f156, %f157;
	add.s32 	%r275, %r275, 2048;
$L__BB4_41:
	and.b32  	%r122, %r49, 3;
	setp.eq.s32 	%p14, %r122, 0;
	@%p14 bra 	$L__BB4_44;
	add.s32 	%r278, %r275, %r268;
	cvt.u16.u32 	%rs1, %r267;
	shr.u16 	%rs2, %rs1, 9;
	add.s16 	%rs3, %rs2, 1;
	cvt.u32.u16 	%r123, %rs3;
	and.b32  	%r124, %r123, 3;
	neg.s32 	%r277, %r124;
$L__BB4_43:
	.pragma "nounroll";
	mul.wide.u32 	%rd64, %r278, 4;
	add.s64 	%rd65, %rd1, %rd64;
	ld.global.f32 	%f158, [%rd65];
	add.f32 	%f378, %f378, %f158;
	add.s32 	%r278, %r278, 512;
	add.s32 	%r277, %r277, 1;
	setp.ne.s32 	%p15, %r277, 0;
	@%p15 bra 	$L__BB4_43;
$L__BB4_44:
	// begin inline asm
	mov.u32 %r125, %laneid;
	// end inline asm
	mov.b32 	%r127, %f378;
	mov.b32 	%r128, 1;
	mov.b32 	%r149, 31;
	mov.b32 	%r150, -1;
	// begin inline asm
	shfl.sync.down.b32 %r126, %r127, %r128, %r149, %r150;
	// end inline asm
	setp.gt.s32 	%p16, %r125, 30;
	mov.b32 	%f159, %r126;
	add.f32 	%f160, %f378, %f159;
	selp.f32 	%f161, %f378, %f160, %p16;
	mov.b32 	%r132, %f161;
	mov.b32 	%r133, 2;
	// begin inline asm
	shfl.sync.down.b32 %r131, %r132, %r133, %r149, %r150;
	// end inline asm
	setp.gt.s32 	%p17, %r125, 29;
	mov.b32 	%f162, %r131;
	add.f32 	%f163, %f161, %f162;
	selp.f32 	%f164, %f161, %f163, %p17;
	mov.b32 	%r137, %f164;
	mov.b32 	%r138, 4;
	// begin inline asm
	shfl.sync.down.b32 %r136, %r137, %r138, %r149, %r150;
	// end inline asm
	setp.gt.s32 	%p18, %r125, 27;
	mov.b32 	%f165, %r136;
	add.f32 	%f166, %f164, %f165;
	selp.f32 	%f167, %f164, %f166, %p18;
	mov.b32 	%r142, %f167;
	mov.b32 	%r143, 8;
	// begin inline asm
	shfl.sync.down.b32 %r141, %r142, %r143, %r149, %r150;
	// end inline asm
	setp.gt.s32 	%p19, %r125, 23;
	mov.b32 	%f168, %r141;
	add.f32 	%f169, %f167, %f168;
	selp.f32 	%f170, %f167, %f169, %p19;
	mov.b32 	%r147, %f170;
	mov.b32 	%r148, 16;
	// begin inline asm
	shfl.sync.down.b32 %r146, %r147, %r148, %r149, %r150;
	// end inline asm
	setp.gt.s32 	%p20, %r125, 15;
	mov.b32 	%f171, %r146;
	add.f32 	%f37, %f170, %f171;
	selp.f32 	%f379, %f170, %f37, %p20;
	setp.ne.s32 	%p21, %r125, 0;
	@%p21 bra 	$L__BB4_46;
	shr.u32 	%r151, %r35, 3;
	and.b32  	%r152, %r151, 124;
	mov.u32 	%r153, _ZZN3cub18CUB_300001_SM_10006detail6reduce18DeviceReduceKernelINS2_10policy_hubIfjN4cuda3std3__44plusIfEEE10Policy1000EN6thrust24THRUST_300001_SM_1000_NS6detail15normal_iteratorINSD_10device_ptrIfEEEEjS9_fNS7_10__identityEEEvT0_PT3_T1_NS0_13GridEvenShareISN_EET2_T4_E12temp_storage;
	add.s32 	%r154, %r153, %r152;
	st.shared.f32 	[%r154+16], %f37;
$L__BB4_46:
	bar.sync 	0;
	setp.ne.s32 	%p22, %r35, 0;
	@%p22 bra 	$L__BB4_48;
	ld.shared.f32 	%f172, [_ZZN3cub18CUB_300001_SM_10006detail6reduce18DeviceReduceKernelINS2_10policy_hubIfjN4cuda3std3__44plusIfEEE10Policy1000EN6thrust24THRUST_300001_SM_1000_NS6detail15normal_iteratorINSD_10device_ptrIfEEEEjS9_fNS7_10__identityEEEvT0_PT3_T1_NS0_13GridEvenShareISN_EET2_T4_E12temp_storage+20];
	add.f32 	%f173, %f379, %f172;
	ld.shared.f32 	%f174, [_ZZN3cub18CUB_300001_SM_10006detail6reduce18DeviceReduceKernelINS2_10policy_hubIfjN4cuda3std3__44plusIfEEE10Policy1000EN6thrust24THRUST_300001_SM_1000_NS6detail15normal_iteratorINSD_10device_ptrIfEEEEjS9_fNS7_10__identityEEEvT0_PT3_T1_NS0_13GridEvenShareISN_EET2_T4_E12temp_storage+24];
	add.f32 	%f175, %f173, %f174;
	ld.shared.f32 	%f176, [_ZZN3cub18CUB_300001_SM_10006detail6reduce18DeviceReduceKernelINS2_10policy_hubIfjN4cuda3std3__44plusIfEEE10Policy1000EN6thrust24THRUST_300001_SM_1000_NS6detail15normal_iteratorINSD_10device_ptrIfEEEEjS9_fNS7_10__identityEEEvT0_PT3_T1_NS0_13GridEvenShareISN_EET2_T4_E12temp_storage+28];
	add.f32 	%f177, %f175, %f176;
	ld.shared.f32 	%f178, [_ZZN3cub18CUB_300001_SM_10006detail6reduce18DeviceReduceKernelINS2_10policy_hubIfjN4cuda3std3__44plusIfEEE10Policy1000EN6thrust24THRUST_300001_SM_1000_NS6detail15normal_iteratorINSD_10device_ptrIfEEEEjS9_fNS7_10__identityEEEvT0_PT3_T1_NS0_13GridEvenShareISN_EET2_T4_E12temp_storage+32];
	add.f32 	%f179, %f177, %f178;
	ld.shared.f32 	%f180, [_ZZN3cub18CUB_300001_SM_10006detail6reduce18DeviceReduceKernelINS2_10policy_hubIfjN4cuda3std3__44plusIfEEE10Policy1000EN6thrust24THRUST_300001_SM_1000_NS6detail15normal_iteratorINSD_10device_ptrIfEEEEjS9_fNS7_10__identityEEEvT0_PT3_T1_NS0_13GridEvenShareISN_EET2_T4_E12temp_storage+36];
	add.f32 	%f181, %f179, %f180;
	ld.shared.f32 	%f182, [_ZZN3cub18CUB_300001_SM_10006detail6reduce18DeviceReduceKernelINS2_10policy_hubIfjN4cuda3std3__44plusIfEEE10Policy1000EN6thrust24THRUST_300001_SM_1000_NS6detail15normal_iteratorINSD_10device_ptrIfEEEEjS9_fNS7_10__identityEEEvT0_PT3_T1_NS0_13GridEvenShareISN_EET2_T4_E12temp_storage+40];
	add.f32 	%f183, %f181, %f182;
	ld.shared.f32 	%f184, [_ZZN3cub18CUB_300001_SM_10006detail6reduce18DeviceReduceKernelINS2_10policy_hubIfjN4cuda3std3__44plusIfEEE10Policy1000EN6thrust24THRUST_300001_SM_1000_NS6detail15normal_iteratorINSD_10device_ptrIfEEEEjS9_fNS7_10__identityEEEvT0_PT3_T1_NS0_13GridEvenShareISN_EET2_T4_E12temp_storage+44];
	add.f32 	%f185, %f183, %f184;
	ld.shared.f32 	%f186, [_ZZN3cub18CUB_300001_SM_10006detail6reduce18DeviceReduceKernelINS2_10policy_hubIfjN4cuda3std3__44plusIfEEE10Policy1000EN6thrust24THRUST_300001_SM_1000_NS6detail15normal_iteratorINSD_10device_ptrIfEEEEjS9_fNS7_10__identityEEEvT0_PT3_T1_NS0_13GridEvenShareISN_EET2_T4_E12temp_storage+48];
	add.f32 	%f187, %f185, %f186;
	ld.shared.f32 	%f188, [_ZZN3cub18CUB_300001_SM_10006detail6reduce18DeviceReduceKernelINS2_10policy_hubIfjN4cuda3std3__44plusIfEEE10Policy1000EN6thrust24THRUST_300001_SM_1000_NS6detail15normal_iteratorINSD_10device_ptrIfEEEEjS9_fNS7_10__identityEEEvT0_PT3_T1_NS0_13GridEvenShareISN_EET2_T4_E12temp_storage+52];
	add.f32 	%f189, %f187, %f188;
	ld.shared.f32 	%f190, [_ZZN3cub18CUB_300001_SM_10006detail6reduce18DeviceReduceKernelINS2_10policy_hubIfjN4cuda3std3__44plusIfEEE10Policy1000EN6thrust24THRUST_300001_SM_1000_NS6detail15normal_iteratorINSD_10device_ptrIfEEEEjS9_fNS7_10__identityEEEvT0_PT3_T1_NS0_13GridEvenShareISN_EET2_T4_E12temp_storage+56];
	add.f32 	%f191, %f189, %f190;
	ld.shared.f32 	%f192, [_ZZN3cub18CUB_300001_SM_10006detail6reduce18DeviceReduceKernelINS2_10policy_hubIfjN4cuda3std3__44plusIfEEE10Policy1000EN6thrust24THRUST_300001_SM_1000_NS6detail15normal_iteratorINSD_10device_ptrIfEEEEjS9_fNS7_10__identityEEEvT0_PT3_T1_NS0_13GridEvenShareISN_EET2_T4_E12temp_storage+60];
	add.f32 	%f193, %f191, %f192;
	ld.shared.f32 	%f194, [_ZZN3cub18CUB_300001_SM_10006detail6reduce18DeviceReduceKernelINS2_10policy_hubIfjN4cuda3std3__44plusIfEEE10Policy1000EN6thrust24THRUST_300001_SM_1000_NS6detail15normal_iteratorINSD_10device_ptrIfEEEEjS9_fNS7_10__identityEEEvT0_PT3_T1_NS0_13GridEvenShareISN_EET2_T4_E12temp_storage+64];
	add.f32 	%f195, %f193, %f194;
	ld.shared.f32 	%f196, [_ZZN3cub18CUB_300001_SM_10006detail6reduce18DeviceReduceKernelINS2_10policy_hubIfjN4cuda3std3__44plusIfEEE10Policy1000EN6thrust24THRUST_300001_SM_1000_NS6detail15normal_iteratorINSD_10device_ptrIfEEEEjS9_fNS7_10__identityEEEvT0_PT3_T1_NS0_13GridEvenShareISN_EET2_T4_E12temp_storage+68];
	add.f32 	%f197, %f195, %f196;
	ld.shared.f32 	%f198, [_ZZN3cub18CUB_300001_SM_10006detail6reduce18DeviceReduceKernelINS2_10policy_hubIfjN4cuda3std3__44plusIfEEE10Policy1000EN6thrust24THRUST_300001_SM_1000_NS6detail15normal_iteratorINSD_10device_ptrIfEEEEjS9_fNS7_10__identityEEEvT0_PT3_T1_NS0_13GridEvenShareISN_EET2_T4_E12temp_storage+72];
	add.f32 	%f199, %f197, %f198;
	ld.shared.f32 	%f200, [_ZZN3cub18CUB_300001_SM_10006detail6reduce18DeviceReduceKernelINS2_10policy_hubIfjN4cuda3std3__44plusIfEEE10Policy1000EN6thrust24THRUST_300001_SM_1000_NS6detail15normal_iteratorINSD_10device_ptrIfEEEEjS9_fNS7_10__identityEEEvT0_PT3_T1_NS0_13GridEvenShareISN_EET2_T4_E12temp_storage+76];
	add.f32 	%f379, %f199, %f200;
$L__BB4_48:
	mov.u32 	%r256, %tid.x;
	setp.ne.s32 	%p64, %r256, 0;
	@%p64 bra 	$L__BB4_50;
	ld.param.u64 	%rd129, [_ZN3cub18CUB_300001_SM_10006detail6reduce18DeviceReduceKernelINS2_10policy_hubIfjN4cuda3std3__44plusIfEEE10Policy1000EN6thrust24THRUST_300001_SM_1000_NS6detail15normal_iteratorINSD_10device_ptrIfEEEEjS9_fNS7_10__identityEEEvT0_PT3_T1_NS0_13GridEvenShareISN_EET2_T4__param_1];
	cvta.to.global.u64 	%rd126, %rd129;
	mul.wide.u32 	%rd127, %r3, 4;
	add.s64 	%rd128, %rd126, %rd127;
	st.global.f32 	[%rd128], %f379;
$L__BB4_50:
	ret;

}
	// .globl	_ZN3cub18CUB_300001_SM_10006detail6reduce28DeviceReduceSingleTileKernelINS2_10policy_hubIfjN4cuda3std3__44plusIfEEE10Policy1000EPfSC_iS9_ffNS7_10__identityEEEvT0_T1_T2_T3_T4_T6_
.visible .entry _ZN3cub18CUB_300001_SM_10006detail6reduce28DeviceReduceSingleTileKernelINS2_10policy_hubIfjN4cuda3std3__44plusIfEEE10Policy1000EPfSC_iS9_ffNS7_10__identityEEEvT0_T1_T2_T3_T4_T6_(
	.param .u64 .ptr .align 1 _ZN3cub18CUB_300001_SM_10006detail6reduce28DeviceReduceSingleTileKernelINS2_10policy_hubIfjN4cuda3std3__44plusIfEEE10Policy1000EPfSC_iS9_ffNS7_10__identityEEEvT0_T1_T2_T3_T4_T6__param_0,
	.param .u64 .ptr .align 1 _ZN3cub18CUB_300001_SM_10006detail6reduce28DeviceReduceSingleTileKernelINS2_10policy_hubIfjN4cuda3std3__44plusIfEEE10Policy1000EPfSC_iS9_ffNS7_10__identityEEEvT0_T1_T2_T3_T4_T6__param_1,
	.param .u32 _ZN3cub18CUB_300001_SM_10006detail6reduce28DeviceReduceSingleTileKernelINS2_10policy_hubIfjN4cuda3std3__44plusIfEEE10Policy1000EPfSC_iS9_ffNS7_10__identityEEEvT0_T1_T2_T3_T4_T6__param_2,
	.param .align 1 .b8 _ZN3cub18CUB_300001_SM_10006detail6reduce28DeviceReduceSingleTileKernelINS2_10policy_hubIfjN4cuda3std3__44plusIfEEE10Policy1000EPfSC_iS9_ffNS7_10__identityEEEvT0_T1_T2_T3_T4_T6__param_3[1],
	.param .f32 _ZN3cub18CUB_300001_SM_10006detail6reduce28DeviceReduceSingleTileKernelINS2_10policy_hubIfjN4cuda3std3__44plusIfEEE10Policy1000EPfSC_iS9_ffNS7_10__identityEEEvT0_T1_T2_T3_T4_T6__param_4,
	.param .align 1 .b8 _ZN3cub18CUB_300001_SM_10006detail6reduce28DeviceReduceSingleTileKernelINS2_10policy_hubIfjN4cuda3std3__44plusIfEEE10Policy1000EPfSC_iS9_ffNS7_10__identityEEEvT0_T1_T2_T3_T4_T6__param_5[1]
)
.maxntid 512
.minnctapersm 1
{
	.reg .pred 	%p<113>;
	.reg .b32 	%r<407>;
	.reg .b32 	%f<531>;
	.reg .b64 	%rd<133>;
	// demoted variable
	.shared .align 4 .b8 _ZZN3cub18CUB_300001_SM_10006detail6reduce28DeviceReduceSingleTileKernelINS2_10policy_hubIfjN4cuda3std3__44plusIfEEE10Policy1000EPfSC_iS9_ffNS7_10__identityEEEvT0_T1_T2_T3_T4_T6_E12temp_storage[84];
	ld.param.u64 	%rd16, [_ZN3cub18CUB_300001_SM_10006detail6reduce28DeviceReduceSingleTileKernelINS2_10policy_hubIfjN4cuda3std3__44plusIfEEE10Policy1000EPfSC_iS9_ffNS7_10__identityEEEvT0_T1_T2_T3_T4_T6__param_0];
	ld.param.u64 	%rd17, [_ZN3cub18CUB_300001_SM_10006detail6reduce28DeviceReduceSingleTileKernelINS2_10policy_hubIfjN4cuda3std3__44plusIfEEE10Policy1000EPfSC_iS9_ffNS7_10__identityEEEvT0_T1_T2_T3_T4_T6__param_1];
	ld.param.u32 	%r67, [_ZN3cub18CUB_300001_SM_10006detail6reduce28DeviceReduceSingleTileKernelINS2_10policy_hubIfjN4cuda3std3__44plusIfEEE10Policy1000EPfSC_iS9_ffNS7_10__identityEEEvT0_T1_T2_T3_T4_T6__param_2];
	ld.param.f32 	%f58, [_ZN3cub18CUB_300001_SM_10006detail6reduce28DeviceReduceSingleTileKernelINS2_10policy_hubIfjN4cuda3std3__44plusIfEEE10Policy1000EPfSC_iS9_ffNS7_10__identityEEEvT0_T1_T2_T3_T4_T6__param_4];
	cvta.to.global.u64 	%rd1, %rd17;
	setp.ne.s32 	%p1, %r67, 0;
	@%p1 bra 	$L__BB5_3;
	mov.u32 	%r380, %tid.x;
	setp.ne.s32 	%p112, %r380, 0;
	@%p112 bra 	$L__BB5_74;
	st.global.f32 	[%rd1], %f58;
	bra.uni 	$L__BB5_74;
$L__BB5_3:
	and.b64  	%rd18, %rd16, 7;
	setp.ne.s64 	%p2, %rd18, 0;
	@%p2 bra 	$L__BB5_38;
	setp.gt.s32 	%p57, %r67, 8191;
	@%p57 bra 	$L__BB5_22;
	mov.u32 	%r1, %tid.x;
	setp.ge.s32 	%p74, %r1, %r67;
	mov.f32 	%f509, 0f00000000;
	mov.u32 	%r384, %r1;
	@%p74 bra 	$L__BB5_7;
	mul.wide.u32 	%rd121, %r1, 4;
	add.s64 	%rd120, %rd16, %rd121;
	// begin inline asm
	ld.global.nc.u32 %r300, [%rd120];
	// end inline asm
	mov.b32 	%f509, %r300;
	add.s32 	%r384, %r1, 512;
$L__BB5_7:
	setp.ge.s32 	%p75, %r384, %r67;
	@%p75 bra 	$L__BB5_13;
	not.b32 	%r301, %r384;
	add.s32 	%r4, %r67, %r301;
	and.b32  	%r302, %r4, 1536;
	setp.eq.s32 	%p76, %r302, 1536;
	@%p76 bra 	$L__BB5_11;
	mul.wide.u32 	%rd122, %r384, 4;
	add.s64 	%rd129, %rd16, %rd122;
	shr.u32 	%r303, %r4, 9;
	add.s32 	%r304, %r303, 1;
	and.b32  	%r305, %r304, 3;
	neg.s32 	%r382, %r305;
$L__BB5_10:
	.pragma "nounroll";
	// begin inline asm
	ld.global.nc.u32 %r306, [%rd129];
	// end inline asm
	mov.b32 	%f395, %r306;
	add.f32 	%f509, %f509, %f395;
	add.s32 	%r384, %r384, 512;
	add.s64 	%rd129, %rd129, 2048;
	add.s32 	%r382, %r382, 1;
	setp.ne.s32 	%p77, %r382, 0;
	@%p77 bra 	$L__BB5_10;
$L__BB5_11:
	setp.lt.u32 	%p78, %r4, 1536;
	@%p78 bra 	$L__BB5_13;
$L__BB5_12:
	mul.wide.s32 	%rd128, %r384, 4;
	add.s64 	%rd124, %rd16, %rd128;
	// begin inline asm
	ld.global.nc.u32 %r307, [%rd124];
	// end inline asm
	mov.b32 	%f396, %r307;
	add.f32 	%f397, %f509, %f396;
	add.s64 	%rd125, %rd124, 2048;
	// begin inline asm
	ld.global.nc.u32 %r308, [%rd125];
	// end inline asm
	mov.b32 	%f398, %r308;
	add.f32 	%f399, %f397, %f398;
	add.s64 	%rd126, %rd124, 4096;
	// begin inline asm
	ld.global.nc.u32 %r309, [%rd126];
	// end inline asm
	mov.b32 	%f400, %r309;
	add.f32 	%f401, %f399, %f400;
	add.s64 	%rd127, %rd124, 6144;
	// begin inline asm
	ld.global.nc.u32 %r310, [%rd127];
	// end inline asm
	mov.b32 	%f402, %r310;
	add.f32 	%f509, %f401, %f402;
	add.s32 	%r384, %r384, 2048;
	setp.lt.s32 	%p79, %r384, %r67;
	@%p79 bra 	$L__BB5_12;
$L__BB5_13:
	setp.lt.s32 	%p80, %r67, 512;
	@%p80 bra 	$L__BB5_18;
	// begin inline asm
	mov.u32 %r349, %laneid;
	// end inline asm
	mov.b32 	%r351, %f509;
	mov.b32 	%r352, 1;
	mov.b32 	%r373, 31;
	mov.b32 	%r374, -1;
	// begin inline asm
	shfl.sync.down.b32 %r350, %r351, %r352, %r373, %r374;
	// end inline asm
	setp.gt.s32 	%p104, %r349, 30;
	mov.b32 	%f461, %r350;
	add.f32 	%f462, %f509, %f461;
	selp.f32 	%f463, %f509, %f462, %p104;
	mov.b32 	%r356, %f463;
	mov.b32 	%r357, 2;
	// begin inline asm
	shfl.sync.down.b32 %r355, %r356, %r357, %r373, %r374;
	// end inline asm
	setp.gt.s32 	%p105, %r349, 29;
	mov.b32 	%f464, %r355;
	add.f32 	%f465, %f463, %f464;
	selp.f32 	%f466, %f463, %f465, %p105;
	mov.b32 	%r361, %f466;
	mov.b32 	%r362, 4;
	// begin inline asm
	shfl.sync.down.b32 %r360, %r361, %r362, %r373, %r374;
	// end inline asm
	setp.gt.s32 	%p106, %r349, 27;
	mov.b32 	%f467, %r360;
	add.f32 	%f468, %f466, %f467;
	selp.f32 	%f469, %f466, %f468, %p106;
	mov.b32 	%r366, %f469;
	mov.b32 	%r367, 8;
	// begin inline asm
	shfl.sync.down.b32 %r365, %r366, %r367, %r373, %r374;
	// end inline asm
	setp.gt.s32 	%p107, %r349, 23;
	mov.b32 	%f470, %r365;
	add.f32 	%f471, %f469, %f470;
	selp.f32 	%f472, %f469, %f471, %p107;
	mov.b32 	%r371, %f472;
	mov.b32 	%r372, 16;
	// begin inline asm
	shfl.sync.down.b32 %r370, %r371, %r372, %r373, %r374;
	// end inline asm
	setp.gt.s32 	%p108, %r349, 15;
	mov.b32 	%f473, %r370;
	add.f32 	%f10, %f472, %f473;
	selp.f32 	%f530, %f472, %f10, %p108;
	setp.ne.s32 	%p109, %r349, 0;
	@%p109 bra 	$L__BB5_16;
	shr.u32 	%r375, %r1, 3;
	and.b32  	%r376, %r375, 124;
	mov.u32 	%r377, _ZZN3cub18CUB_300001_SM_10006detail6reduce28DeviceReduceSingleTileKernelINS2_10policy_hubIfjN4cuda3std3__44plusIfEEE10Policy1000EPfSC_iS9_ffNS7_10__identityEEEvT0_T1_T2_T3_T4_T6_E12temp_storage;
	add.s32 	%r378, %r377, %r376;
	st.shared.f32 	[%r378+16], %f10;
$L__BB5_16:
	bar.sync 	0;
	setp.ne.s32 	%p110, %r1, 0;
	@%p110 bra 	$L__BB5_72;
	ld.shared.f32 	%f474, [_ZZN3cub18CUB_300001_SM_10006detail6reduce28DeviceReduceSingleTileKernelINS2_10policy_hubIfjN4cuda3std3__44plusIfEEE10Policy1000EPfSC_iS9_ffNS7_10__identityEEEvT0_T1_T2_T3_T4_T6_E12temp_storage+20];
	add.f32 	%f475, %f530, %f474;
	ld.shared.f32 	%f476, [_ZZN3cub18CUB_300001_SM_10006detail6reduce28DeviceReduceSingleTileKernelINS2_10policy_hubIfjN4cuda3std3__44plusIfEEE10Policy1000EPfSC_iS9_ffNS7_10__identityEEEvT0_T1_T2_T3_T4_T6_E12temp_storage+24];
	add.f32 	%f477, %f475, %f476;
	ld.shared.f32 	%f478, [_ZZN3cub18CUB_300001_SM_10006detail6reduce28DeviceReduceSingleTileKernelINS2_10policy_hubIfjN4cuda3std3__44plusIfEEE10Policy1000EPfSC_iS9_ffNS7_10__identityEEEvT0_T1_T2_T3_T4_T6_E12temp_storage+28];
	add.f32 	%f479, %f477, %f478;
	ld.shared.f32 	%f480, [_ZZN3cub18CUB_300001_SM_10006detail6reduce28DeviceReduceSingleTileKernelINS2_10policy_hubIfjN4cuda3std3__44plusIfEEE10Policy1000EPfSC_iS9_ffNS7_10__identityEEEvT0_T1_T2_T3_T4_T6_E12temp_storage+32];
	add.f32 	%f481, %f479, %f480;
	ld.shared.f32 	%f482, [_ZZN3cub18CUB_300001_SM_10006detail6reduce28DeviceReduceSingleTileKernelINS2_10policy_hubIfjN4cuda3std3__44plusIfEEE10Policy1000EPfSC_iS9_ffNS7_10__identityEEEvT0_T1_T2_T3_T4_T6_E12temp_storage+36];
	add.f32 	%f483, %f481, %f482;
	ld.shared.f32 	%f484, [_ZZN3cub18CUB_300001_SM_10006detail6reduce28DeviceReduceSingleTileKernelINS2_10policy_hubIfjN4cuda3std3__44plusIfEEE10Policy1000EPfSC_iS9_ffNS7_10__identityEEEvT0_T1_T2_T3_T4_T6_E12temp_storage+40];
	add.f32 	%f485, %f483, %f484;
	ld.shared.f32 	%f486, [_ZZN3cub18CUB_300001_SM_10006detail6reduce28DeviceReduceSingleTileKernelINS2_10policy_hubIfjN4cuda3std3__44plusIfEEE10Policy1000EPfSC_iS9_ffNS7_10__identityEEEvT0_T1_T2_T3_T4_T6_E12temp_storage+44];
	add.f32 	%f487, %f485, %f486;
	ld.shared.f32 	%f488, [_ZZN3cub18CUB_300001_SM_10006detail6reduce28DeviceReduceSingleTileKernelINS2_10policy_hubIfjN4cuda3std3__44plusIfEEE10Policy1000EPfSC_iS9_ffNS7_10__identityEEEvT0_T1_T2_T3_T4_T6_E12temp_storage+48];
	add.f32 	%f489, %f487, %f488;
	ld.shared.f32 	%f490, [_ZZN3cub18CUB_300001_SM_10006detail6reduce28DeviceReduceSingleTileKernelINS2_10policy_hubIfjN4cuda3std3__44plusIfEEE10Policy1000EPfSC_iS9_ffNS7_10__identityEEEvT0_T1_T2_T3_T4_T6_E12temp_storage+52];
	add.f32 	%f491, %f489, %f490;
	ld.shared.f32 	%f492, [_ZZN3cub18CUB_300001_SM_10006detail6reduce28DeviceReduceSingleTileKernelINS2_10policy_hubIfjN4cuda3std3__44plusIfEEE10Policy1000EPfSC_iS9_ffNS7_10__identityEEEvT0_T1_T2_T3_T4_T6_E12temp_storage+56];
	add.f32 	%f493, %f491, %f492;
	ld.shared.f32 	%f494, [_ZZN3cub18CUB_300001_SM_10006detail6reduce28DeviceReduceSingleTileKernelINS2_10policy_hubIfjN4cuda3std3__44plusIfEEE10Policy1000EPfSC_iS9_ffNS7_10__identityEEEvT0_T1_T2_T3_T4_T6_E12temp_storage+60];
	add.f32 	%f495, %f493, %f494;
	ld.shared.f32 	%f496, [_ZZN3cub18CUB_300001_SM_10006detail6reduce28DeviceReduceSingleTileKernelINS2_10policy_hubIfjN4cuda3std3__44plusIfEEE10Policy1000EPfSC_iS9_ffNS7_10__identityEEEvT0_T1_T2_T3_T4_T6_E12temp_storage+64];
	add.f32 	%f497, %f495, %f496;
	ld.shared.f32 	%f498, [_ZZN3cub18CUB_300001_SM_10006detail6reduce28DeviceReduceSingleTileKernelINS2_10policy_hubIfjN4cuda3std3__44plusIfEEE10Policy1000EPfSC_iS9_ffNS7_10__identityEEEvT0_T1_T2_T3_T4_T6_E12temp_storage+68];
	add.f32 	%f499, %f497, %f498;
	ld.shared.f32 	%f500, [_ZZN3cub18CUB_300001_SM_10006detail6reduce28DeviceReduceSingleTileKernelINS2_10policy_hubIfjN4cuda3std3__44plusIfEEE10Policy1000EPfSC_iS9_ffNS7_10__identityEEEvT0_T1_T2_T3_T4_T6_E12temp_storage+72];
	add.f32 	%f501, %f499, %f500;
	ld.shared.f32 	%f502, [_ZZN3cub18CUB_300001_SM_10006detail6reduce28DeviceReduceSingleTileKernelINS2_10policy_hubIfjN4cuda3std3__44plusIfEEE10Policy1000EPfSC_iS9_ffNS7_10__identityEEEvT0_T1_T2_T3_T4_T6_E12temp_storage+76];
	add.f32 	%f530, %f501, %f502;
	bra.uni 	$L__BB5_72;
$L__BB5_18:
	// begin inline asm
	mov.u32 %r311, %laneid;
	// end inline asm
	and.b32  	%r337, %r1, 992;
	add.s32 	%r338, %r337, 32;
	setp.gt.s32 	%p81, %r338, %r67;
	not.b32 	%r339, %r337;
	add.s32 	%r340, %r67, %r339;
	selp.b32 	%r335, %r340, 31, %p81;
	mov.b32 	%r313, %f509;
	mov.b32 	%r314, 1;
	mov.b32 	%r336, -1;
	// begin inline asm
	shfl.sync.down.b32 %r312, %r313, %r314, %r335, %r336;
	// end inline asm
	setp.lt.s32 	%p82, %r311, %r335;
	mov.b32 	%f403, %r312;
	add.f32 	%f404, %f509, %f403;
	selp.f32 	%f405, %f404, %f509, %p82;
	mov.b32 	%r318, %f405;
	mov.b32 	%r319, 2;
	// begin inline asm
	shfl.sync.down.b32 %r317, %r318, %r319, %r335, %r336;
	// end inline asm
	add.s32 	%r341, %r311, 2;
	setp.gt.s32 	%p83, %r341, %r335;
	mov.b32 	%f406, %r317;
	add.f32 	%f407, %f405, %f406;
	selp.f32 	%f408, %f405, %f407, %p83;
	mov.b32 	%r323, %f408;
	mov.b32 	%r324, 4;
	// begin inline asm
	shfl.sync.down.b32 %r322, %r323, %r324, %r335, %r336;
	// end inline asm
	add.s32 	%r342, %r311, 4;
	setp.gt.s32 	%p84, %r342, %r335;
	mov.b32 	%f409, %r322;
	add.f32 	%f410, %f408, %f409;
	selp.f32 	%f411, %f408, %f410, %p84;
	mov.b32 	%r328, %f411;
	mov.b32 	%r329, 8;
	// begin inline asm
	shfl.sync.down.b32 %r327, %r328, %r329, %r335, %r336;
	// end inline asm
	add.s32 	%r343, %r311, 8;
	setp.gt.s32 	%p85, %r343, %r335;
	mov.b32 	%f412, %r327;
	add.f32 	%f413, %f411, %f412;
	selp.f32 	%f414, %f411, %f413, %p85;
	mov.b32 	%r333, %f414;
	mov.b32 	%r334, 16;
	// begin inline asm
	shfl.sync.down.b32 %r332, %r333, %r334, %r335, %r336;
	// end inline asm
	add.s32 	%r344, %r311, 16;
	setp.gt.s32 	%p86, %r344, %r335;
	mov.b32 	%f415, %r332;
	add.f32 	%f416, %f414, %f415;
	selp.f32 	%f530, %f414, %f416, %p86;
	setp.ne.s32 	%p87, %r311, 0;
	@%p87 bra 	$L__BB5_20;
	shr.u32 	%r345, %r1, 3;
	and.b32  	%r346, %r345, 124;
	mov.u32 	%r347, _ZZN3cub18CUB_300001_SM_10006detail6reduce28DeviceReduceSingleTileKernelINS2_10policy_hubIfjN4cuda3std3__44plusIfEEE10Policy1000EPfSC_iS9_ffNS7_10__identityEEEvT0_T1_T2_T3_T4_T6_E12temp_storage;
	add.s32 	%r348, %r347, %r346;
	st.shared.f32 	[%r348+16], %f530;
$L__BB5_20:
	bar.sync 	0;
	setp.ne.s32 	%p88, %r1, 0;
	@%p88 bra 	$L__BB5_72;
	setp.gt.s32 	%p89, %r67, 32;
	ld.shared.f32 	%f417, [_ZZN3cub18CUB_300001_SM_10006detail6reduce28DeviceReduceSingleTileKernelINS2_10policy_hubIfjN4cuda3std3__44plusIfEEE10Policy1000EPfSC_iS9_ffNS7_10__identityEEEvT0_T1_T2_T3_T4_T6_E12temp_storage+20];
	add.f32 	%f418, %f530, %f417;
	selp.f32 	%f419, %f418, %f530, %p89;
	setp.gt.s32 	%p90, %r67, 64;
	ld.shared.f32 	%f420, [_ZZN3cub18CUB_300001_SM_10006detail6reduce28DeviceReduceSingleTileKernelINS2_10policy_hubIfjN4cuda3std3__44plusIfEEE10Policy1000EPfSC_iS9_ffNS7_10__identityEEEvT0_T1_T2_T3_T4_T6_E12temp_storage+24];
	add.f32 	%f421, %f420, %f419;
	selp.f32 	%f422, %f421, %f419, %p90;
	setp.gt.s32 	%p91, %r67, 96;
	ld.shared.f32 	%f423, [_ZZN3cub18CUB_300001_SM_10006detail6reduce28DeviceReduceSingleTileKernelINS2_10policy_hubIfjN4cuda3std3__44plusIfEEE10Policy1000EPfSC_iS9_ffNS7_10__identityEEEvT0_T1_T2_T3_T4_T6_E12temp_storage+28];
	add.f32 	%f424, %f423, %f422;
	selp.f32 	%f425, %f424, %f422, %p91;
	setp.gt.s32 	%p92, %r67, 128;
	ld.shared.f32 	%f426, [_ZZN3cub18CUB_300001_SM_10006detail6reduce28DeviceReduceSingleTileKernelINS2_10policy_hubIfjN4cuda3std3__44plusIfEEE10Policy1000EPfSC_iS9_ffNS7_10__identityEEEvT0_T1_T2_T3_T4_T6_E12temp_storage+32];
	add.f32 	%f427, %f426, %f425;
	selp.f32 	%f428, %f427, %f425, %p92;
	setp.gt.s32 	%p93, %r67, 160;
	ld.shared.f32 	%f429, [_ZZN3cub18CUB_300001_SM_10006detail6reduce28DeviceReduceSingleTileKernelINS2_10policy_hubIfjN4cuda3std3__44plusIfEEE10Policy1000EPfSC_iS9_ffNS7_10__identityEEEvT0_T1_T2_T3_T4_T6_E12temp_storage+36];
	add.f32 	%f430, %f429, %f428;
	selp.f32 	%f431, %f430, %f428, %p93;
	setp.gt.s32 	%p94, %r67, 192;
	ld.shared.f32 	%f432, [_ZZN3cub18CUB_300001_SM_10006detail6reduce28DeviceReduceSingleTileKernelINS2_10policy_hubIfjN4cuda3std3__44plusIfEEE10Policy1000EPfSC_iS9_ffNS7_10__identityEEEvT0_T1_T2_T3_T4_T6_E12temp_storage+40];
	add.f32 	%f433, %f432, %f431;
	selp.f32 	%f434, %f433, %f431, %p94;
	setp.gt.s32 	%p95, %r67, 224;
	ld.shared.f32 	%f435, [_ZZN3cub18CUB_300001_SM_10006detail6reduce28DeviceReduceSingleTileKernelINS2_10policy_hubIfjN4cuda3std3__44plusIfEEE10Policy1000EPfSC_iS9_ffNS7_10__identityEEEvT0_T1_T2_T3_T4_T6_E12temp_storage+44];
	add.f32 	%f436, %f435, %f434;
	selp.f32 	%f437, %f436, %f434, %p95;
	setp.gt.s32 	%p96, %r67, 256;
	ld.shared.f32 	%f438, [_ZZN3cub18CUB_300001_SM_10006detail6reduce28DeviceReduceSingleTileKernelINS2_10policy_hubIfjN4cuda3std3__44plusIfEEE10Policy1000EPfSC_iS9_ffNS7_10__identityEEEvT0_T1_T2_T3_T4_T6_E12temp_storage+48];
	add.f32 	%f439, %f438, %f437;
	selp.f32 	%f440, %f439, %f437, %p96;
	setp.gt.s32 	%p97, %r67, 288;
	ld.shared.f32 	%f441, [_ZZN3cub18CUB_300001_SM_10006detail6reduce28DeviceReduceSingleTileKernelINS2_10policy_hubIfjN4cuda3std3__44plusIfEEE10Policy1000EPfSC_iS9_ffNS7_10__identityEEEvT0_T1_T2_T3_T4_T6_E12temp_storage+52];
	add.f32 	%f442, %f441, %f440;
	selp.f32 	%f443, %f442, %f440, %p97;
	setp.gt.s32 	%p98, %r67, 320;
	ld.shared.f32 	%f444, [_ZZN3cub18CUB_300001_SM_10006detail6reduce28DeviceReduceSingleTileKernelINS2_10policy_hubIfjN4cuda3std3__44plusIfEEE10Policy1000EPfSC_iS9_ffNS7_10__identityEEEvT0_T1_T2_T3_T4_T6_E12temp_storage+56];
	add.f32 	%f445, %f444, %f443;
	selp.f32 	%f446, %f445, %f443, %p98;
	setp.gt.s32 	%p99, %r67, 352;
	ld.shared.f32 	%f447, [_ZZN3cub18CUB_300001_SM_10006detail6reduce28DeviceReduceSingleTileKernelINS2_10policy_hubIfjN4cuda3std3__44plusIfEEE10Policy1000EPfSC_iS9_ffNS7_10__identityEEEvT0_T1_T2_T3_T4_T6_E12temp_storage+60];
	add.f32 	%f448, %f447, %f446;
	selp.f32 	%f449, %f448, %f446, %p99;
	setp.gt.s32 	%p100, %r67, 384;
	ld.shared.f32 	%f450, [_ZZN3cub18CUB_300001_SM_10006detail6reduce28DeviceReduceSingleTileKernelINS2_10policy_hubIfjN4cuda3std3__44plusIfEEE10Policy1000EPfSC_iS9_ffNS7_10__identityEEEvT0_T1_T2_T3_T4_T6_E12temp_storage+64];
	add.f32 	%f451, %f450, %f449;
	selp.f32 	%f452, %f451, %f449, %p100;
	setp.gt.s32 	%p101, %r67, 416;
	ld.shared.f32 	%f453, [_ZZN3cub18CUB_300001_SM_10006detail6reduce28DeviceReduceSingleTileKernelINS2_10policy_hubIfjN4cuda3std3__44plusIfEEE10Policy1000EPfSC_iS9_ffNS7_10__identityEEEvT0_T1_T2_T3_T4_T6_E12temp_storage+68];
	add.f32 	%f454, %f453, %f452;
	selp.f32 	%f455, %f454, %f452, %p101;
	setp.gt.s32 	%p102, %r67, 448;
	ld.shared.f32 	%f456, [_ZZN3cub18CUB_300001_SM_10006detail6reduce28DeviceReduceSingleTileKernelINS2_10policy_hubIfjN4cuda3std3__44plusIfEEE10Policy1000EPfSC_iS9_ffNS7_10__identityEEEvT0_T1_T2_T3_T4_T6_E12temp_storage+72];
	add.f32 	%f457, %f456, %f455;
	selp.f32 	%f458, %f457, %f455, %p102;
	setp.gt.s32 	%p103, %r67, 480;
	ld.shared.f32 	%f459, [_ZZN3cub18CUB_300001_SM_10006detail6reduce28DeviceReduceSingleTileKernelINS2_10policy_hubIfjN4cuda3std3__44plusIfEEE10Policy1000EPfSC_iS9_ffNS7_10__identityEEEvT0_T1_T2_T3_T4_T6_E12temp_storage+76];
	add.f32 	%f460, %f459, %f458;
	selp.f32 	%f530, %f460, %f458, %p103;
	bra.uni 	$L__BB5_72;
$L__BB5_22:
	mov.u32 	%r13, %tid.x;
	shl.b32 	%r224, %r13, 1;
	mul.wide.u32 	%rd90, %r224, 4;
	add.s64 	%rd75, %rd16, %rd90;
	// begin inline asm
	ld.global.nc.u64 %rd74, [%rd75];
	// end inline asm
	mov.b64 	{%r225, %r226}, %rd74;
	mov.b32 	%f281, %r226;
	mov.b32 	%f282, %r225;
	add.s64 	%rd77, %rd75, 4096;
	// begin inline asm
	ld.global.nc.u64 %rd76, [%rd77];
	// end inline asm
	mov.b64 	{%r227, %r228}, %rd76;
	mov.b32 	%f283, %r228;
	mov.b32 	%f284, %r227;
	add.s64 	%rd79, %rd75, 8192;
	// begin inline asm
	ld.global.nc.u64 %rd78, [%rd79];
	// end inline asm
	mov.b64 	{%r229, %r230}, %rd78;
	mov.b32 	%f285, %r230;
	mov.b32 	%f286, %r229;
	add.s64 	%rd81, %rd75, 12288;
	// begin inline asm
	ld.global.nc.u64 %rd80, [%rd81];
	// end inline asm
	mov.b64 	{%r231, %r232}, %rd80;
	mov.b32 	%f287, %r232;
	mov.b32 	%f288, %r231;
	add.s64 	%rd83, %rd75, 16384;
	// begin inline asm
	ld.global.nc.u64 %rd82, [%rd83];
	// end inline asm
	mov.b64 	{%r233, %r234}, %rd82;
	mov.b32 	%f289, %r234;
	mov.b32 	%f290, %r233;
	add.s64 	%rd85, %rd75, 20480;
	// begin inline asm
	ld.global.nc.u64 %rd84, [%rd85];
	// end inline asm
	mov.b64 	{%r235, %r236}, %rd84;
	mov.b32 	%f291, %r236;
	mov.b32 	%f292, %r235;
	add.s64 	%rd87, %rd75, 24576;
	// begin inline asm
	ld.global.nc.u64 %rd86, [%rd87];
	// end inline asm
	mov.b64 	{%r237, %r238}, %rd86;
	mov.b32 	%f293, %r238;
	mov.b32 	%f294, %r237;
	add.s64 	%rd89, %rd75, 28672;
	// begin inline asm
	ld.global.nc.u64 %rd88, [%rd89];
	// end inline asm
	mov.b64 	{%r239, %r240}, %rd88;
	mov.b32 	%f295, %r240;
	mov.b32 	%f296, %r239;
	add.f32 	%f297, %f282, %f281;
	add.f32 	%f298, %f284, %f283;
	add.f32 	%f299, %f286, %f285;
	add.f32 	%f300, %f288, %f287;
	add.f32 	%f301, %f290, %f289;
	add.f32 	%f302, %f292, %f291;
	add.f32 	%f303, %f294, %f293;
	add.f32 	%f304, %f296, %f295;
	add.f32 	%f305, %f297, %f298;
	add.f32 	%f306, %f299, %f300;
	add.f32 	%f307, %f301, %f302;
	add.f32 	%f308, %f303, %f304;
	add.f32 	%f309, %f305, %f306;
	add.f32 	%f310, %f307, %f308;
	add.f32 	%f516, %f309, %f310;
	setp.lt.u32 	%p58, %r67, 16384;
	mov.b32 	%r387, 8192;
	@%p58 bra 	$L__BB5_26;
	add.s32 	%r14, %r67, -8192;
	mov.b32 	%r387, 8192;
$L__BB5_24:
	mul.wide.s32 	%rd107, %r387, 4;
	add.s64 	%rd92, %rd75, %rd107;
	// begin inline asm
	ld.global.nc.u64 %rd91, [%rd92];
	// end inline asm
	mov.b64 	{%r242, %r243}, %rd91;
	mov.b32 	%f311, %r243;
	mov.b32 	%f312, %r242;
	add.s64 	%rd94, %rd92, 4096;
	// begin inline asm
	ld.global.nc.u64 %rd93, [%rd94];
	// end inline asm
	mov.b64 	{%r244, %r245}, %rd93;
	mov.b32 	%f313, %r245;
	mov.b32 	%f314, %r244;
	add.s64 	%rd96, %rd92, 8192;
	// begin inline asm
	ld.global.nc.u64 %rd95, [%rd96];
	// end inline asm
	mov.b64 	{%r246, %r247}, %rd95;
	mov.b32 	%f315, %r247;
	mov.b32 	%f316, %r246;
	add.s64 	%rd98, %rd92, 12288;
	// begin inline asm
	ld.global.nc.u64 %rd97, [%rd98];
	// end inline asm
	mov.b64 	{%r248, %r249}, %rd97;
	mov.b32 	%f317, %r249;
	mov.b32 	%f318, %r248;
	add.s64 	%rd100, %rd92, 16384;
	// begin inline asm
	ld.global.nc.u64 %rd99, [%rd100];
	// end inline asm
	mov.b64 	{%r250, %r251}, %rd99;
	mov.b32 	%f319, %r251;
	mov.b32 	%f320, %r250;
	add.s64 	%rd102, %rd92, 20480;
	// begin inline asm
	ld.global.nc.u64 %rd101, [%rd102];
	// end inline asm
	mov.b64 	{%r252, %r253}, %rd101;
	mov.b32 	%f321, %r253;
	mov.b32 	%f322, %r252;
	add.s64 	%rd104, %rd92, 24576;
	// begin inline asm
	ld.global.nc.u64 %rd103, [%rd104];
	// end inline asm
	mov.b64 	{%r254, %r255}, %rd103;
	mov.b32 	%f323, %r255;
	mov.b32 	%f324, %r254;
	add.s64 	%rd106, %rd92, 28672;
	// begin inline asm
	ld.global.nc.u64 %rd105, [%rd106];
	// end inline asm
	mov.b64 	{%r256, %r257}, %rd105;
	mov.b32 	%f325, %r257;
	mov.b32 	%f326, %r256;
	add.f32 	%f327, %f516, %f312;
	add.f32 	%f328, %f311, %f314;
	add.f32 	%f329, %f313, %f316;
	add.f32 	%f330, %f315, %f318;
	add.f32 	%f331, %f317, %f320;
	add.f32 	%f332, %f319, %f322;
	add.f32 	%f333, %f321, %f324;
	add.f32 	%f334, %f323, %f326;
	add.f32 	%f335, %f327, %f328;
	add.f32 	%f336, %f329, %f330;
	add.f32 	%f337, %f331, %f332;
	add.f32 	%f338, %f333, %f334;
	add.f32 	%f339, %f335, %f336;
	add.f32 	%f340, %f337, %f338;
	add.f32 	%f341, %f339, %f340;
	add.f32 	%f516, %f341, %f325;
	sub.s32 	%r258, %r67, %r387;
	setp.lt.s32 	%p59, %r258, 8192;
	@%p59 bra 	$L__BB5_34;
	add.s32 	%r387, %r387, 8192;
	setp.le.s32 	%p60, %r387, %r14;
	@%p60 bra 	$L__BB5_24;
$L__BB5_26:
	setp.le.s32 	%p61, %r67, %r387;
	@%p61 bra 	$L__BB5_34;
	sub.s32 	%r18, %r67, %r387;
	setp.ge.s32 	%p62, %r13, %r18;
	@%p62 bra 	$L__BB5_34;
	not.b32 	%r259, %r13;
	add.s32 	%r260, %r67, %r259;
	sub.s32 	%r19, %r260, %r387;
	and.b32  	%r261, %r19, 1536;
	setp.eq.s32 	%p63, %r261, 1536;
	mov.u32 	%r391, %r13;
	@%p63 bra 	$L__BB5_31;
	add.s32 	%r389, %r13, %r387;
	shr.u32 	%r262, %r19, 9;
	add.s32 	%r263, %r262, 1;
	and.b32  	%r264, %r263, 3;
	neg.s32 	%r388, %r264;
	mov.u32 	%r391, %r13;
$L__BB5_30:
	.pragma "nounroll";
	mul.wide.u32 	%rd109, %r389, 4;
	add.s64 	%rd108, %rd16, %rd109;
	// begin inline asm
	ld.global.nc.u32 %r265, [%rd108];
	// end inline asm
	mov.b32 	%f343, %r265;
	add.f32 	%f516, %f516, %f343;
	add.s32 	%r391, %r391, 512;
	add.s32 	%r389, %r389, 512;
	add.s32 	%r388, %r388, 1;
	setp.ne.s32 	%p64, %r388, 0;
	@%p64 bra 	$L__BB5_30;
$L__BB5_31:
	setp.lt.u32 	%p65, %r19, 1536;
	@%p65 bra 	$L__BB5_34;
	cvt.u64.u32 	%rd110, %r391;
	cvt.u64.u32 	%rd111, %r387;
	add.s64 	%rd112, %rd110, %rd111;
	shl.b64 	%rd113, %rd112, 2;
	add.s64 	%rd114, %rd113, %rd16;
	add.s64 	%rd130, %rd114, 4096;
	add.s32 	%r392, %r391, %r387;
$L__BB5_33:
	mul.wide.u32 	%rd119, %r392, 4;
	add.s64 	%rd115, %rd16, %rd119;
	// begin inline asm
	ld.global.nc.u32 %r266, [%rd115];
	// end inline asm
	mov.b32 	%f344, %r266;
	add.f32 	%f345, %f516, %f344;
	add.s64 	%rd116, %rd130, -2048;
	// begin inline asm
	ld.global.nc.u32 %r267, [%rd116];
	// end inline asm
	mov.b32 	%f346, %r267;
	add.f32 	%f347, %f345, %f346;
	// begin inline asm
	ld.global.nc.u32 %r268, [%rd130];
	// end inline asm
	mov.b32 	%f348, %r268;
	add.f32 	%f349, %f347, %f348;
	add.s64 	%rd118, %rd130, 2048;
	// begin inline asm
	ld.global.nc.u32 %r269, [%rd118];
	// end inline asm
	mov.b32 	%f350, %r269;
	add.f32 	%f516, %f349, %f350;
	add.s32 	%r391, %r391, 2048;
	add.s64 	%rd130, %rd130, 8192;
	add.s32 	%r392, %r392, 2048;
	setp.lt.s32 	%p66, %r391, %r18;
	@%p66 bra 	$L__BB5_33;
$L__BB5_34:
	// begin inline asm
	mov.u32 %r270, %laneid;
	// end inline asm
	mov.b32 	%r272, %f516;
	mov.b32 	%r273, 1;
	mov.b32 	%r294, 31;
	mov.b32 	%r295, -1;
	// begin inline asm
	shfl.sync.down.b32 %r271, %r272, %r273, %r294, %r295;
	// end inline asm
	setp.gt.s32 	%p67, %r270, 30;
	mov.b32 	%f351, %r271;
	add.f32 	%f352, %f516, %f351;
	selp.f32 	%f353, %f516, %f352, %p67;
	mov.b32 	%r277, %f353;
	mov.b32 	%r278, 2;
	// begin inline asm
	shfl.sync.down.b32 %r276, %r277, %r278, %r294, %r295;
	// end inline asm
	setp.gt.s32 	%p68, %r270, 29;
	mov.b32 	%f354, %r276;
	add.f32 	%f355, %f353, %f354;
	selp.f32 	%f356, %f353, %f355, %p68;
	mov.b32 	%r282, %f356;
	mov.b32 	%r283, 4;
	// begin inline asm
	shfl.sync.down.b32 %r281, %r282, %r283, %r294, %r295;
	// end inline asm
	setp.gt.s32 	%p69, %r270, 27;
	mov.b32 	%f357, %r281;
	add.f32 	%f358, %f356, %f357;
	selp.f32 	%f359, %f356, %f358, %p69;
	mov.b32 	%r287, %f359;
	mov.b32 	%r288, 8;
	// begin inline asm
	shfl.sync.down.b32 %r286, %r287, %r288, %r294, %r295;
	// end inline asm
	setp.gt.s32 	%p70, %r270, 23;
	mov.b32 	%f360, %r286;
	add.f32 	%f361, %f359, %f360;
	selp.f32 	%f362, %f359, %f361, %p70;
	mov.b32 	%r292, %f362;
	mov.b32 	%r293, 16;
	// begin inline asm
	shfl.sync.down.b32 %r291, %r292, %r293, %r294, %r295;
	// end inline asm
	setp.gt.s32 	%p71, %r270, 15;
	mov.b32 	%f363, %r291;
	add.f32 	%f26, %f362, %f363;
	selp.f32 	%f530, %f362, %f26, %p71;
	setp.ne.s32 	%p72, %r270, 0;
	@%p72 bra 	$L__BB5_36;
	shr.u32 	%r296, %r13, 3;
	and.b32  	%r297, %r296, 124;
	mov.u32 	%r298, _ZZN3cub18CUB_300001_SM_10006detail6reduce28DeviceReduceSingleTileKernelINS2_10policy_hubIfjN4cuda3std3__44plusIfEEE10Policy1000EPfSC_iS9_ffNS7_10__identityEEEvT0_T1_T2_T3_T4_T6_E12temp_storage;
	add.s32 	%r299, %r298, %r297;
	st.shared.f32 	[%r299+16], %f26;
$L__BB5_36:
	bar.sync 	0;
	setp.ne.s32 	%p73, %r13, 0;
	@%p73 bra 	$L__BB5_72;
	ld.shared.f32 	%f364, [_ZZN3cub18CUB_300001_SM_10006detail6reduce28DeviceReduceSingleTileKernelINS2_10policy_hubIfjN4cuda3std3__44plusIfEEE10Policy1000EPfSC_iS9_ffNS7_10__identityEEEvT0_T1_T2_T3_T4_T6_E12temp_storage+20];
	add.f32 	%f365, %f530, %f364;
	ld.shared.f32 	%f366, [_ZZN3cub18CUB_300001_SM_10006detail6reduce28DeviceReduceSingleTileKernelINS2_10policy_hubIfjN4cuda3std3__44plusIfEEE10Policy1000EPfSC_iS9_ffNS7_10__identityEEEvT0_T1_T2_T3_T4_T6_E12temp_storage+24];
	add.f32 	%f367, %f365, %f366;
	ld.shared.f32 	%f368, [_ZZN3cub18CUB_300001_SM_10006detail6reduce28DeviceReduceSingleTileKernelINS2_10policy_hubIfjN4cuda3std3__44plusIfEEE10Policy1000EPfSC_iS9_ffNS7_10__identityEEEvT0_T1_T2_T3_T4_T6_E12temp_storage+28];
	add.f32 	%f369, %f367, %f368;
	ld.shared.f32 	%f370, [_ZZN3cub18CUB_300001_SM_10006detail6reduce28DeviceReduceSingleTileKernelINS2_10policy_hubIfjN4cuda3std3__44plusIfEEE10Policy1000EPfSC_iS9_ffNS7_10__identityEEEvT0_T1_T2_T3_T4_T6_E12temp_storage+32];
	add.f32 	%f371, %f369, %f370;
	ld.shared.f32 	%f372, [_ZZN3cub18CUB_300001_SM_10006detail6reduce28DeviceReduceSingleTileKernelINS2_10policy_hubIfjN4cuda3std3__44plusIfEEE10Policy1000EPfSC_iS9_ffNS7_10__identityEEEvT0_T1_T2_T3_T4_T6_E12temp_storage+36];
	add.f32 	%f373, %f371, %f372;
	ld.shared.f32 	%f374, [_ZZN3cub18CUB_300001_SM_10006detail6reduce28DeviceReduceSingleTileKernelINS2_10policy_hubIfjN4cuda3std3__44plusIfEEE10Policy1000EPfSC_iS9_ffNS7_10__identityEEEvT0_T1_T2_T3_T4_T6_E12temp_storage+40];
	add.f32 	%f375, %f373, %f374;
	ld.shared.f32 	%f376, [_ZZN3cub18CUB_300001_SM_10006detail6reduce28DeviceReduceSingleTileKernelINS2_10policy_hubIfjN4cuda3std3__44plusIfEEE10Policy1000EPfSC_iS9_ffNS7_10__identityEEEvT0_T1_T2_T3_T4_T6_E12temp_storage+44];
	add.f32 	%f377, %f375, %f376;
	ld.shared.f32 	%f378, [_ZZN3cub18CUB_300001_SM_10006detail6reduce28DeviceReduceSingleTileKernelINS2_10policy_hubIfjN4cuda3std3__44plusIfEEE10Policy1000EPfSC_iS9_ffNS7_10__identityEEEvT0_T1_T2_T3_T4_T6_E12temp_storage+48];
	add.f32 	%f379, %f377, %f378;
	ld.shared.f32 	%f380, [_ZZN3cub18CUB_300001_SM_10006detail6reduce28DeviceReduceSingleTileKernelINS2_10policy_hubIfjN4cuda3std3__44plusIfEEE10Policy1000EPfSC_iS9_ffNS7_10__identityEEEvT0_T1_T2_T3_T4_T6_E12temp_storage+52];
	add.f32 	%f381, %f379, %f380;
	ld.shared.f32 	%f382, [_ZZN3cub18CUB_300001_SM_10006detail6reduce28DeviceReduceSingleTileKernelINS2_10policy_hubIfjN4cuda3std3__44plusIfEEE10Policy1000EPfSC_iS9_ffNS7_10__identityEEEvT0_T1_T2_T3_T4_T6_E12temp_storage+56];
	add.f32 	%f383, %f381, %f382;
	ld.shared.f32 	%f384, [_ZZN3cub18CUB_300001_SM_10006detail6reduce28DeviceReduceSingleTileKernelINS2_10policy_hubIfjN4cuda3std3__44plusIfEEE10Policy1000EPfSC_iS9_ffNS7_10__identityEEEvT0_T1_T2_T3_T4_T6_E12temp_storage+60];
	add.f32 	%f385, %f383, %f384;
	ld.shared.f32 	%f386, [_ZZN3cub18CUB_300001_SM_10006detail6reduce28DeviceReduceSingleTileKernelINS2_10policy_hubIfjN4cuda3std3__44plusIfEEE10Policy1000EPfSC_iS9_ffNS7_10__identityEEEvT0_T1_T2_T3_T4_T6_E12temp_storage+64];
	add.f32 	%f387, %f385, %f386;
	ld.shared.f32 	%f388, [_ZZN3cub18CUB_300001_SM_10006detail6reduce28DeviceReduceSingleTileKernelINS2_10policy_hubIfjN4cuda3std3__44plusIfEEE10Policy1000EPfSC_iS9_ffNS7_10__identityEEEvT0_T1_T2_T3_T4_T6_E12temp_storage+68];
	add.f32 	%f389, %f387, %f388;
	ld.shared.f32 	%f390, [_ZZN3cub18CUB_300001_SM_10006detail6reduce28DeviceReduceSingleTileKernelINS2_10policy_hubIfjN4cuda3std3__44plusIfEEE10Policy1000EPfSC_iS9_ffNS7_10__identityEEEvT0_T1_T2_T3_T4_T6_E12temp_storage+72];
	add.f32 	%f391, %f389, %f390;
	ld.shared.f32 	%f392, [_ZZN3cub18CUB_300001_SM_10006detail6reduce28DeviceReduceSingleTileKernelINS2_10policy_hubIfjN4cuda3std3__44plusIfEEE10Policy1000EPfSC_iS9_ffNS7_10__identityEEEvT0_T1_T2_T3_T4_T6_E12temp_storage+76];
	add.f32 	%f530, %f391, %f392;
	bra.uni 	$L__BB5_72;
$L__BB5_38:
	setp.gt.s32 	%p3, %r67, 8191;
	@%p3 bra 	$L__BB5_56;
	mov.u32 	%r34, %tid.x;
	setp.ge.s32 	%p20, %r34, %r67;
	mov.f32 	%f522, 0f00000000;
	mov.u32 	%r397, %r34;
	@%p20 bra 	$L__BB5_41;
	mul.wide.u32 	%rd66, %r34, 4;
	add.s64 	%rd65, %rd16, %rd66;
	// begin inline asm
	ld.global.nc.u32 %r144, [%rd65];
	// end inline asm
	mov.b32 	%f522, %r144;
	add.s32 	%r397, %r34, 512;
$L__BB5_41:
	setp.ge.s32 	%p21, %r397, %r67;
	@%p21 bra 	$L__BB5_47;
	not.b32 	%r145, %r397;
	add.s32 	%r37, %r67, %r145;
	and.b32  	%r146, %r37, 1536;
	setp.eq.s32 	%p22, %r146, 1536;
	@%p22 bra 	$L__BB5_45;
	mul.wide.u32 	%rd67, %r397, 4;
	add.s64 	%rd131, %rd16, %rd67;
	shr.u32 	%r147, %r37, 9;
	add.s32 	%r148, %r147, 1;
	and.b32  	%r149, %r148, 3;
	neg.s32 	%r395, %r149;
$L__BB5_44:
	.pragma "nounroll";
	// begin inline asm
	ld.global.nc.u32 %r150, [%rd131];
	// end inline asm
	mov.b32 	%f173, %r150;
	add.f32 	%f522, %f522, %f173;
	add.s32 	%r397, %r397, 512;
	add.s64 	%rd131, %rd131, 2048;
	add.s32 	%r395, %r395, 1;
	setp.ne.s32 	%p23, %r395, 0;
	@%p23 bra 	$L__BB5_44;
$L__BB5_45:
	setp.lt.u32 	%p24, %r37, 1536;
	@%p24 bra 	$L__BB5_47;
$L__BB5_46:
	mul.wide.s32 	%rd73, %r397, 4;
	add.s64 	%rd69, %rd16, %rd73;
	// begin inline asm
	ld.global.nc.u32 %r151, [%rd69];
	// end inline asm
	mov.b32 	%f174, %r151;
	add.f32 	%f175, %f522, %f174;
	add.s64 	%rd70, %rd69, 2048;
	// begin inline asm
	ld.global.nc.u32 %r152, [%rd70];
	// end inline asm
	mov.b32 	%f176, %r152;
	add.f32 	%f177, %f175, %f176;
	add.s64 	%rd71, %rd69, 4096;
	// begin inline asm
	ld.global.nc.u32 %r153, [%rd71];
	// end inline asm
	mov.b32 	%f178, %r153;
	add.f32 	%f179, %f177, %f178;
	add.s64 	%rd72, %rd69, 6144;
	// begin inline asm
	ld.global.nc.u32 %r154, [%rd72];
	// end inline asm
	mov.b32 	%f180, %r154;
	add.f32 	%f522, %f179, %f180;
	add.s32 	%r397, %r397, 2048;
	setp.lt.s32 	%p25, %r397, %r67;
	@%p25 bra 	$L__BB5_46;
$L__BB5_47:
	setp.lt.s32 	%p26, %r67, 512;
	@%p26 bra 	$L__BB5_52;
	// begin inline asm
	mov.u32 %r193, %laneid;
	// end inline asm
	mov.b32 	%r195, %f522;
	mov.b32 	%r196, 1;
	mov.b32 	%r217, 31;
	mov.b32 	%r218, -1;
	// begin inline asm
	shfl.sync.down.b32 %r194, %r195, %r196, %r217, %r218;
	// end inline asm
	setp.gt.s32 	%p50, %r193, 30;
	mov.b32 	%f239, %r194;
	add.f32 	%f240, %f522, %f239;
	selp.f32 	%f241, %f522, %f240, %p50;
	mov.b32 	%r200, %f241;
	mov.b32 	%r201, 2;
	// begin inline asm
	shfl.sync.down.b32 %r199, %r200, %r201, %r217, %r218;
	// end inline asm
	setp.gt.s32 	%p51, %r193, 29;
	mov.b32 	%f242, %r199;
	add.f32 	%f243, %f241, %f242;
	selp.f32 	%f244, %f241, %f243, %p51;
	mov.b32 	%r205, %f244;
	mov.b32 	%r206, 4;
	// begin inline asm
	shfl.sync.down.b32 %r204, %r205, %r206, %r217, %r218;
	// end inline asm
	setp.gt.s32 	%p52, %r193, 27;
	mov.b32 	%f245, %r204;
	add.f32 	%f246, %f244, %f245;
	selp.f32 	%f247, %f244, %f246, %p52;
	mov.b32 	%r210, %f247;
	mov.b32 	%r211, 8;
	// begin inline asm
	shfl.sync.down.b32 %r209, %r210, %r211, %r217, %r218;
	// end inline asm
	setp.gt.s32 	%p53, %r193, 23;
	mov.b32 	%f248, %r209;
	add.f32 	%f249, %f247, %f248;
	selp.f32 	%f250, %f247, %f249, %p53;
	mov.b32 	%r215, %f250;
	mov.b32 	%r216, 16;
	// begin inline asm
	shfl.sync.down.b32 %r214, %r215, %r216, %r217, %r218;
	// end inline asm
	setp.gt.s32 	%p54, %r193, 15;
	mov.b32 	%f251, %r214;
	add.f32 	%f38, %f250, %f251;
	selp.f32 	%f530, %f250, %f38, %p54;
	setp.ne.s32 	%p55, %r193, 0;
	@%p55 bra 	$L__BB5_50;
	shr.u32 	%r219, %r34, 3;
	and.b32  	%r220, %r219, 124;
	mov.u32 	%r221, _ZZN3cub18CUB_300001_SM_10006detail6reduce28DeviceReduceSingleTileKernelINS2_10policy_hubIfjN4cuda3std3__44plusIfEEE10Policy1000EPfSC_iS9_ffNS7_10__identityEEEvT0_T1_T2_T3_T4_T6_E12temp_storage;
	add.s32 	%r222, %r221, %r220;
	st.shared.f32 	[%r222+16], %f38;
$L__BB5_50:
	bar.sync 	0;
	setp.ne.s32 	%p56, %r34, 0;
	@%p56 bra 	$L__BB5_72;
	ld.shared.f32 	%f252, [_ZZN3cub18CUB_300001_SM_10006detail6reduce28DeviceReduceSingleTileKernelINS2_10policy_hubIfjN4cuda3std3__44plusIfEEE10Policy1000EPfSC_iS9_ffNS7_10__identityEEEvT0_T1_T2_T3_T4_T6_E12temp_storage+20];
	add.f32 	%f253, %f530, %f252;
	ld.shared.f32 	%f254, [_ZZN3cub18CUB_300001_SM_10006detail6reduce28DeviceReduceSingleTileKernelINS2_10policy_hubIfjN4cuda3std3__44plusIfEEE10Policy1000EPfSC_iS9_ffNS7_10__identityEEEvT0_T1_T2_T3_T4_T6_E12temp_storage+24];
	add.f32 	%f255, %f253, %f254;
	ld.shared.f32 	%f256, [_ZZN3cub18CUB_300001_SM_10006detail6reduce28DeviceReduceSingleTileKernelINS2_10policy_hubIfjN4cuda3std3__44plusIfEEE10Policy1000EPfSC_iS9_ffNS7_10__identityEEEvT0_T1_T2_T3_T4_T6_E12temp_storage+28];
	add.f32 	%f257, %f255, %f256;
	ld.shared.f32 	%f258, [_ZZN3cub18CUB_300001_SM_10006detail6reduce28DeviceReduceSingleTileKernelINS2_10policy_hubIfjN4cuda3std3__44plusIfEEE10Policy1000EPfSC_iS9_ffNS7_10__identityEEEvT0_T1_T2_T3_T4_T6_E12temp_storage+32];
	add.f32 	%f259, %f257, %f258;
	ld.shared.f32 	%f260, [_ZZN3cub18CUB_300001_SM_10006detail6reduce28DeviceReduceSingleTileKernelINS2_10policy_hubIfjN4cuda3std3__44plusIfEEE10Policy1000EPfSC_iS9_ffNS7_10__identityEEEvT0_T1_T2_T3_T4_T6_E12temp_storage+36];
	add.f32 	%f261, %f259, %f260;
	ld.shared.f32 	%f262, [_ZZN3cub18CUB_300001_SM_10006detail6reduce28DeviceReduceSingleTileKernelINS2_10policy_hubIfjN4cuda3std3__44plusIfEEE10Policy1000EPfSC_iS9_ffNS7_10__identityEEEvT0_T1_T2_T3_T4_T6_E12temp_storage+40];
	add.f32 	%f263, %f261, %f262;
	ld.shared.f32 	%f264, [_ZZN3cub18CUB_300001_SM_10006detail6reduce28DeviceReduceSingleTileKernelINS2_10policy_hubIfjN4cuda3std3__44plusIfEEE10Policy1000EPfSC_iS9_ffNS7_10__identityEEEvT0_T1_T2_T3_T4_T6_E12temp_storage+44];
	add.f32 	%f265, %f263, %f264;
	ld.shared.f32 	%f266, [_ZZN3cub18CUB_300001_SM_10006detail6reduce28DeviceReduceSingleTileKernelINS2_10policy_hubIfjN4cuda3std3__44plusIfEEE10Policy1000EPfSC_iS9_ffNS7_10__identityEEEvT0_T1_T2_T3_T4_T6_E12temp_storage+48];
	add.f32 	%f267, %f265, %f266;
	ld.shared.f32 	%f268, [_ZZN3cub18CUB_300001_SM_10006detail6reduce28DeviceReduceSingleTileKernelINS2_10policy_hubIfjN4cuda3std3__44plusIfEEE10Policy1000EPfSC_iS9_ffNS7_10__identityEEEvT0_T1_T2_T3_T4_T6_E12temp_storage+52];
	add.f32 	%f269, %f267, %f268;
	ld.shared.f32 	%f270, [_ZZN3cub18CUB_300001_SM_10006detail6reduce28DeviceReduceSingleTileKernelINS2_10policy_hubIfjN4cuda3std3__44plusIfEEE10Policy1000EPfSC_iS9_ffNS7_10__identityEEEvT0_T1_T2_T3_T4_T6_E12temp_storage+56];
	add.f32 	%f271, %f269, %f270;
	ld.shared.f32 	%f272, [_ZZN3cub18CUB_300001_SM_10006detail6reduce28DeviceReduceSingleTileKernelINS2_10policy_hubIfjN4cuda3std3__44plusIfEEE10Policy1000EPfSC_iS9_ffNS7_10__identityEEEvT0_T1_T2_T3_T4_T6_E12temp_storage+60];
	add.f32 	%f273, %f271, %f272;
	ld.shared.f32 	%f274, [_ZZN3cub18CUB_300001_SM_10006detail6reduce28DeviceReduceSingleTileKernelINS2_10policy_hubIfjN4cuda3std3__44plusIfEEE10Policy1000EPfSC_iS9_ffNS7_10__identityEEEvT0_T1_T2_T3_T4_T6_E12temp_storage+64];
	add.f32 	%f275, %f273, %f274;
	ld.shared.f32 	%f276, [_ZZN3cub18CUB_300001_SM_10006detail6reduce28DeviceReduceSingleTileKernelINS2_10policy_hubIfjN4cuda3std3__44plusIfEEE10Policy1000EPfSC_iS9_ffNS7_10__identityEEEvT0_T1_T2_T3_T4_T6_E12temp_storage+68];
	add.f32 	%f277, %f275, %f276;
	ld.shared.f32 	%f278, [_ZZN3cub18CUB_300001_SM_10006detail6reduce28DeviceReduceSingleTileKernelINS2_10policy_hubIfjN4cuda3std3__44plusIfEEE10Policy1000EPfSC_iS9_ffNS7_10__identityEEEvT0_T1_T2_T3_T4_T6_E12temp_storage+72];
	add.f32 	%f279, %f277, %f278;
	ld.shared.f32 	%f280, [_ZZN3cub18CUB_300001_SM_10006detail6reduce28DeviceReduceSingleTileKernelINS2_10policy_hubIfjN4cuda3std3__44plusIfEEE10Policy1000EPfSC_iS9_ffNS7_10__identityEEEvT0_T1_T2_T3_T4_T6_E12temp_storage+76];
	add.f32 	%f530, %f279, %f280;
	bra.uni 	$L__BB5_72;
$L__BB5_52:
	// begin inline asm
	mov.u32 %r155, %laneid;
	// end inline asm
	and.b32  	%r181, %r34, 992;
	add.s32 	%r182, %r181, 32;
	setp.gt.s32 	%p27, %r182, %r67;
	not.b32 	%r183, %r181;
	add.s32 	%r184, %r67, %r183;
	selp.b32 	%r179, %r184, 31, %p27;
	mov.b32 	%r157, %f522;
	mov.b32 	%r158, 1;
	mov.b32 	%r180, -1;
	// begin inline asm
	shfl.sync.down.b32 %r156, %r157, %r158, %r179, %r180;
	// end inline asm
	setp.lt.s32 	%p28, %r155, %r179;
	mov.b32 	%f181, %r156;
	add.f32 	%f182, %f522, %f181;
	selp.f32 	%f183, %f182, %f522, %p28;
	mov.b32 	%r162, %f183;
	mov.b32 	%r163, 2;
	// begin inline asm
	shfl.sync.down.b32 %r161, %r162, %r163, %r179, %r180;
	// end inline asm
	add.s32 	%r185, %r155, 2;
	setp.gt.s32 	%p29, %r185, %r179;
	mov.b32 	%f184, %r161;
	add.f32 	%f185, %f183, %f184;
	selp.f32 	%f186, %f183, %f185, %p29;
	mov.b32 	%r167, %f186;
	mov.b32 	%r168, 4;
	// begin inline asm
	shfl.sync.down.b32 %r166, %r167, %r168, %r179, %r180;
	// end inline asm
	add.s32 	%r186, %r155, 4;
	setp.gt.s32 	%p30, %r186, %r179;
	mov.b32 	%f187, %r166;
	add.f32 	%f188, %f186, %f187;
	selp.f32 	%f189, %f186, %f188, %p30;
	mov.b32 	%r172, %f189;
	mov.b32 	%r173, 8;
	// begin inline asm
	shfl.sync.down.b32 %r171, %r172, %r173, %r179, %r180;
	// end inline asm
	add.s32 	%r187, %r155, 8;
	setp.gt.s32 	%p31, %r187, %r179;
	mov.b32 	%f190, %r171;
	add.f32 	%f191, %f189, %f190;
	selp.f32 	%f192, %f189, %f191, %p31;
	mov.b32 	%r177, %f192;
	mov.b32 	%r178, 16;
	// begin inline asm
	shfl.sync.down.b32 %r176, %r177, %r178, %r179, %r180;
	// end inline asm
	add.s32 	%r188, %r155, 16;
	setp.gt.s32 	%p32, %r188, %r179;
	mov.b32 	%f193, %r176;
	add.f32 	%f194, %f192, %f193;
	selp.f32 	%f530, %f192, %f194, %p32;
	setp.ne.s32 	%p33, %r155, 0;
	@%p33 bra 	$L__BB5_54;
	shr.u32 	%r189, %r34, 3;
	and.b32  	%r190, %r189, 124;
	mov.u32 	%r191, _ZZN3cub18CUB_300001_SM_10006detail6reduce28DeviceReduceSingleTileKernelINS2_10policy_hubIfjN4cuda3std3__44plusIfEEE10Policy1000EPfSC_iS9_ffNS7_10__identityEEEvT0_T1_T2_T3_T4_T6_E12temp_storage;
	add.s32 	%r192, %r191, %r190;
	st.shared.f32 	[%r192+16], %f530;
$L__BB5_54:
	bar.sync 	0;
	setp.ne.s32 	%p34, %r34, 0;
	@%p34 bra 	$L__BB5_72;
	setp.gt.s32 	%p35, %r67, 32;
	ld.shared.f32 	%f195, [_ZZN3cub18CUB_300001_SM_10006detail6reduce28DeviceReduceSingleTileKernelINS2_10policy_hubIfjN4cuda3std3__44plusIfEEE10Policy1000EPfSC_iS9_ffNS7_10__identityEEEvT0_T1_T2_T3_T4_T6_E12temp_storage+20];
	add.f32 	%f196, %f530, %f195;
	selp.f32 	%f197, %f196, %f530, %p35;
	setp.gt.s32 	%p36, %r67, 64;
	ld.shared.f32 	%f198, [_ZZN3cub18CUB_300001_SM_10006detail6reduce28DeviceReduceSingleTileKernelINS2_10policy_hubIfjN4cuda3std3__44plusIfEEE10Policy1000EPfSC_iS9_ffNS7_10__identityEEEvT0_T1_T2_T3_T4_T6_E12temp_storage+24];
	add.f32 	%f199, %f198, %f197;
	selp.f32 	%f200, %f199, %f197, %p36;
	setp.gt.s32 	%p37, %r67, 96;
	ld.shared.f32 	%f201, [_ZZN3cub18CUB_300001_SM_10006detail6reduce28DeviceReduceSingleTileKernelINS2_10policy_hubIfjN4cuda3std3__44plusIfEEE10Policy1000EPfSC_iS9_ffNS7_10__identityEEEvT0_T1_T2_T3_T4_T6_E12temp_storage+28];
	add.f32 	%f202, %f201, %f200;
	selp.f32 	%f203, %f202, %f200, %p37;
	setp.gt.s32 	%p38, %r67, 128;
	ld.shared.f32 	%f204, [_ZZN3cub18CUB_300001_SM_10006detail6reduce28DeviceReduceSingleTileKernelINS2_10policy_hubIfjN4cuda3std3__44plusIfEEE10Policy1000EPfSC_iS9_ffNS7_10__identityEEEvT0_T1_T2_T3_T4_T6_E12temp_storage+32];
	add.f32 	%f205, %f204, %f203;
	selp.f32 	%f206, %f205, %f203, %p38;
	setp.gt.s32 	%p39, %r67, 160;
	ld.shared.f32 	%f207, [_ZZN3cub18CUB_300001_SM_10006detail6reduce28DeviceReduceSingleTileKernelINS2_10policy_hubIfjN4cuda3std3__44plusIfEEE10Policy1000EPfSC_iS9_ffNS7_10__identityEEEvT0_T1_T2_T3_T4_T6_E12temp_storage+36];
	add.f32 	%f208, %f207, %f206;
	selp.f32 	%f209, %f208, %f206, %p39;
	setp.gt.s32 	%p40, %r67, 192;
	ld.shared.f32 	%f210, [_ZZN3cub18CUB_300001_SM_10006detail6reduce28DeviceReduceSingleTileKernelINS2_10policy_hubIfjN4cuda3std3__44plusIfEEE10Policy1000EPfSC_iS9_ffNS7_10__identityEEEvT0_T1_T2_T3_T4_T6_E12temp_storage+40];
	add.f32 	%f211, %f210, %f209;
	selp.f32 	%f212, %f211, %f209, %p40;
	setp.gt.s32 	%p41, %r67, 224;
	ld.shared.f32 	%f213, [_ZZN3cub18CUB_300001_SM_10006detail6reduce28DeviceReduceSingleTileKernelINS2_10policy_hubIfjN4cuda3std3__44plusIfEEE10Policy1000EPfSC_iS9_ffNS7_10__identityEEEvT0_T1_T2_T3_T4_T6_E12temp_storage+44];
	add.f32 	%f214, %f213, %f212;
	selp.f32 	%f215, %f214, %f212, %p41;
	setp.gt.s32 	%p42, %r67, 256;
	ld.shared.f32 	%f216, [_ZZN3cub18CUB_300001_SM_10006detail6reduce28DeviceReduceSingleTileKernelINS2_10policy_hubIfjN4cuda3std3__44plusIfEEE10Policy1000EPfSC_iS9_ffNS7_10__identityEEEvT0_T1_T2_T3_T4_T6_E12temp_storage+48];
	add.f32 	%f217, %f216, %f215;
	selp.f32 	%f218, %f217, %f215, %p42;
	setp.gt.s32 	%p43, %r67, 288;
	ld.shared.f32 	%f219, [_ZZN3cub18CUB_300001_SM_10006detail6reduce28DeviceReduceSingleTileKernelINS2_10policy_hubIfjN4cuda3std3__44plusIfEEE10Policy1000EPfSC_iS9_ffNS7_10__identityEEEvT0_T1_T2_T3_T4_T6_E12temp_storage+52];
	add.f32 	%f220, %f219, %f218;
	selp.f32 	%f221, %f220, %f218, %p43;
	setp.gt.s32 	%p44, %r67, 320;
	ld.shared.f32 	%f222, [_ZZN3cub18CUB_300001_SM_10006detail6reduce28DeviceReduceSingleTileKernelINS2_10policy_hubIfjN4cuda3std3__44plusIfEEE10Policy1000EPfSC_iS9_ffNS7_10__identityEEEvT0_T1_T2_T3_T4_T6_E12temp_storage+56];
	add.f32 	%f223, %f222, %f221;
	selp.f32 	%f224, %f223, %f221, %p44;
	setp.gt.s32 	%p45, %r67, 352;
	ld.shared.f32 	%f225, [_ZZN3cub18CUB_300001_SM_10006detail6reduce28DeviceReduceSingleTileKernelINS2_10policy_hubIfjN4cuda3std3__44plusIfEEE10Policy1000EPfSC_iS9_ffNS7_10__identityEEEvT0_T1_T2_T3_T4_T6_E12temp_storage+60];
	add.f32 	%f226, %f225, %f224;
	selp.f32 	%f227, %f226, %f224, %p45;
	setp.gt.s32 	%p46, %r67, 384;
	ld.shared.f32 	%f228, [_ZZN3cub18CUB_300001_SM_10006detail6reduce28DeviceReduceSingleTileKernelINS2_10policy_hubIfjN4cuda3std3__44plusIfEEE10Policy1000EPfSC_iS9_ffNS7_10__identityEEEvT0_T1_T2_T3_T4_T6_E12temp_storage+64];
	add.f32 	%f229, %f228, %f227;
	selp.f32 	%f230, %f229, %f227, %p46;
	setp.gt.s32 	%p47, %r67, 416;
	ld.shared.f32 	%f231, [_ZZN3cub18CUB_300001_SM_10006detail6reduce28DeviceReduceSingleTileKernelINS2_10policy_hubIfjN4cuda3std3__44plusIfEEE10Policy1000EPfSC_iS9_ffNS7_10__identityEEEvT0_T1_T2_T3_T4_T6_E12temp_storage+68];
	add.f32 	%f232, %f231, %f230;
	selp.f32 	%f233, %f232, %f230, %p47;
	setp.gt.s32 	%p48, %r67, 448;
	ld.shared.f32 	%f234, [_ZZN3cub18CUB_300001_SM_10006detail6reduce28DeviceReduceSingleTileKernelINS2_10policy_hubIfjN4cuda3std3__44plusIfEEE10Policy1000EPfSC_iS9_ffNS7_10__identityEEEvT0_T1_T2_T3_T4_T6_E12temp_storage+72];
	add.f32 	%f235, %f234, %f233;
	selp.f32 	%f236, %f235, %f233, %p48;
	setp.gt.s32 	%p49, %r67, 480;
	ld.shared.f32 	%f237, [_ZZN3cub18CUB_300001_SM_10006detail6reduce28DeviceReduceSingleTileKernelINS2_10policy_hubIfjN4cuda3std3__44plusIfEEE10Policy1000EPfSC_iS9_ffNS7_10__identityEEEvT0_T1_T2_T3_T4_T6_E12temp_storage+76];
	add.f32 	%f238, %f237, %f236;
	selp.f32 	%f530, %f238, %f236, %p49;
	bra.uni 	$L__BB5_72;
$L__BB5_56:
	mov.u32 	%r46, %tid.x;
	mul.wide.u32 	%rd35, %r46, 4;
	add.s64 	%rd19, %rd16, %rd35;
	// begin inline asm
	ld.global.nc.u32 %r68, [%rd19];
	// end inline asm
	mov.b32 	%f59, %r68;
	add.s64 	%rd20, %rd19, 2048;
	// begin inline asm
	ld.global.nc.u32 %r69, [%rd20];
	// end inline asm
	mov.b32 	%f60, %r69;
	add.s64 	%rd21, %rd19, 4096;
	// begin inline asm
	ld.global.nc.u32 %r70, [%rd21];
	// end inline asm
	mov.b32 	%f61, %r70;
	add.s64 	%rd22, %rd19, 6144;
	// begin inline asm
	ld.global.nc.u32 %r71, [%rd22];
	// end inline asm
	mov.b32 	%f62, %r71;
	add.s64 	%rd23, %rd19, 8192;
	// begin inline asm
	ld.global.nc.u32 %r72, [%rd23];
	// end inline asm
	mov.b32 	%f63, %r72;
	add.s64 	%rd24, %rd19, 10240;
	// begin inline asm
	ld.global.nc.u32 %r73, [%rd24];
	// end inline asm
	mov.b32 	%f64, %r73;
	add.s64 	%rd25, %rd19, 12288;
	// begin inline asm
	ld.global.nc.u32 %r74, [%rd25];
	// end inline asm
	mov.b32 	%f65, %r74;
	add.s64 	%rd26, %rd19, 14336;
	// begin inline asm
	ld.global.nc.u32 %r75, [%rd26];
	// end inline asm
	mov.b32 	%f66, %r75;
	add.s64 	%rd27, %rd19, 16384;
	// begin inline asm
	ld.global.nc.u32 %r76, [%rd27];
	// end inline asm
	mov.b32 	%f67, %r76;
	add.s64 	%rd28, %rd19, 18432;
	// begin inline asm
	ld.global.nc.u32 %r77, [%rd28];
	// end inline asm
	mov.b32 	%f68, %r77;
	add.s64 	%rd29, %rd19, 20480;
	// begin inline asm
	ld.global.nc.u32 %r78, [%rd29];
	// end inline asm
	mov.b32 	%f69, %r78;
	add.s64 	%rd30, %rd19, 22528;
	// begin inline asm
	ld.global.nc.u32 %r79, [%rd30];
	// end inline asm
	mov.b32 	%f70, %r79;
	add.s64 	%rd31, %rd19, 24576;
	// begin inline asm
	ld.global.nc.u32 %r80, [%rd31];
	// end inline asm
	mov.b32 	%f71, %r80;
	add.s64 	%rd32, %rd19, 26624;
	// begin inline asm
	ld.global.nc.u32 %r81, [%rd32];
	// end inline asm
	mov.b32 	%f72, %r81;
	add.s64 	%rd33, %rd19, 28672;
	// begin inline asm
	ld.global.nc.u32 %r82, [%rd33];
	// end inline asm
	mov.b32 	%f73, %r82;
	add.s64 	%rd34, %rd19, 30720;
	// begin inline asm
	ld.global.nc.u32 %r83, [%rd34];
	// end inline asm
	mov.b32 	%f74, %r83;
	add.f32 	%f75, %f59, %f60;
	add.f32 	%f76, %f61, %f62;
	add.f32 	%f77, %f63, %f64;
	add.f32 	%f78, %f65, %f66;
	add.f32 	%f79, %f67, %f68;
	add.f32 	%f80, %f69, %f70;
	add.f32 	%f81, %f71, %f72;
	add.f32 	%f82, %f73, %f74;
	add.f32 	%f83, %f75, %f76;
	add.f32 	%f84, %f77, %f78;
	add.f32 	%f85, %f79, %f80;
	add.f32 	%f86, %f81, %f82;
	add.f32 	%f87, %f83, %f84;
	add.f32 	%f88, %f85, %f86;
	add.f32 	%f529, %f87, %f88;
	setp.lt.u32 	%p4, %r67, 16384;
	mov.b32 	%r400, 8192;
	@%p4 bra 	$L__BB5_60;
	add.s32 	%r47, %r67, -8192;
	mov.b32 	%r400, 8192;
$L__BB5_58:
	mul.wide.s32 	%rd52, %r400, 4;
	add.s64 	%rd36, %rd19, %rd52;
	// begin inline asm
	ld.global.nc.u32 %r86, [%rd36];
	// end inline asm
	mov.b32 	%f89, %r86;
	add.s64 	%rd37, %rd36, 2048;
	// begin inline asm
	ld.global.nc.u32 %r87, [%rd37];
	// end inline asm
	mov.b32 	%f90, %r87;
	add.s64 	%rd38, %rd36, 4096;
	// begin inline asm
	ld.global.nc.u32 %r88, [%rd38];
	// end inline asm
	mov.b32 	%f91, %r88;
	add.s64 	%rd39, %rd36, 6144;
	// begin inline asm
	ld.global.nc.u32 %r89, [%rd39];
	// end inline asm
	mov.b32 	%f92, %r89;
	add.s64 	%rd40, %rd36, 8192;
	// begin inline asm
	ld.global.nc.u32 %r90, [%rd40];
	// end inline asm
	mov.b32 	%f93, %r90;
	add.s64 	%rd41, %rd36, 10240;
	// begin inline asm
	ld.global.nc.u32 %r91, [%rd41];
	// end inline asm
	mov.b32 	%f94, %r91;
	add.s64 	%rd42, %rd36, 12288;
	// begin inline asm
	ld.global.nc.u32 %r92, [%rd42];
	// end inline asm
	mov.b32 	%f95, %r92;
	add.s64 	%rd43, %rd36, 14336;
	// begin inline asm
	ld.global.nc.u32 %r93, [%rd43];
	// end inline asm
	mov.b32 	%f96, %r93;
	add.s64 	%rd44, %rd36, 16384;
	// begin inline asm
	ld.global.nc.u32 %r94, [%rd44];
	// end inline asm
	mov.b32 	%f97, %r94;
	add.s64 	%rd45, %rd36, 18432;
	// begin inline asm
	ld.global.nc.u32 %r95, [%rd45];
	// end inline asm
	mov.b32 	%f98, %r95;
	add.s64 	%rd46, %rd36, 20480;
	// begin inline asm
	ld.global.nc.u32 %r96, [%rd46];
	// end inline asm
	mov.b32 	%f99, %r96;
	add.s64 	%rd47, %rd36, 22528;
	// begin inline asm
	ld.global.nc.u32 %r97, [%rd47];
	// end inline asm
	mov.b32 	%f100, %r97;
	add.s64 	%rd48, %rd36, 24576;
	// begin inline asm
	ld.global.nc.u32 %r98, [%rd48];
	// end inline asm
	mov.b32 	%f101, %r98;
	add.s64 	%rd49, %rd36, 26624;
	// begin inline asm
	ld.global.nc.u32 %r99, [%rd49];
	// end inline asm
	mov.b32 	%f102, %r99;
	add.s64 	%rd50, %rd36, 28672;
	// begin inline asm
	ld.global.nc.u32 %r100, [%rd50];
	// end inline asm
	mov.b32 	%f103, %r100;
	add.s64 	%rd51, %rd36, 30720;
	// begin inline asm
	ld.global.nc.u32 %r101, [%rd51];
	// end inline asm
	mov.b32 	%f104, %r101;
	add.f32 	%f105, %f529, %f89;
	add.f32 	%f106, %f90, %f91;
	add.f32 	%f107, %f92, %f93;
	add.f32 	%f108, %f94, %f95;
	add.f32 	%f109, %f96, %f97;
	add.f32 	%f110, %f98, %f99;
	add.f32 	%f111, %f100, %f101;
	add.f32 	%f112, %f102, %f103;
	add.f32 	%f113, %f105, %f106;
	add.f32 	%f114, %f107, %f108;
	add.f32 	%f115, %f109, %f110;
	add.f32 	%f116, %f111, %f112;
	add.f32 	%f117, %f113, %f114;
	add.f32 	%f118, %f115, %f116;
	add.f32 	%f119, %f117, %f118;
	add.f32 	%f529, %f119, %f104;
	sub.s32 	%r102, %r67, %r400;
	setp.lt.s32 	%p5, %r102, 8192;
	@%p5 bra 	$L__BB5_68;
	add.s32 	%r400, %r400, 8192;
	setp.le.s32 	%p6, %r400, %r47;
	@%p6 bra 	$L__BB5_58;
$L__BB5_60:
	setp.le.s32 	%p7, %r67, %r400;
	@%p7 bra 	$L__BB5_68;
	sub.s32 	%r51, %r67, %r400;
	setp.ge.s32 	%p8, %r46, %r51;
	@%p8 bra 	$L__BB5_68;
	not.b32 	%r103, %r46;
	add.s32 	%r104, %r67, %r103;
	sub.s32 	%r52, %r104, %r400;
	and.b32  	%r105, %r52, 1536;
	setp.eq.s32 	%p9, %r105, 1536;
	mov.u32 	%r404, %r46;
	@%p9 bra 	$L__BB5_65;
	add.s32 	%r402, %r46, %r400;
	shr.u32 	%r106, %r52, 9;
	add.s32 	%r107, %r106, 1;
	and.b32  	%r108, %r107, 3;
	neg.s32 	%r401, %r108;
	mov.u32 	%r404, %r46;
$L__BB5_64:
	.pragma "nounroll";
	mul.wide.u32 	%rd54, %r402, 4;
	add.s64 	%rd53, %rd16, %rd54;
	// begin inline asm
	ld.global.nc.u32 %r109, [%rd53];
	// end inline asm
	mov.b32 	%f121, %r109;
	add.f32 	%f529, %f529, %f121;
	add.s32 	%r404, %r404, 512;
	add.s32 	%r402, %r402, 512;
	add.s32 	%r401, %r401, 1;
	setp.ne.s32 	%p10, %r401, 0;
	@%p10 bra 	$L__BB5_64;
$L__BB5_65:
	setp.lt.u32 	%p11, %r52, 1536;
	@%p11 bra 	$L__BB5_68;
	cvt.u64.u32 	%rd55, %r404;
	cvt.u64.u32 	%rd56, %r400;
	add.s64 	%rd57, %rd55, %rd56;
	shl.b64 	%rd58, %rd57, 2;
	add.s64 	%rd59, %rd58, %rd16;
	add.s64 	%rd132, %rd59, 4096;
	add.s32 	%r405, %r404, %r400;
$L__BB5_67:
	mul.wide.u32 	%rd64, %r405, 4;
	add.s64 	%rd60, %rd16, %rd64;
	// begin inline asm
	ld.global.nc.u32 %r110, [%rd60];
	// end inline asm
	mov.b32 	%f122, %r110;
	add.f32 	%f123, %f529, %f122;
	add.s64 	%rd61, %rd132, -2048;
	// begin inline asm
	ld.global.nc.u32 %r111, [%rd61];
	// end inline asm
	mov.b32 	%f124, %r111;
	add.f32 	%f125, %f123, %f124;
	// begin inline asm
	ld.global.nc.u32 %r112, [%rd132];
	// end inline asm
	mov.b32 	%f126, %r112;
	add.f32 	%f127, %f125, %f126;
	add.s64 	%rd63, %rd132, 2048;
	// begin inline asm
	ld.global.nc.u32 %r113, [%rd63];
	// end inline asm
	mov.b32 	%f128, %r113;
	add.f32 	%f529, %f127, %f128;
	add.s32 	%r404, %r404, 2048;
	add.s64 	%rd132, %rd132, 8192;
	add.s32 	%r405, %r405, 2048;
	setp.lt.s32 	%p12, %r404, %r51;
	@%p12 bra 	$L__BB5_67;
$L__BB5_68:
	// begin inline asm
	mov.u32 %r114, %laneid;
	// end inline asm
	mov.b32 	%r116, %f529;
	mov.b32 	%r117, 1;
	mov.b32 	%r138, 31;
	mov.b32 	%r139, -1;
	// begin inline asm
	shfl.sync.down.b32 %r115, %r116, %r117, %r138, %r139;
	// end inline asm
	setp.gt.s32 	%p13, %r114, 30;
	mov.b32 	%f129, %r115;
	add.f32 	%f130, %f529, %f129;
	selp.f32 	%f131, %f529, %f130, %p13;
	mov.b32 	%r121, %f131;
	mov.b32 	%r122, 2;
	// begin inline asm
	shfl.sync.down.b32 %r120, %r121, %r122, %r138, %r139;
	// end inline asm
	setp.gt.s32 	%p14, %r114, 29;
	mov.b32 	%f132, %r120;
	add.f32 	%f133, %f131, %f132;
	selp.f32 	%f134, %f131, %f133, %p14;
	mov.b32 	%r126, %f134;
	mov.b32 	%r127, 4;
	// begin inline asm
	shfl.sync.down.b32 %r125, %r126, %r127, %r138, %r139;
	// end inline asm
	setp.gt.s32 	%p15, %r114, 27;
	mov.b32 	%f135, %r125;
	add.f32 	%f136, %f134, %f135;
	selp.f32 	%f137, %f134, %f136, %p15;
	mov.b32 	%r131, %f137;
	mov.b32 	%r132, 8;
	// begin inline asm
	shfl.sync.down.b32 %r130, %r131, %r132, %r138, %r139;
	// end inline asm
	setp.gt.s32 	%p16, %r114, 23;
	mov.b32 	%f138, %r130;
	add.f32 	%f139, %f137, %f138;
	selp.f32 	%f140, %f137, %f139, %p16;
	mov.b32 	%r136, %f140;
	mov.b32 	%r137, 16;
	// begin inline asm
	shfl.sync.down.b32 %r135, %r136, %r137, %r138, %r139;
	// end inline asm
	setp.gt.s32 	%p17, %r114, 15;
	mov.b32 	%f141, %r135;
	add.f32 	%f54, %f140, %f141;
	selp.f32 	%f530, %f140, %f54, %p17;
	setp.ne.s32 	%p18, %r114, 0;
	@%p18 bra 	$L__BB5_70;
	shr.u32 	%r140, %r46, 3;
	and.b32  	%r141, %r140, 124;
	mov.u32 	%r142, _ZZN3cub18CUB_300001_SM_10006detail6reduce28DeviceReduceSingleTileKernelINS2_10policy_hubIfjN4cuda3std3__44plusIfEEE10Policy1000EPfSC_iS9_ffNS7_10__identityEEEvT0_T1_T2_T3_T4_T6_E12temp_storage;
	add.s32 	%r143, %r142, %r141;
	st.shared.f32 	[%r143+16], %f54;
$L__BB5_70:
	bar.sync 	0;
	setp.ne.s32 	%p19, %r46, 0;
	@%p19 bra 	$L__BB5_72;
	ld.shared.f32 	%f142, [_ZZN3cub18CUB_300001_SM_10006detail6reduce28DeviceReduceSingleTileKernelINS2_10policy_hubIfjN4cuda3std3__44plusIfEEE10Policy1000EPfSC_iS9_ffNS7_10__identityEEEvT0_T1_T2_T3_T4_T6_E12temp_storage+20];
	add.f32 	%f143, %f530, %f142;
	ld.shared.f32 	%f144, [_ZZN3cub18CUB_300001_SM_10006detail6reduce28DeviceReduceSingleTileKernelINS2_10policy_hubIfjN4cuda3std3__44plusIfEEE10Policy1000EPfSC_iS9_ffNS7_10__identityEEEvT0_T1_T2_T3_T4_T6_E12temp_storage+24];
	add.f32 	%f145, %f143, %f144;
	ld.shared.f32 	%f146, [_ZZN3cub18CUB_300001_SM_10006detail6reduce28DeviceReduceSingleTileKernelINS2_10policy_hubIfjN4cuda3std3__44plusIfEEE10Policy1000EPfSC_iS9_ffNS7_10__identityEEEvT0_T1_T2_T3_T4_T6_E12temp_storage+28];
	add.f32 	%f147, %f145, %f146;
	ld.shared.f32 	%f148, [_ZZN3cub18CUB_300001_SM_10006detail6reduce28DeviceReduceSingleTileKernelINS2_10policy_hubIfjN4cuda3std3__44plusIfEEE10Policy1000EPfSC_iS9_ffNS7_10__identityEEEvT0_T1_T2_T3_T4_T6_E12temp_storage+32];
	add.f32 	%f149, %f147, %f148;
	ld.shared.f32 	%f150, [_ZZN3cub18CUB_300001_SM_10006detail6reduce28DeviceReduceSingleTileKernelINS2_10policy_hubIfjN4cuda3std3__44plusIfEEE10Policy1000EPfSC_iS9_ffNS7_10__identityEEEvT0_T1_T2_T3_T4_T6_E12temp_storage+36];
	add.f32 	%f151, %f149, %f150;
	ld.shared.f32 	%f152, [_ZZN3cub18CUB_300001_SM_10006detail6reduce28DeviceReduceSingleTileKernelINS2_10policy_hubIfjN4cuda3std3__44plusIfEEE10Policy1000EPfSC_iS9_ffNS7_10__identityEEEvT0_T1_T2_T3_T4_T6_E12temp_storage+40];
	add.f32 	%f153, %f151, %f152;
	ld.shared.f32 	%f154, [_ZZN3cub18CUB_300001_SM_10006detail6reduce28DeviceReduceSingleTileKernelINS2_10policy_hubIfjN4cuda3std3__44plusIfEEE10Policy1000EPfSC_iS9_ffNS7_10__identityEEEvT0_T1_T2_T3_T4_T6_E12temp_storage+44];
	add.f32 	%f155, %f153, %f154;
	ld.shared.f32 	%f156, [_ZZN3cub18CUB_300001_SM_10006detail6reduce28DeviceReduceSingleTileKernelINS2_10policy_hubIfjN4cuda3std3__44plusIfEEE10Policy1000EPfSC_iS9_ffNS7_10__identityEEEvT0_T1_T2_T3_T4_T6_E12temp_storage+48];
	add.f32 	%f157, %f155, %f156;
	ld.shared.f32 	%f158, [_ZZN3cub18CUB_300001_SM_10006detail6reduce28DeviceReduceSingleTileKernelINS2_10policy_hubIfjN4cuda3std3__44plusIfEEE10Policy1000EPfSC_iS9_ffNS7_10__identityEEEvT0_T1_T2_T3_T4_T6_E12temp_storage+52];
	add.f32 	%f159, %f157, %f158;
	ld.shared.f32 	%f160, [_ZZN3cub18CUB_300001_SM_10006detail6reduce28DeviceReduceSingleTileKernelINS2_10policy_hubIfjN4cuda3std3__44plusIfEEE10Policy1000EPfSC_iS9_ffNS7_10__identityEEEvT0_T1_T2_T3_T4_T6_E12temp_storage+56];
	add.f32 	%f161, %f159, %f160;
	ld.shared.f32 	%f162, [_ZZN3cub18CUB_300001_SM_10006detail6reduce28DeviceReduceSingleTileKernelINS2_10policy_hubIfjN4cuda3std3__44plusIfEEE10Policy1000EPfSC_iS9_ffNS7_10__identityEEEvT0_T1_T2_T3_T4_T6_E12temp_storage+60];
	add.f32 	%f163, %f161, %f162;
	ld.shared.f32 	%f164, [_ZZN3cub18CUB_300001_SM_10006detail6reduce28DeviceReduceSingleTileKernelINS2_10policy_hubIfjN4cuda3std3__44plusIfEEE10Policy1000EPfSC_iS9_ffNS7_10__identityEEEvT0_T1_T2_T3_T4_T6_E12temp_storage+64];
	add.f32 	%f165, %f163, %f164;
	ld.shared.f32 	%f166, [_ZZN3cub18CUB_300001_SM_10006detail6reduce28DeviceReduceSingleTileKernelINS2_10policy_hubIfjN4cuda3std3__44plusIfEEE10Policy1000EPfSC_iS9_ffNS7_10__identityEEEvT0_T1_T2_T3_T4_T6_E12temp_storage+68];
	add.f32 	%f167, %f165, %f166;
	ld.shared.f32 	%f168, [_ZZN3cub18CUB_300001_SM_10006detail6reduce28DeviceReduceSingleTileKernelINS2_10policy_hubIfjN4cuda3std3__44plusIfEEE10Policy1000EPfSC_iS9_ffNS7_10__identityEEEvT0_T1_T2_T3_T4_T6_E12temp_storage+72];
	add.f32 	%f169, %f167, %f168;
	ld.shared.f32 	%f170, [_ZZN3cub18CUB_300001_SM_10006detail6reduce28DeviceReduceSingleTileKernelINS2_10policy_hubIfjN4cuda3std3__44plusIfEEE10Policy1000EPfSC_iS9_ffNS7_10__identityEEEvT0_T1_T2_T3_T4_T6_E12temp_storage+76];
	add.f32 	%f530, %f169, %f170;
$L__BB5_72:
	mov.u32 	%r379, %tid.x;
	setp.ne.s32 	%p111, %r379, 0;
	@%p111 bra 	$L__BB5_74;
	add.f32 	%f503, %f58, %f530;
	st.global.f32 	[%rd1], %f503;
$L__BB5_74:
	ret;

}
	// .globl	_ZN3cub18CUB_300001_SM_10006detail6reduce28DeviceReduceSingleTileKernelINS2_10policy_hubIfyN4cuda3std3__44plusIfEEE10Policy1000EN6thrust24THRUST_300001_SM_1000_NS6detail15normal_iteratorINSD_10device_ptrIfEEEEPfyS9_ffNS7_10__identityEEEvT0_T1_T2_T3_T4_T6_
.visible .entry _ZN3cub18CUB_300001_SM_10006detail6reduce28DeviceReduceSingleTileKernelINS2_10policy_hubIfyN4cuda3std3__44plusIfEEE10Policy1000EN6thrust24THRUST_300001_SM_1000_NS6detail15normal_iteratorINSD_10device_ptrIfEEEEPfyS9_ffNS7_10__identityEEEvT0_T1_T2_T3_T4_T6_(
	.param .align 8 .b8 _ZN3cub18CUB_300001_SM_10006detail6reduce28DeviceReduceSingleTileKernelINS2_10policy_hubIfyN4cuda3std3__44plusIfEEE10Policy1000EN6thrust24THRUST_300001_SM_1000_NS6detail15normal_iteratorINSD_10device_ptrIfEEEEPfyS9_ffNS7_10__identityEEEvT0_T1_T2_T3_T4_T6__param_0[8],
	.param .u64 .ptr .align 1 _ZN3cub18CUB_300001_SM_10006detail6reduce28DeviceReduceSingleTileKernelINS2_10policy_hubIfyN4cuda3std3__44plusIfEEE10Policy1000EN6thrust24THRUST_300001_SM_1000_NS6detail15normal_iteratorINSD_10device_ptrIfEEEEPfyS9_ffNS7_10__identityEEEvT0_T1_T2_T3_T4_T6__param_1,
	.param .u64 _ZN3cub18CUB_300001_SM_10006detail6reduce28DeviceReduceSingleTileKernelINS2_10policy_hubIfyN4cuda3std3__44plusIfEEE10Policy1000EN6thrust24THRUST_300001_SM_1000_NS6detail15normal_iteratorINSD_10device_ptrIfEEEEPfyS9_ffNS7_10__identityEEEvT0_T1_T2_T3_T4_T6__param_2,
	.param .align 1 .b8 _ZN3cub18CUB_300001_SM_10006detail6reduce28DeviceReduceSingleTileKernelINS2_10policy_hubIfyN4cuda3std3__44plusIfEEE10Policy1000EN6thrust24THRUST_300001_SM_1000_NS6detail15normal_iteratorINSD_10device_ptrIfEEEEPfyS9_ffNS7_10__identityEEEvT0_T1_T2_T3_T4_T6__param_3[1],
	.param .f32 _ZN3cub18CUB_300001_SM_10006detail6reduce28DeviceReduceSingleTileKernelINS2_10policy_hubIfyN4cuda3std3__44plusIfEEE10Policy1000EN6thrust24THRUST_300001_SM_1000_NS6detail15normal_iteratorINSD_10device_ptrIfEEEEPfyS9_ffNS7_10__identityEEEvT0_T1_T2_T3_T4_T6__param_4,
	.param .align 1 .b8 _ZN3cub18CUB_300001_SM_10006detail6reduce28DeviceReduceSingleTileKernelINS2_10policy_hubIfyN4cuda3std3__44plusIfEEE10Policy1000EN6thrust24THRUST_300001_SM_1000_NS6detail15normal_iteratorINSD_10device_ptrIfEEEEPfyS9_ffNS7_10__identityEEEvT0_T1_T2_T3_T4_T6__param_5[1]
)
.maxntid 256
.minnctapersm 1
{
	.reg .pred 	%p<59>;
	.reg .b32 	%r<171>;
	.reg .b32 	%f<328>;
	.reg .b64 	%rd<56>;
	// demoted variable
	.shared .align 4 .b8 _ZZN3cub18CUB_300001_SM_10006detail6reduce28DeviceReduceSingleTileKernelINS2_10policy_hubIfyN4cuda3std3__44plusIfEEE10Policy1000EN6thrust24THRUST_300001_SM_1000_NS6detail15normal_iteratorINSD_10device_ptrIfEEEEPfyS9_ffNS7_10__identityEEEvT0_T1_T2_T3_T4_T6_E12temp_storage[44];
	ld.param.u64 	%rd18, [_ZN3cub18CUB_300001_SM_10006detail6reduce28DeviceReduceSingleTileKernelINS2_10policy_hubIfyN4cuda3std3__44plusIfEEE10Policy1000EN6thrust24THRUST_300001_SM_1000_NS6detail15normal_iteratorINSD_10device_ptrIfEEEEPfyS9_ffNS7_10__identityEEEvT0_T1_T2_T3_T4_T6__param_0];
	ld.param.u64 	%rd20, [_ZN3cub18CUB_300001_SM_10006detail6reduce28DeviceReduceSingleTileKernelINS2_10policy_hubIfyN4cuda3std3__44plusIfEEE10Policy1000EN6thrust24THRUST_300001_SM_1000_NS6detail15normal_iteratorINSD_10device_ptrIfEEEEPfyS9_ffNS7_10__identityEEEvT0_T1_T2_T3_T4_T6__param_1];
	ld.param.u64 	%rd19, [_ZN3cub18CUB_300001_SM_10006detail6reduce28DeviceReduceSingleTileKernelINS2_10policy_hubIfyN4cuda3std3__44plusIfEEE10Policy1000EN6thrust24THRUST_300001_SM_1000_NS6detail15normal_iteratorINSD_10device_ptrIfEEEEPfyS9_ffNS7_10__identityEEEvT0_T1_T2_T3_T4_T6__param_2];
	ld.param.f32 	%f42, [_ZN3cub18CUB_300001_SM_10006detail6reduce28DeviceReduceSingleTileKernelINS2_10policy_hubIfyN4cuda3std3__44plusIfEEE10Policy1000EN6thrust24THRUST_300001_SM_1000_NS6detail15normal_iteratorINSD_10device_ptrIfEEEEPfyS9_ffNS7_10__identityEEEvT0_T1_T2_T3_T4_T6__param_4];
	cvta.to.global.u64 	%rd1, %rd20;
	setp.ne.s64 	%p1, %rd19, 0;
	@%p1 bra 	$L__BB6_3;
	mov.u32 	%r156, %tid.x;
	setp.ne.s32 	%p58, %r156, 0;
	@%p58 bra 	$L__BB6_51;
	st.global.f32 	[%rd1], %f42;
	bra.uni 	$L__BB6_51;
$L__BB6_3:
	cvta.to.global.u64 	%rd2, %rd18;
	setp.gt.u64 	%p2, %rd19, 4095;
	@%p2 bra 	$L__BB6_28;
	cvt.u32.u64 	%r1, %rd19;
	mov.u32 	%r2, %tid.x;
	setp.ge.u32 	%p24, %r2, %r1;
	mov.f32 	%f315, 0f00000000;
	mov.u32 	%r160, %r2;
	@%p24 bra 	$L__BB6_6;
	mul.wide.u32 	%rd41, %r2, 4;
	add.s64 	%rd42, %rd2, %rd41;
	ld.global.f32 	%f315, [%rd42];
	add.s32 	%r160, %r2, 256;
$L__BB6_6:
	setp.ge.u32 	%p25, %r160, %r1;
	@%p25 bra 	$L__BB6_19;
	not.b32 	%r83, %r160;
	add.s32 	%r84, %r83, %r1;
	shr.u32 	%r85, %r84, 8;
	add.s32 	%r5, %r85, 1;
	and.b32  	%r6, %r5, 15;
	setp.lt.u32 	%p26, %r84, 3840;
	@%p26 bra 	$L__BB6_10;
	and.b32  	%r86, %r5, 33554416;
	neg.s32 	%r158, %r86;
	mul.wide.u32 	%rd43, %r160, 4;
	add.s64 	%rd44, %rd43, %rd2;
	add.s64 	%rd51, %rd44, 8192;
$L__BB6_9:
	.pragma "nounroll";
	ld.global.f32 	%f189, [%rd51+-8192];
	add.f32 	%f190, %f315, %f189;
	ld.global.f32 	%f191, [%rd51+-7168];
	add.f32 	%f192, %f190, %f191;
	ld.global.f32 	%f193, [%rd51+-6144];
	add.f32 	%f194, %f192, %f193;
	ld.global.f32 	%f195, [%rd51+-5120];
	add.f32 	%f196, %f194, %f195;
	ld.global.f32 	%f197, [%rd51+-4096];
	add.f32 	%f198, %f196, %f197;
	ld.global.f32 	%f199, [%rd51+-3072];
	add.f32 	%f200, %f198, %f199;
	ld.global.f32 	%f201, [%rd51+-2048];
	add.f32 	%f202, %f200, %f201;
	ld.global.f32 	%f203, [%rd51+-1024];
	add.f32 	%f204, %f202, %f203;
	ld.global.f32 	%f205, [%rd51];
	add.f32 	%f206, %f204, %f205;
	ld.global.f32 	%f207, [%rd51+1024];
	add.f32 	%f208, %f206, %f207;
	ld.global.f32 	%f209, [%rd51+2048];
	add.f32 	%f210, %f208, %f209;
	ld.global.f32 	%f211, [%rd51+3072];
	add.f32 	%f212, %f210, %f211;
	ld.global.f32 	%f213, [%rd51+4096];
	add.f32 	%f214, %f212, %f213;
	ld.global.f32 	%f215, [%rd51+5120];
	add.f32 	%f216, %f214, %f215;
	ld.global.f32 	%f217, [%rd51+6144];
	add.f32 	%f218, %f216, %f217;
	ld.global.f32 	%f219, [%rd51+7168];
	add.f32 	%f315, %f218, %f219;
	add.s32 	%r160, %r160, 4096;
	add.s32 	%r158, %r158, 16;
	add.s64 	%rd51, %rd51, 16384;
	setp.ne.s32 	%p27, %r158, 0;
	@%p27 bra 	$L__BB6_9;
$L__BB6_10:
	setp.eq.s32 	%p28, %r6, 0;
	@%p28 bra 	$L__BB6_19;
	and.b32  	%r13, %r5, 7;
	setp.lt.u32 	%p29, %r6, 8;
	@%p29 bra 	$L__BB6_13;
	mul.wide.s32 	%rd45, %r160, 4;
	add.s64 	%rd46, %rd2, %rd45;
	ld.global.f32 	%f221, [%rd46];
	add.f32 	%f222, %f315, %f221;
	ld.global.f32 	%f223, [%rd46+1024];
	add.f32 	%f224, %f222, %f223;
	ld.global.f32 	%f225, [%rd46+2048];
	add.f32 	%f226, %f224, %f225;
	ld.global.f32 	%f227, [%rd46+3072];
	add.f32 	%f228, %f226, %f227;
	ld.global.f32 	%f229, [%rd46+4096];
	add.f32 	%f230, %f228, %f229;
	ld.global.f32 	%f231, [%rd46+5120];
	add.f32 	%f232, %f230, %f231;
	ld.global.f32 	%f233, [%rd46+6144];
	add.f32 	%f234, %f232, %f233;
	ld.global.f32 	%f235, [%rd46+7168];
	add.f32 	%f315, %f234, %f235;
	add.s32 	%r160, %r160, 2048;
$L__BB6_13:
	setp.eq.s32 	%p30, %r13, 0;
	@%p30 bra 	$L__BB6_19;
	and.b32  	%r16, %r5, 3;
	setp.lt.u32 	%p31, %r13, 4;
	@%p31 bra 	$L__BB6_16;
	mul.wide.s32 	%rd47, %r160, 4;
	add.s64 	%rd48, %rd2, %rd47;
	ld.global.f32 	%f237, [%rd48];
	add.f32 	%f238, %f315, %f237;
	ld.global.f32 	%f239, [%rd48+1024];
	add.f32 	%f240, %f238, %f239;
	ld.global.f32 	%f241, [%rd48+2048];
	add.f32 	%f242, %f240, %f241;
	ld.global.f32 	%f243, [%rd48+3072];
	add.f32 	%f315, %f242, %f243;
	add.s32 	%r160, %r160, 1024;
$L__BB6_16:
	setp.eq.s32 	%p32, %r16, 0;
	@%p32 bra 	$L__BB6_19;
	neg.s32 	%r163, %r16;
$L__BB6_18:
	.pragma "nounroll";
	mul.wide.s32 	%rd49, %r160, 4;
	add.s64 	%rd50, %rd2, %rd49;
	ld.global.f32 	%f244, [%rd50];
	add.f32 	%f315, %f315, %f244;
	add.s32 	%r160, %r160, 256;
	add.s32 	%r163, %r163, 1;
	setp.ne.s32 	%p33, %r163, 0;
	@%p33 bra 	$L__BB6_18;
$L__BB6_19:
	setp.lt.u64 	%p34, %rd19, 256;
	@%p34 bra 	$L__BB6_24;
	// begin inline asm
	mov.u32 %r125, %laneid;
	// end inline asm
	mov.b32 	%r127, %f315;
	mov.b32 	%r128, 1;
	mov.b32 	%r149, 31;
	mov.b32 	%r150, -1;
	// begin inline asm
	shfl.sync.down.b32 %r126, %r127, %r128, %r149, %r150;
	// end inline asm
	setp.gt.s32 	%p50, %r125, 30;
	mov.b32 	%f279, %r126;
	add.f32 	%f280, %f315, %f279;
	selp.f32 	%f281, %f315, %f280, %p50;
	mov.b32 	%r132, %f281;
	mov.b32 	%r133, 2;
	// begin inline asm
	shfl.sync.down.b32 %r131, %r132, %r133, %r149, %r150;
	// end inline asm
	setp.gt.s32 	%p51, %r125, 29;
	mov.b32 	%f282, %r131;
	add.f32 	%f283, %f281, %f282;
	selp.f32 	%f284, %f281, %f283, %p51;
	mov.b32 	%r137, %f284;
	mov.b32 	%r138, 4;
	// begin inline asm
	shfl.sync.down.b32 %r136, %r137, %r138, %r149, %r150;
	// end inline asm
	setp.gt.s32 	%p52, %r125, 27;
	mov.b32 	%f285, %r136;
	add.f32 	%f286, %f284, %f285;
	selp.f32 	%f287, %f284, %f286, %p52;
	mov.b32 	%r142, %f287;
	mov.b32 	%r143, 8;
	// begin inline asm
	shfl.sync.down.b32 %r141, %r142, %r143, %r149, %r150;
	// end inline asm
	setp.gt.s32 	%p53, %r125, 23;
	mov.b32 	%f288, %r141;
	add.f32 	%f289, %f287, %f288;
	selp.f32 	%f290, %f287, %f289, %p53;
	mov.b32 	%r147, %f290;
	mov.b32 	%r148, 16;
	// begin inline asm
	shfl.sync.down.b32 %r146, %r147, %r148, %r149, %r150;
	// end inline asm
	setp.gt.s32 	%p54, %r125, 15;
	mov.b32 	%f291, %r146;
	add.f32 	%f16, %f290, %f291;
	selp.f32 	%f327, %f290, %f16, %p54;
	setp.ne.s32 	%p55, %r125, 0;
	@%p55 bra 	$L__BB6_22;
	shr.u32 	%r151, %r2, 3;
	and.b32  	%r152, %r151, 124;
	mov.u32 	%r153, _ZZN3cub18CUB_300001_SM_10006detail6reduce28DeviceReduceSingleTileKernelINS2_10policy_hubIfyN4cuda3std3__44plusIfEEE10Policy1000EN6thrust24THRUST_300001_SM_1000_NS6detail15normal_iteratorINSD_10device_ptrIfEEEEPfyS9_ffNS7_10__identityEEEvT0_T1_T2_T3_T4_T6_E12temp_storage;
	add.s32 	%r154, %r153, %r152;
	st.shared.f32 	[%r154+8], %f16;
$L__BB6_22:
	bar.sync 	0;
	setp.ne.s32 	%p56, %r2, 0;
	@%p56 bra 	$L__BB6_49;
	ld.shared.f32 	%f292, [_ZZN3cub18CUB_300001_SM_10006detail6reduce28DeviceReduceSingleTileKernelINS2_10policy_hubIfyN4cuda3std3__44plusIfEEE10Policy1000EN6thrust24THRUST_300001_SM_1000_NS6detail15normal_iteratorINSD_10device_ptrIfEEEEPfyS9_ffNS7_10__identityEEEvT0_T1_T2_T3_T4_T6_E12temp_storage+12];
	add.f32 	%f293, %f327, %f292;
	ld.shared.f32 	%f294, [_ZZN3cub18CUB_300001_SM_10006detail6reduce28DeviceReduceSingleTileKernelINS2_10policy_hubIfyN4cuda3std3__44plusIfEEE10Policy1000EN6thrust24THRUST_300001_SM_1000_NS6detail15normal_iteratorINSD_10device_ptrIfEEEEPfyS9_ffNS7_10__identityEEEvT0_T1_T2_T3_T4_T6_E12temp_storage+16];
	add.f32 	%f295, %f293, %f294;
	ld.shared.f32 	%f296, [_ZZN3cub18CUB_300001_SM_10006detail6reduce28DeviceReduceSingleTileKernelINS2_10policy_hubIfyN4cuda3std3__44plusIfEEE10Policy1000EN6thrust24THRUST_300001_SM_1000_NS6detail15normal_iteratorINSD_10device_ptrIfEEEEPfyS9_ffNS7_10__identityEEEvT0_T1_T2_T3_T4_T6_E12temp_storage+20];
	add.f32 	%f297, %f295, %f296;
	ld.shared.f32 	%f298, [_ZZN3cub18CUB_300001_SM_10006detail6reduce28DeviceReduceSingleTileKernelINS2_10policy_hubIfyN4cuda3std3__44plusIfEEE10Policy1000EN6thrust24THRUST_300001_SM_1000_NS6detail15normal_iteratorINSD_10device_ptrIfEEEEPfyS9_ffNS7_10__identityEEEvT0_T1_T2_T3_T4_T6_E12temp_storage+24];
	add.f32 	%f299, %f297, %f298;
	ld.shared.f32 	%f300, [_ZZN3cub18CUB_300001_SM_10006detail6reduce28DeviceReduceSingleTileKernelINS2_10policy_hubIfyN4cuda3std3__44plusIfEEE10Policy1000EN6thrust24THRUST_300001_SM_1000_NS6detail15normal_iteratorINSD_10device_ptrIfEEEEPfyS9_ffNS7_10__identityEEEvT0_T1_T2_T3_T4_T6_E12temp_storage+28];
	add.f32 	%f301, %f299, %f300;
	ld.shared.f32 	%f302, [_ZZN3cub18CUB_300001_SM_10006detail6reduce28DeviceReduceSingleTileKernelINS2_10policy_hubIfyN4cuda3std3__44plusIfEEE10Policy1000EN6thrust24THRUST_300001_SM_1000_NS6detail15normal_iteratorINSD_10device_ptrIfEEEEPfyS9_ffNS7_10__identityEEEvT0_T1_T2_T3_T4_T6_E12temp_storage+32];
	add.f32 	%f303, %f301, %f302;
	ld.shared.f32 	%f304, [_ZZN3cub18CUB_300001_SM_10006detail6reduce28DeviceReduceSingleTileKernelINS2_10policy_hubIfyN4cuda3std3__44plusIfEEE10Policy1000EN6thrust24THRUST_300001_SM_1000_NS6detail15normal_iteratorINSD_10device_ptrIfEEEEPfyS9_ffNS7_10__identityEEEvT0_T1_T2_T3_T4_T6_E12temp_storage+36];
	add.f32 	%f327, %f303, %f304;
	bra.uni 	$L__BB6_49;
$L__BB6_24:
	// begin inline asm
	mov.u32 %r87, %laneid;
	// end inline asm
	and.b32  	%r113, %r2, 992;
	add.s32 	%r114, %r113, 32;
	setp.gt.u32 	%p35, %r114, %r1;
	not.b32 	%r115, %r113;
	add.s32 	%r116, %r1, %r115;
	selp.b32 	%r111, %r116, 31, %p35;
	mov.b32 	%r89, %f315;
	mov.b32 	%r90, 1;
	mov.b32 	%r112, -1;
	// begin inline asm
	shfl.sync.down.b32 %r88, %r89, %r90, %r111, %r112;
	// end inline asm
	setp.lt.s32 	%p36, %r87, %r111;
	mov.b32 	%f245, %r88;
	add.f32 	%f246, %f315, %f245;
	selp.f32 	%f247, %f246, %f315, %p36;
	mov.b32 	%r94, %f247;
	mov.b32 	%r95, 2;
	// begin inline asm
	shfl.sync.down.b32 %r93, %r94, %r95, %r111, %r112;
	// end inline asm
	add.s32 	%r117, %r87, 2;
	setp.gt.s32 	%p37, %r117, %r111;
	mov.b32 	%f248, %r93;
	add.f32 	%f249, %f247, %f248;
	selp.f32 	%f250, %f247, %f249, %p37;
	mov.b32 	%r99, %f250;
	mov.b32 	%r100, 4;
	// begin inline asm
	shfl.sync.down.b32 %r98, %r99, %r100, %r111, %r112;
	// end inline asm
	add.s32 	%r118, %r87, 4;
	setp.gt.s32 	%p38, %r118, %r111;
	mov.b32 	%f251, %r98;
	add.f32 	%f252, %f250, %f251;
	selp.f32 	%f253, %f250, %f252, %p38;
	mov.b32 	%r104, %f253;
	mov.b32 	%r105, 8;
	// begin inline asm
	shfl.sync.down.b32 %r103, %r104, %r105, %r111, %r112;
	// end inline asm
	add.s32 	%r119, %r87, 8;
	setp.gt.s32 	%p39, %r119, %r111;
	mov.b32 	%f254, %r103;
	add.f32 	%f255, %f253, %f254;
	selp.f32 	%f256, %f253, %f255, %p39;
	mov.b32 	%r109, %f256;
	mov.b32 	%r110, 16;
	// begin inline asm
	shfl.sync.down.b32 %r108, %r109, %r110, %r111, %r112;
	// end inline asm
	add.s32 	%r120, %r87, 16;
	setp.gt.s32 	%p40, %r120, %r111;
	mov.b32 	%f257, %r108;
	add.f32 	%f258, %f256, %f257;
	selp.f32 	%f327, %f256, %f258, %p40;
	setp.ne.s32 	%p41, %r87, 0;
	@%p41 bra 	$L__BB6_26;
	shr.u32 	%r121, %r2, 3;
	and.b32  	%r122, %r121, 124;
	mov.u32 	%r123, _ZZN3cub18CUB_300001_SM_10006detail6reduce28DeviceReduceSingleTileKernelINS2_10policy_hubIfyN4cuda3std3__44plusIfEEE10Policy1000EN6thrust24THRUST_300001_SM_1000_NS6detail15normal_iteratorINSD_10device_ptrIfEEEEPfyS9_ffNS7_10__identityEEEvT0_T1_T2_T3_T4_T6_E12temp_storage;
	add.s32 	%r124, %r123, %r122;
	st.shared.f32 	[%r124+8], %f327;
$L__BB6_26:
	bar.sync 	0;
	setp.ne.s32 	%p42, %r2, 0;
	@%p42 bra 	$L__BB6_49;
	setp.gt.u64 	%p43, %rd19, 32;
	ld.shared.f32 	%f259, [_ZZN3cub18CUB_300001_SM_10006detail6reduce28DeviceReduceSingleTileKernelINS2_10policy_hubIfyN4cuda3std3__44plusIfEEE10Policy1000EN6thrust24THRUST_300001_SM_1000_NS6detail15normal_iteratorINSD_10device_ptrIfEEEEPfyS9_ffNS7_10__identityEEEvT0_T1_T2_T3_T4_T6_E12temp_storage+12];
	add.f32 	%f260, %f327, %f259;
	selp.f32 	%f261, %f260, %f327, %p43;
	setp.gt.u64 	%p44, %rd19, 64;
	ld.shared.f32 	%f262, [_ZZN3cub18CUB_300001_SM_10006detail6reduce28DeviceReduceSingleTileKernelINS2_10policy_hubIfyN4cuda3std3__44plusIfEEE10Policy1000EN6thrust24THRUST_300001_SM_1000_NS6detail15normal_iteratorINSD_10device_ptrIfEEEEPfyS9_ffNS7_10__identityEEEvT0_T1_T2_T3_T4_T6_E12temp_storage+16];
	add.f32 	%f263, %f262, %f261;
	selp.f32 	%f264, %f263, %f261, %p44;
	setp.gt.u64 	%p45, %rd19, 96;
	ld.shared.f32 	%f265, [_ZZN3cub18CUB_300001_SM_10006detail6reduce28DeviceReduceSingleTileKernelINS2_10policy_hubIfyN4cuda3std3__44plusIfEEE10Policy1000EN6thrust24THRUST_300001_SM_1000_NS6detail15normal_iteratorINSD_10device_ptrIfEEEEPfyS9_ffNS7_10__identityEEEvT0_T1_T2_T3_T4_T6_E12temp_storage+20];
	add.f32 	%f266, %f265, %f264;
	selp.f32 	%f267, %f266, %f264, %p45;
	setp.gt.u64 	%p46, %rd19, 128;
	ld.shared.f32 	%f268, [_ZZN3cub18CUB_300001_SM_10006detail6reduce28DeviceReduceSingleTileKernelINS2_10policy_hubIfyN4cuda3std3__44plusIfEEE10Policy1000EN6thrust24THRUST_300001_SM_1000_NS6detail15normal_iteratorINSD_10device_ptrIfEEEEPfyS9_ffNS7_10__identityEEEvT0_T1_T2_T3_T4_T6_E12temp_storage+24];
	add.f32 	%f269, %f268, %f267;
	selp.f32 	%f270, %f269, %f267, %p46;
	setp.gt.u64 	%p47, %rd19, 160;
	ld.shared.f32 	%f271, [_ZZN3cub18CUB_300001_SM_10006detail6reduce28DeviceReduceSingleTileKernelINS2_10policy_hubIfyN4cuda3std3__44plusIfEEE10Policy1000EN6thrust24THRUST_300001_SM_1000_NS6detail15normal_iteratorINSD_10device_ptrIfEEEEPfyS9_ffNS7_10__identityEEEvT0_T1_T2_T3_T4_T6_E12temp_storage+28];
	add.f32 	%f272, %f271, %f270;
	selp.f32 	%f273, %f272, %f270, %p47;
	setp.gt.u64 	%p48, %rd19, 192;
	ld.shared.f32 	%f274, [_ZZN3cub18CUB_300001_SM_10006detail6reduce28DeviceReduceSingleTileKernelINS2_10policy_hubIfyN4cuda3std3__44plusIfEEE10Policy1000EN6thrust24THRUST_300001_SM_1000_NS6detail15normal_iteratorINSD_10device_ptrIfEEEEPfyS9_ffNS7_10__identityEEEvT0_T1_T2_T3_T4_T6_E12temp_storage+32];
	add.f32 	%f275, %f274, %f273;
	selp.f32 	%f276, %f275, %f273, %p48;
	setp.gt.u64 	%p49, %rd19, 224;
	ld.shared.f32 	%f277, [_ZZN3cub18CUB_300001_SM_10006detail6reduce28DeviceReduceSingleTileKernelINS2_10policy_hubIfyN4cuda3std3__44plusIfEEE10Policy1000EN6thrust24THRUST_300001_SM_1000_NS6detail15normal_iteratorINSD_10device_ptrIfEEEEPfyS9_ffNS7_10__identityEEEvT0_T1_T2_T3_T4_T6_E12temp_storage+36];
	add.f32 	%f278, %f277, %f276;
	selp.f32 	%f327, %f278, %f276, %p49;
	bra.uni 	$L__BB6_49;
$L__BB6_28:
	mov.u32 	%r24, %tid.x;
	cvt.u64.u32 	%rd6, %r24;
	mul.wide.u32 	%rd22, %r24, 4;
	add.s64 	%rd7, %rd2, %rd22;
	ld.global.f32 	%f43, [%rd7];
	ld.global.f32 	%f44, [%rd7+1024];
	ld.global.f32 	%f45, [%rd7+2048];
	ld.global.f32 	%f46, [%rd7+3072];
	ld.global.f32 	%f47, [%rd7+4096];
	ld.global.f32 	%f48, [%rd7+5120];
	ld.global.f32 	%f49, [%rd7+6144];
	ld.global.f32 	%f50, [%rd7+7168];
	ld.global.f32 	%f51, [%rd7+8192];
	ld.global.f32 	%f52, [%rd7+9216];
	ld.global.f32 	%f53, [%rd7+10240];
	ld.global.f32 	%f54, [%rd7+11264];
	ld.global.f32 	%f55, [%rd7+12288];
	ld.global.f32 	%f56, [%rd7+13312];
	ld.global.f32 	%f57, [%rd7+14336];
	ld.global.f32 	%f58, [%rd7+15360];
	add.f32 	%f59, %f43, %f44;
	add.f32 	%f60, %f45, %f46;
	add.f32 	%f61, %f47, %f48;
	add.f32 	%f62, %f49, %f50;
	add.f32 	%f63, %f51, %f52;
	add.f32 	%f64, %f53, %f54;
	add.f32 	%f65, %f55, %f56;
	add.f32 	%f66, %f57, %f58;
	add.f32 	%f67, %f59, %f60;
	add.f32 	%f68, %f61, %f62;
	add.f32 	%f69, %f63, %f64;
	add.f32 	%f70, %f65, %f66;
	add.f32 	%f71, %f67, %f68;
	add.f32 	%f72, %f69, %f70;
	add.f32 	%f326, %f71, %f72;
	add.s64 	%rd8, %rd19, -4096;
	setp.lt.u64 	%p3, %rd8, 4096;
	mov.b64 	%rd53, 4096;
	@%p3 bra 	$L__BB6_32;
	mov.b64 	%rd53, 4096;
$L__BB6_30:
	shl.b64 	%rd24, %rd53, 2;
	add.s64 	%rd25, %rd7, %rd24;
	ld.global.f32 	%f73, [%rd25];
	ld.global.f32 	%f74, [%rd25+1024];
	ld.global.f32 	%f75, [%rd25+2048];
	ld.global.f32 	%f76, [%rd25+3072];
	ld.global.f32 	%f77, [%rd25+4096];
	ld.global.f32 	%f78, [%rd25+5120];
	ld.global.f32 	%f79, [%rd25+6144];
	ld.global.f32 	%f80, [%rd25+7168];
	ld.global.f32 	%f81, [%rd25+8192];
	ld.global.f32 	%f82, [%rd25+9216];
	ld.global.f32 	%f83, [%rd25+10240];
	ld.global.f32 	%f84, [%rd25+11264];
	ld.global.f32 	%f85, [%rd25+12288];
	ld.global.f32 	%f86, [%rd25+13312];
	ld.global.f32 	%f87, [%rd25+14336];
	ld.global.f32 	%f88, [%rd25+15360];
	add.f32 	%f89, %f326, %f73;
	add.f32 	%f90, %f74, %f75;
	add.f32 	%f91, %f76, %f77;
	add.f32 	%f92, %f78, %f79;
	add.f32 	%f93, %f80, %f81;
	add.f32 	%f94, %f82, %f83;
	add.f32 	%f95, %f84, %f85;
	add.f32 	%f96, %f86, %f87;
	add.f32 	%f97, %f89, %f90;
	add.f32 	%f98, %f91, %f92;
	add.f32 	%f99, %f93, %f94;
	add.f32 	%f100, %f95, %f96;
	add.f32 	%f101, %f97, %f98;
	add.f32 	%f102, %f99, %f100;
	add.f32 	%f103, %f101, %f102;
	add.f32 	%f326, %f103, %f88;
	sub.s64 	%rd26, %rd19, %rd53;
	setp.lt.u64 	%p4, %rd26, 4096;
	@%p4 bra 	$L__BB6_45;
	add.s64 	%rd53, %rd53, 4096;
	setp.le.u64 	%p5, %rd53, %rd8;
	@%p5 bra 	$L__BB6_30;
$L__BB6_32:
	setp.le.u64 	%p6, %rd19, %rd53;
	cvt.u32.u64 	%r42, %rd53;
	cvt.u32.u64 	%r43, %rd19;
	sub.s32 	%r44, %r43, %r42;
	setp.ge.s32 	%p7, %r24, %r44;
	or.pred  	%p8, %p6, %p7;
	@%p8 bra 	$L__BB6_45;
	not.b32 	%r47, %r24;
	add.s32 	%r48, %r47, %r43;
	sub.s32 	%r50, %r48, %r42;
	shr.u32 	%r51, %r50, 8;
	add.s32 	%r25, %r51, 1;
	and.b32  	%r26, %r25, 15;
	setp.lt.u32 	%p9, %r50, 3840;
	mov.u32 	%r167, %r24;
	@%p9 bra 	$L__BB6_36;
	and.b32  	%r52, %r25, 33554416;
	neg.s32 	%r165, %r52;
	add.s64 	%rd27, %rd53, %rd6;
	shl.b64 	%rd28, %rd27, 2;
	add.s64 	%rd29, %rd28, %rd2;
	add.s64 	%rd54, %rd29, 8192;
	mov.u32 	%r167, %r24;
$L__BB6_35:
	.pragma "nounroll";
	ld.global.f32 	%f105, [%rd54+-8192];
	add.f32 	%f106, %f326, %f105;
	ld.global.f32 	%f107, [%rd54+-7168];
	add.f32 	%f108, %f106, %f107;
	ld.global.f32 	%f109, [%rd54+-6144];
	add.f32 	%f110, %f108, %f109;
	ld.global.f32 	%f111, [%rd54+-5120];
	add.f32 	%f112, %f110, %f111;
	ld.global.f32 	%f113, [%rd54+-4096];
	add.f32 	%f114, %f112, %f113;
	ld.global.f32 	%f115, [%rd54+-3072];
	add.f32 	%f116, %f114, %f115;
	ld.global.f32 	%f117, [%rd54+-2048];
	add.f32 	%f118, %f116, %f117;
	ld.global.f32 	%f119, [%rd54+-1024];
	add.f32 	%f120, %f118, %f119;
	ld.global.f32 	%f121, [%rd54];
	add.f32 	%f122, %f120, %f121;
	ld.global.f32 	%f123, [%rd54+1024];
	add.f32 	%f124, %f122, %f123;
	ld.global.f32 	%f125, [%rd54+2048];
	add.f32 	%f126, %f124, %f125;
	ld.global.f32 	%f127, [%rd54+3072];
	add.f32 	%f128, %f126, %f127;
	ld.global.f32 	%f129, [%rd54+4096];
	add.f32 	%f130, %f128, %f129;
	ld.global.f32 	%f131, [%rd54+5120];
	add.f32 	%f132, %f130, %f131;
	ld.global.f32 	%f133, [%rd54+6144];
	add.f32 	%f134, %f132, %f133;
	ld.global.f32 	%f135, [%rd54+7168];
	add.f32 	%f326, %f134, %f135;
	add.s32 	%r167, %r167, 4096;
	add.s32 	%r165, %r165, 16;
	add.s64 	%rd54, %rd54, 16384;
	setp.ne.s32 	%p10, %r165, 0;
	@%p10 bra 	$L__BB6_35;
$L__BB6_36:
	setp.eq.s32 	%p11, %r26, 0;
	@%p11 bra 	$L__BB6_45;
	and.b32  	%r33, %r25, 7;
	setp.lt.u32 	%p12, %r26, 8;
	@%p12 bra 	$L__BB6_39;
	cvt.u64.u32 	%rd30, %r167;
	add.s64 	%rd31, %rd53, %rd30;
	shl.b64 	%rd32, %rd31, 2;
	add.s64 	%rd33, %rd2, %rd32;
	ld.global.f32 	%f137, [%rd33];
	add.f32 	%f138, %f326, %f137;
	ld.global.f32 	%f139, [%rd33+1024];
	add.f32 	%f140, %f138, %f139;
	ld.global.f32 	%f141, [%rd33+2048];
	add.f32 	%f142, %f140, %f141;
	ld.global.f32 	%f143, [%rd33+3072];
	add.f32 	%f144, %f142, %f143;
	ld.global.f32 	%f145, [%rd33+4096];
	add.f32 	%f146, %f144, %f145;
	ld.global.f32 	%f147, [%rd33+5120];
	add.f32 	%f148, %f146, %f147;
	ld.global.f32 	%f149, [%rd33+6144];
	add.f32 	%f150, %f148, %f149;
	ld.global.f32 	%f151, [%rd33+7168];
	add.f32 	%f326, %f150, %f151;
	add.s32 	%r167, %r167, 2048;
$L__BB6_39:
	setp.eq.s32 	%p13, %r33, 0;
	@%p13 bra 	$L__BB6_45;
	and.b32  	%r36, %r25, 3;
	setp.lt.u32 	%p14, %r33, 4;
	@%p14 bra 	$L__BB6_42;
	cvt.u64.u32 	%rd34, %r167;
	add.s64 	%rd35, %rd53, %rd34;
	shl.b64 	%rd36, %rd35, 2;
	add.s64 	%rd37, %rd2, %rd36;
	ld.global.f32 	%f153, [%rd37];
	add.f32 	%f154, %f326, %f153;
	ld.global.f32 	%f155, [%rd37+1024];
	add.f32 	%f156, %f154, %f155;
	ld.global.f32 	%f157, [%rd37+2048];
	add.f32 	%f158, %f156, %f157;
	ld.global.f32 	%f159, [%rd37+3072];
	add.f32 	%f326, %f158, %f159;
	add.s32 	%r167, %r167, 1024;
$L__BB6_42:
	setp.eq.s32 	%p15, %r36, 0;
	@%p15 bra 	$L__BB6_45;
	cvt.u64.u32 	%rd38, %r167;
	add.s64 	%rd39, %rd53, %rd38;
	shl.b64 	%rd40, %rd39, 2;
	add.s64 	%rd55, %rd2, %rd40;
	neg.s32 	%r170, %r36;
$L__BB6_44:
	.pragma "nounroll";
	ld.global.f32 	%f160, [%rd55];
	add.f32 	%f326, %f326, %f160;
	add.s64 	%rd55, %rd55, 1024;
	add.s32 	%r170, %r170, 1;
	setp.ne.s32 	%p16, %r170, 0;
	@%p16 bra 	$L__BB6_44;
$L__BB6_45:
	// begin inline asm
	mov.u32 %r53, %laneid;
	// end inline asm
	mov.b32 	%r55, %f326;
	mov.b32 	%r56, 1;
	mov.b32 	%r77, 31;
	mov.b32 	%r78, -1;
	// begin inline asm
	shfl.sync.down.b32 %r54, %r55, %r56, %r77, %r78;
	// end inline asm
	setp.gt.s32 	%p17, %r53, 30;
	mov.b32 	%f161, %r54;
	add.f32 	%f162, %f326, %f161;
	selp.f32 	%f163, %f326, %f162, %p17;
	mov.b32 	%r60, %f163;
	mov.b32 	%r61, 2;
	// begin inline asm
	shfl.sync.down.b32 %r59, %r60, %r61, %r77, %r78;
	// end inline asm
	setp.gt.s32 	%p18, %r53, 29;
	mov.b32 	%f164, %r59;
	add.f32 	%f165, %f163, %f164;
	selp.f32 	%f166, %f163, %f165, %p18;
	mov.b32 	%r65, %f166;
	mov.b32 	%r66, 4;
	// begin inline asm
	shfl.sync.down.b32 %r64, %r65, %r66, %r77, %r78;
	// end inline asm
	setp.gt.s32 	%p19, %r53, 27;
	mov.b32 	%f167, %r64;
	add.f32 	%f168, %f166, %f167;
	selp.f32 	%f169, %f166, %f168, %p19;
	mov.b32 	%r70, %f169;
	mov.b32 	%r71, 8;
	// begin inline asm
	shfl.sync.down.b32 %r69, %r70, %r71, %r77, %r78;
	// end inline asm
	setp.gt.s32 	%p20, %r53, 23;
	mov.b32 	%f170, %r69;
	add.f32 	%f171, %f169, %f170;
	selp.f32 	%f172, %f169, %f171, %p20;
	mov.b32 	%r75, %f172;
	mov.b32 	%r76, 16;
	// begin inline asm
	shfl.sync.down.b32 %r74, %r75, %r76, %r77, %r78;
	// end inline asm
	setp.gt.s32 	%p21, %r53, 15;
	mov.b32 	%f173, %r74;
	add.f32 	%f38, %f172, %f173;
	selp.f32 	%f327, %f172, %f38, %p21;
	setp.ne.s32 	%p22, %r53, 0;
	@%p22 bra 	$L__BB6_47;
	shr.u32 	%r79, %r24, 3;
	and.b32  	%r80, %r79, 124;
	mov.u32 	%r81, _ZZN3cub18CUB_300001_SM_10006detail6reduce28DeviceReduceSingleTileKernelINS2_10policy_hubIfyN4cuda3std3__44plusIfEEE10Policy1000EN6thrust24THRUST_300001_SM_1000_NS6detail15normal_iteratorINSD_10device_ptrIfEEEEPfyS9_ffNS7_10__identityEEEvT0_T1_T2_T3_T4_T6_E12temp_storage;
	add.s32 	%r82, %r81, %r80;
	st.shared.f32 	[%r82+8], %f38;
$L__BB6_47:
	bar.sync 	0;
	setp.ne.s32 	%p23, %r24, 0;
	@%p23 bra 	$L__BB6_49;
	ld.shared.f32 	%f174, [_ZZN3cub18CUB_300001_SM_10006detail6reduce28DeviceReduceSingleTileKernelINS2_10policy_hubIfyN4cuda3std3__44plusIfEEE10Policy1000EN6thrust24THRUST_300001_SM_1000_NS6detail15normal_iteratorINSD_10device_ptrIfEEEEPfyS9_ffNS7_10__identityEEEvT0_T1_T2_T3_T4_T6_E12temp_storage+12];
	add.f32 	%f175, %f327, %f174;
	ld.shared.f32 	%f176, [_ZZN3cub18CUB_300001_SM_10006detail6reduce28DeviceReduceSingleTileKernelINS2_10policy_hubIfyN4cuda3std3__44plusIfEEE10Policy1000EN6thrust24THRUST_300001_SM_1000_NS6detail15normal_iteratorINSD_10device_ptrIfEEEEPfyS9_ffNS7_10__identityEEEvT0_T1_T2_T3_T4_T6_E12temp_storage+16];
	add.f32 	%f177, %f175, %f176;
	ld.shared.f32 	%f178, [_ZZN3cub18CUB_300001_SM_10006detail6reduce28DeviceReduceSingleTileKernelINS2_10policy_hubIfyN4cuda3std3__44plusIfEEE10Policy1000EN6thrust24THRUST_300001_SM_1000_NS6detail15normal_iteratorINSD_10device_ptrIfEEEEPfyS9_ffNS7_10__identityEEEvT0_T1_T2_T3_T4_T6_E12temp_storage+20];
	add.f32 	%f179, %f177, %f178;
	ld.shared.f32 	%f180, [_ZZN3cub18CUB_300001_SM_10006detail6reduce28DeviceReduceSingleTileKernelINS2_10policy_hubIfyN4cuda3std3__44plusIfEEE10Policy1000EN6thrust24THRUST_300001_SM_1000_NS6detail15normal_iteratorINSD_10device_ptrIfEEEEPfyS9_ffNS7_10__identityEEEvT0_T1_T2_T3_T4_T6_E12temp_storage+24];
	add.f32 	%f181, %f179, %f180;
	ld.shared.f32 	%f182, [_ZZN3cub18CUB_300001_SM_10006detail6reduce28DeviceReduceSingleTileKernelINS2_10policy_hubIfyN4cuda3std3__44plusIfEEE10Policy1000EN6thrust24THRUST_300001_SM_1000_NS6detail15normal_iteratorINSD_10device_ptrIfEEEEPfyS9_ffNS7_10__identityEEEvT0_T1_T2_T3_T4_T6_E12temp_storage+28];
	add.f32 	%f183, %f181, %f182;
	ld.shared.f32 	%f184, [_ZZN3cub18CUB_300001_SM_10006detail6reduce28DeviceReduceSingleTileKernelINS2_10policy_hubIfyN4cuda3std3__44plusIfEEE10Policy1000EN6thrust24THRUST_300001_SM_1000_NS6detail15normal_iteratorINSD_10device_ptrIfEEEEPfyS9_ffNS7_10__identityEEEvT0_T1_T2_T3_T4_T6_E12temp_storage+32];
	add.f32 	%f185, %f183, %f184;
	ld.shared.f32 	%f186, [_ZZN3cub18CUB_300001_SM_10006detail6reduce28DeviceReduceSingleTileKernelINS2_10policy_hubIfyN4cuda3std3__44plusIfEEE10Policy1000EN6thrust24THRUST_300001_SM_1000_NS6detail15normal_iteratorINSD_10device_ptrIfEEEEPfyS9_ffNS7_10__identityEEEvT0_T1_T2_T3_T4_T6_E12temp_storage+36];
	add.f32 	%f327, %f185, %f186;
$L__BB6_49:
	mov.u32 	%r155, %tid.x;
	setp.ne.s32 	%p57, %r155, 0;
	@%p57 bra 	$L__BB6_51;
	add.f32 	%f305, %f42, %f327;
	st.global.f32 	[%rd1], %f305;
$L__BB6_51:
	ret;

}
	// .globl	_ZN3cub18CUB_300001_SM_10006detail6reduce18DeviceReduceKernelINS2_10policy_hubIfyN4cuda3std3__44plusIfEEE10Policy1000EN6thrust24THRUST_300001_SM_1000_NS6detail15normal_iteratorINSD_10device_ptrIfEEEEyS9_fNS7_10__identityEEEvT0_PT3_T1_NS0_13GridEvenShareISN_EET2_T4_
.visible .entry _ZN3cub18CUB_300001_SM_10006detail6reduce18DeviceReduceKernelINS2_10policy_hubIfyN4cuda3std3__44plusIfEEE10Policy1000EN6thrust24THRUST_300001_SM_1000_NS6detail15normal_iteratorINSD_10device_ptrIfEEEEyS9_fNS7_10__identityEEEvT0_PT3_T1_NS0_13GridEvenShareISN_EET2_T4_(
	.param .align 8 .b8 _ZN3cub18CUB_300001_SM_10006detail6reduce18DeviceReduceKernelINS2_10policy_hubIfyN4cuda3std3__44plusIfEEE10Policy1000EN6thrust24THRUST_300001_SM_1000_NS6detail15normal_iteratorINSD_10device_ptrIfEEEEyS9_fNS7_10__identityEEEvT0_PT3_T1_NS0_13GridEvenShareISN_EET2_T4__param_0[8],
	.param .u64 .ptr .align 1 _ZN3cub18CUB_300001_SM_10006detail6reduce18DeviceReduceKernelINS2_10policy_hubIfyN4cuda3std3__44plusIfEEE10Policy1000EN6thrust24THRUST_300001_SM_1000_NS6detail15normal_iteratorINSD_10device_ptrIfEEEEyS9_fNS7_10__identityEEEvT0_PT3_T1_NS0_13GridEvenShareISN_EET2_T4__param_1,
	.param .u64 _ZN3cub18CUB_300001_SM_10006detail6reduce18DeviceReduceKernelINS2_10policy_hubIfyN4cuda3std3__44plusIfEEE10Policy1000EN6thrust24THRUST_300001_SM_1000_NS6detail15normal_iteratorINSD_10device_ptrIfEEEEyS9_fNS7_10__identityEEEvT0_PT3_T1_NS0_13GridEvenShareISN_EET2_T4__param_2,
	.param .align 8 .b8 _ZN3cub18CUB_300001_SM_10006detail6reduce18DeviceReduceKernelINS2_10policy_hubIfyN4cuda3std3__44plusIfEEE10Policy1000EN6thrust24THRUST_300001_SM_1000_NS6detail15normal_iteratorINSD_10device_ptrIfEEEEyS9_fNS7_10__identityEEEvT0_PT3_T1_NS0_13GridEvenShareISN_EET2_T4__param_3[72],
	.param .align 1 .b8 _ZN3cub18CUB_300001_SM_10006detail6reduce18DeviceReduceKernelINS2_10policy_hubIfyN4cuda3std3__44plusIfEEE10Policy1000EN6thrust24THRUST_300001_SM_1000_NS6detail15normal_iteratorINSD_10device_ptrIfEEEEyS9_fNS7_10__identityEEEvT0_PT3_T1_NS0_13GridEvenShareISN_EET2_T4__param_4[1],
	.param .align 1 .b8 _ZN3cub18CUB_300001_SM_10006detail6reduce18DeviceReduceKernelINS2_10policy_hubIfyN4cuda3std3__44plusIfEEE10Policy1000EN6thrust24THRUST_300001_SM_1000_NS6detail15normal_iteratorINSD_10device_ptrIfEEEEyS9_fNS7_10__identityEEEvT0_PT3_T1_NS0_13GridEvenShareISN_EET2_T4__param_5[1]
)
.maxntid 256
{
	.reg .pred 	%p<57>;
	.reg .b16 	%rs<4>;
	.reg .b32 	%r<206>;
	.reg .b32 	%f<324>;
	.reg .b64 	%rd<78>;
	// demoted variable
	.shared .align 4 .b8 _ZZN3cub18CUB_300001_SM_10006detail6reduce18DeviceReduceKernelINS2_10policy_hubIfyN4cuda3std3__44plusIfEEE10Policy1000EN6thrust24THRUST_300001_SM_1000_NS6detail15normal_iteratorINSD_10device_ptrIfEEEEyS9_fNS7_10__identityEEEvT0_PT3_T1_NS0_13GridEvenShareISN_EET2_T4_E12temp_storage[44];
	ld.param.u64 	%rd1, [_ZN3cub18CUB_300001_SM_10006detail6reduce18DeviceReduceKernelINS2_10policy_hubIfyN4cuda3std3__44plusIfEEE10Policy1000EN6thrust24THRUST_300001_SM_1000_NS6detail15normal_iteratorINSD_10device_ptrIfEEEEyS9_fNS7_10__identityEEEvT0_PT3_T1_NS0_13GridEvenShareISN_EET2_T4__param_3+32];
	ld.param.u32 	%r1, [_ZN3cub18CUB_300001_SM_10006detail6reduce18DeviceReduceKernelINS2_10policy_hubIfyN4cuda3std3__44plusIfEEE10Policy1000EN6thrust24THRUST_300001_SM_1000_NS6detail15normal_iteratorINSD_10device_ptrIfEEEEyS9_fNS7_10__identityEEEvT0_PT3_T1_NS0_13GridEvenShareISN_EET2_T4__param_3+40];
	ld.param.u64 	%rd25, [_ZN3cub18CUB_300001_SM_10006detail6reduce18DeviceReduceKernelINS2_10policy_hubIfyN4cuda3std3__44plusIfEEE10Policy1000EN6thrust24THRUST_300001_SM_1000_NS6detail15normal_iteratorINSD_10device_ptrIfEEEEyS9_fNS7_10__identityEEEvT0_PT3_T1_NS0_13GridEvenShareISN_EET2_T4__param_0];
	cvta.to.global.u64 	%rd2, %rd25;
	mov.u32 	%r2, %ctaid.x;
	shl.b32 	%r50, %r1, 12;
	cvt.s64.s32 	%rd3, %r50;
	shl.b32 	%r51, %r2, 12;
	cvt.u64.u32 	%rd4, %r51;
	sub.s64 	%rd5, %rd1, %rd4;
	setp.gt.u64 	%p1, %rd5, 4095;
	@%p1 bra 	$L__BB7_25;
	cvt.u32.u64 	%r112, %rd4;
	cvt.u32.u64 	%r3, %rd1;
	sub.s32 	%r4, %r3, %r112;
	mov.u32 	%r5, %tid.x;
	setp.ge.s32 	%p23, %r5, %r4;
	mov.f32 	%f312, 0f00000000;
	mov.u32 	%r193, %r5;
	@%p23 bra 	$L__BB7_3;
	add.s32 	%r114, %r112, %r5;
	mul.wide.u32 	%rd51, %r114, 4;
	add.s64 	%rd52, %rd2, %rd51;
	ld.global.f32 	%f312, [%rd52];
	add.s32 	%r193, %r5, 256;
$L__BB7_3:
	setp.ge.s32 	%p24, %r193, %r4;
	@%p24 bra 	$L__BB7_16;
	not.b32 	%r116, %r193;
	add.s32 	%r117, %r116, %r3;
	sub.s32 	%r118, %r117, %r112;
	shr.u32 	%r119, %r118, 8;
	add.s32 	%r8, %r119, 1;
	and.b32  	%r9, %r8, 15;
	setp.lt.u32 	%p25, %r118, 3840;
	@%p25 bra 	$L__BB7_7;
	and.b32  	%r120, %r8, 33554416;
	neg.s32 	%r191, %r120;
	mul.wide.u32 	%rd53, %r2, 16384;
	mul.wide.u32 	%rd54, %r193, 4;
	or.b64  	%rd55, %rd53, %rd54;
	add.s64 	%rd56, %rd55, %rd2;
	add.s64 	%rd72, %rd56, 8192;
$L__BB7_6:
	.pragma "nounroll";
	ld.global.f32 	%f187, [%rd72+-8192];
	add.f32 	%f188, %f312, %f187;
	ld.global.f32 	%f189, [%rd72+-7168];
	add.f32 	%f190, %f188, %f189;
	ld.global.f32 	%f191, [%rd72+-6144];
	add.f32 	%f192, %f190, %f191;
	ld.global.f32 	%f193, [%rd72+-5120];
	add.f32 	%f194, %f192, %f193;
	ld.global.f32 	%f195, [%rd72+-4096];
	add.f32 	%f196, %f194, %f195;
	ld.global.f32 	%f197, [%rd72+-3072];
	add.f32 	%f198, %f196, %f197;
	ld.global.f32 	%f199, [%rd72+-2048];
	add.f32 	%f200, %f198, %f199;
	ld.global.f32 	%f201, [%rd72+-1024];
	add.f32 	%f202, %f200, %f201;
	ld.global.f32 	%f203, [%rd72];
	add.f32 	%f204, %f202, %f203;
	ld.global.f32 	%f205, [%rd72+1024];
	add.f32 	%f206, %f204, %f205;
	ld.global.f32 	%f207, [%rd72+2048];
	add.f32 	%f208, %f206, %f207;
	ld.global.f32 	%f209, [%rd72+3072];
	add.f32 	%f210, %f208, %f209;
	ld.global.f32 	%f211, [%rd72+4096];
	add.f32 	%f212, %f210, %f211;
	ld.global.f32 	%f213, [%rd72+5120];
	add.f32 	%f214, %f212, %f213;
	ld.global.f32 	%f215, [%rd72+6144];
	add.f32 	%f216, %f214, %f215;
	ld.global.f32 	%f217, [%rd72+7168];
	add.f32 	%f312, %f216, %f217;
	add.s32 	%r193, %r193, 4096;
	add.s32 	%r191, %r191, 16;
	add.s64 	%rd72, %rd72, 16384;
	setp.ne.s32 	%p26, %r191, 0;
	@%p26 bra 	$L__BB7_6;
$L__BB7_7:
	setp.eq.s32 	%p27, %r9, 0;
	@%p27 bra 	$L__BB7_16;
	and.b32  	%r16, %r8, 7;
	setp.lt.u32 	%p28, %r9, 8;
	@%p28 bra 	$L__BB7_10;
	cvt.s64.s32 	%rd57, %r193;
	add.s64 	%rd58, %rd57, %rd4;
	shl.b64 	%rd59, %rd58, 2;
	add.s64 	%rd60, %rd2, %rd59;
	ld.global.f32 	%f219, [%rd60];
	add.f32 	%f220, %f312, %f219;
	ld.global.f32 	%f221, [%rd60+1024];
	add.f32 	%f222, %f220, %f221;
	ld.global.f32 	%f223, [%rd60+2048];
	add.f32 	%f224, %f222, %f223;
	ld.global.f32 	%f225, [%rd60+3072];
	add.f32 	%f226, %f224, %f225;
	ld.global.f32 	%f227, [%rd60+4096];
	add.f32 	%f228, %f226, %f227;
	ld.global.f32 	%f229, [%rd60+5120];
	add.f32 	%f230, %f228, %f229;
	ld.global.f32 	%f231, [%rd60+6144];
	add.f32 	%f232, %f230, %f231;
	ld.global.f32 	%f233, [%rd60+7168];
	add.f32 	%f312, %f232, %f233;
	add.s32 	%r193, %r193, 2048;
$L__BB7_10:
	setp.eq.s32 	%p29, %r16, 0;
	@%p29 bra 	$L__BB7_16;
	and.b32  	%r19, %r8, 3;
	setp.lt.u32 	%p30, %r16, 4;
	@%p30 bra 	$L__BB7_13;
	cvt.s64.s32 	%rd61, %r193;
	add.s64 	%rd62, %rd61, %rd4;
	shl.b64 	%rd63, %rd62, 2;
	add.s64 	%rd64, %rd2, %rd63;
	ld.global.f32 	%f235, [%rd64];
	add.f32 	%f236, %f312, %f235;
	ld.global.f32 	%f237, [%rd64+1024];
	add.f32 	%f238, %f236, %f237;
	ld.global.f32 	%f239, [%rd64+2048];
	add.f32 	%f240, %f238, %f239;
	ld.global.f32 	%f241, [%rd64+3072];
	add.f32 	%f312, %f240, %f241;
	add.s32 	%r193, %r193, 1024;
$L__BB7_13:
	setp.eq.s32 	%p31, %r19, 0;
	@%p31 bra 	$L__BB7_16;
	mul.wide.u32 	%rd65, %r2, 16384;
	add.s64 	%rd9, %rd2, %rd65;
	neg.s32 	%r196, %r19;
$L__BB7_15:
	.pragma "nounroll";
	mul.wide.s32 	%rd66, %r193, 4;
	add.s64 	%rd67, %rd9, %rd66;
	ld.global.f32 	%f242, [%rd67];
	add.f32 	%f312, %f312, %f242;
	add.s32 	%r193, %r193, 256;
	add.s32 	%r196, %r196, 1;
	setp.ne.s32 	%p32, %r196, 0;
	@%p32 bra 	$L__BB7_15;
$L__BB7_16:
	setp.lt.s32 	%p33, %r4, 256;
	@%p33 bra 	$L__BB7_21;
	// begin inline asm
	mov.u32 %r159, %laneid;
	// end inline asm
	mov.b32 	%r161, %f312;
	mov.b32 	%r162, 1;
	mov.b32 	%r183, 31;
	mov.b32 	%r184, -1;
	// begin inline asm
	shfl.sync.down.b32 %r160, %r161, %r162, %r183, %r184;
	// end inline asm
	setp.gt.s32 	%p49, %r159, 30;
	mov.b32 	%f277, %r160;
	add.f32 	%f278, %f312, %f277;
	selp.f32 	%f279, %f312, %f278, %p49;
	mov.b32 	%r166, %f279;
	mov.b32 	%r167, 2;
	// begin inline asm
	shfl.sync.down.b32 %r165, %r166, %r167, %r183, %r184;
	// end inline asm
	setp.gt.s32 	%p50, %r159, 29;
	mov.b32 	%f280, %r165;
	add.f32 	%f281, %f279, %f280;
	selp.f32 	%f282, %f279, %f281, %p50;
	mov.b32 	%r171, %f282;
	mov.b32 	%r172, 4;
	// begin inline asm
	shfl.sync.down.b32 %r170, %r171, %r172, %r183, %r184;
	// end inline asm
	setp.gt.s32 	%p51, %r159, 27;
	mov.b32 	%f283, %r170;
	add.f32 	%f284, %f282, %f283;
	selp.f32 	%f285, %f282, %f284, %p51;
	mov.b32 	%r176, %f285;
	mov.b32 	%r177, 8;
	// begin inline asm
	shfl.sync.down.b32 %r175, %r176, %r177, %r183, %r184;
	// end inline asm
	setp.gt.s32 	%p52, %r159, 23;
	mov.b32 	%f286, %r175;
	add.f32 	%f287, %f285, %f286;
	selp.f32 	%f288, %f285, %f287, %p52;
	mov.b32 	%r181, %f288;
	mov.b32 	%r182, 16;
	// begin inline asm
	shfl.sync.down.b32 %r180, %r181, %r182, %r183, %r184;
	// end inline asm
	setp.gt.s32 	%p53, %r159, 15;
	mov.b32 	%f289, %r180;
	add.f32 	%f16, %f288, %f289;
	selp.f32 	%f323, %f288, %f16, %p53;
	setp.ne.s32 	%p54, %r159, 0;
	@%p54 bra 	$L__BB7_19;
	shr.u32 	%r185, %r5, 3;
	and.b32  	%r186, %r185, 124;
	mov.u32 	%r187, _ZZN3cub18CUB_300001_SM_10006detail6reduce18DeviceReduceKernelINS2_10policy_hubIfyN4cuda3std3__44plusIfEEE10Policy1000EN6thrust24THRUST_300001_SM_1000_NS6detail15normal_iteratorINSD_10device_ptrIfEEEEyS9_fNS7_10__identityEEEvT0_PT3_T1_NS0_13GridEvenShareISN_EET2_T4_E12temp_storage;
	add.s32 	%r188, %r187, %r186;
	st.shared.f32 	[%r188+8], %f16;
$L__BB7_19:
	bar.sync 	0;
	setp.ne.s32 	%p55, %r5, 0;
	@%p55 bra 	$L__BB7_46;
	ld.shared.f32 	%f290, [_ZZN3cub18CUB_300001_SM_10006detail6reduce18DeviceReduceKernelINS2_10policy_hubIfyN4cuda3std3__44plusIfEEE10Policy1000EN6thrust24THRUST_300001_SM_1000_NS6detail15normal_iteratorINSD_10device_ptrIfEEEEyS9_fNS7_10__identityEEEvT0_PT3_T1_NS0_13GridEvenShareISN_EET2_T4_E12temp_storage+12];
	add.f32 	%f291, %f323, %f290;
	ld.shared.f32 	%f292, [_ZZN3cub18CUB_300001_SM_10006detail6reduce18DeviceReduceKernelINS2_10policy_hubIfyN4cuda3std3__44plusIfEEE10Policy1000EN6thrust24THRUST_300001_SM_1000_NS6detail15normal_iteratorINSD_10device_ptrIfEEEEyS9_fNS7_10__identityEEEvT0_PT3_T1_NS0_13GridEvenShareISN_EET2_T4_E12temp_storage+16];
	add.f32 	%f293, %f291, %f292;
	ld.shared.f32 	%f294, [_ZZN3cub18CUB_300001_SM_10006detail6reduce18DeviceReduceKernelINS2_10policy_hubIfyN4cuda3std3__44plusIfEEE10Policy1000EN6thrust24THRUST_300001_SM_1000_NS6detail15normal_iteratorINSD_10device_ptrIfEEEEyS9_fNS7_10__identityEEEvT0_PT3_T1_NS0_13GridEvenShareISN_EET2_T4_E12temp_storage+20];
	add.f32 	%f295, %f293, %f294;
	ld.shared.f32 	%f296, [_ZZN3cub18CUB_300001_SM_10006detail6reduce18DeviceReduceKernelINS2_10policy_hubIfyN4cuda3std3__44plusIfEEE10Policy1000EN6thrust24THRUST_300001_SM_1000_NS6detail15normal_iteratorINSD_10device_ptrIfEEEEyS9_fNS7_10__identityEEEvT0_PT3_T1_NS0_13GridEvenShareISN_EET2_T4_E12temp_storage+24];
	add.f32 	%f297, %f295, %f296;
	ld.shared.f32 	%f298, [_ZZN3cub18CUB_300001_SM_10006detail6reduce18DeviceReduceKernelINS2_10policy_hubIfyN4cuda3std3__44plusIfEEE10Policy1000EN6thrust24THRUST_300001_SM_1000_NS6detail15normal_iteratorINSD_10device_ptrIfEEEEyS9_fNS7_10__identityEEEvT0_PT3_T1_NS0_13GridEvenShareISN_EET2_T4_E12temp_storage+28];
	add.f32 	%f299, %f297, %f298;
	ld.shared.f32 	%f300, [_ZZN3cub18CUB_300001_SM_10006detail6reduce18DeviceReduceKernelINS2_10policy_hubIfyN4cuda3std3__44plusIfEEE10Policy1000EN6thrust24THRUST_300001_SM_1000_NS6detail15normal_iteratorINSD_10device_ptrIfEEEEyS9_fNS7_10__identityEEEvT0_PT3_T1_NS0_13GridEvenShareISN_EET2_T4_E12temp_storage+32];
	add.f32 	%f301, %f299, %f300;
	ld.shared.f32 	%f302, [_ZZN3cub18CUB_300001_SM_10006detail6reduce18DeviceReduceKernelINS2_10policy_hubIfyN4cuda3std3__44plusIfEEE10Policy1000EN6thrust24THRUST_300001_SM_1000_NS6detail15normal_iteratorINSD_10device_ptrIfEEEEyS9_fNS7_10__identityEEEvT0_PT3_T1_NS0_13GridEvenShareISN_EET2_T4_E12temp_storage+36];
	add.f32 	%f323, %f301, %f302;
	bra.uni 	$L__BB7_46;
$L__BB7_21:
	// begin inline asm
	mov.u32 %r121, %laneid;
	// end inline asm
	and.b32  	%r147, %r5, 992;
	add.s32 	%r148, %r147, 32;
	setp.gt.s32 	%p34, %r148, %r4;
	not.b32 	%r149, %r147;
	add.s32 	%r150, %r4, %r149;
	selp.b32 	%r145, %r150, 31, %p34;
	mov.b32 	%r123, %f312;
	mov.b32 	%r124, 1;
	mov.b32 	%r146, -1;
	// begin inline asm
	shfl.sync.down.b32 %r122, %r123, %r124, %r145, %r146;
	// end inline asm
	setp.lt.s32 	%p35, %r121, %r145;
	mov.b32 	%f243, %r122;
	add.f32 	%f244, %f312, %f243;
	selp.f32 	%f245, %f244, %f312, %p35;
	mov.b32 	%r128, %f245;
	mov.b32 	%r129, 2;
	// begin inline asm
	shfl.sync.down.b32 %r127, %r128, %r129, %r145, %r146;
	// end inline asm
	add.s32 	%r151, %r121, 2;
	setp.gt.s32 	%p36, %r151, %r145;
	mov.b32 	%f246, %r127;
	add.f32 	%f247, %f245, %f246;
	selp.f32 	%f248, %f245, %f247, %p36;
	mov.b32 	%r133, %f248;
	mov.b32 	%r134, 4;
	// begin inline asm
	shfl.sync.down.b32 %r132, %r133, %r134, %r145, %r146;
	// end inline asm
	add.s32 	%r152, %r121, 4;
	setp.gt.s32 	%p37, %r152, %r145;
	mov.b32 	%f249, %r132;
	add.f32 	%f250, %f248, %f249;
	selp.f32 	%f251, %f248, %f250, %p37;
	mov.b32 	%r138, %f251;
	mov.b32 	%r139, 8;
	// begin inline asm
	shfl.sync.down.b32 %r137, %r138, %r139, %r145, %r146;
	// end inline asm
	add.s32 	%r153, %r121, 8;
	setp.gt.s32 	%p38, %r153, %r145;
	mov.b32 	%f252, %r137;
	add.f32 	%f253, %f251, %f252;
	selp.f32 	%f254, %f251, %f253, %p38;
	mov.b32 	%r143, %f254;
	mov.b32 	%r144, 16;
	// begin inline asm
	shfl.sync.down.b32 %r142, %r143, %r144, %r145, %r146;
	// end inline asm
	add.s32 	%r154, %r121, 16;
	setp.gt.s32 	%p39, %r154, %r145;
	mov.b32 	%f255, %r142;
	add.f32 	%f256, %f254, %f255;
	selp.f32 	%f323, %f254, %f256, %p39;
	setp.ne.s32 	%p40, %r121, 0;
	@%p40 bra 	$L__BB7_23;
	shr.u32 	%r155, %r5, 3;
	and.b32  	%r156, %r155, 124;
	mov.u32 	%r157, _ZZN3cub18CUB_300001_SM_10006detail6reduce18DeviceReduceKernelINS2_10policy_hubIfyN4cuda3std3__44plusIfEEE10Policy1000EN6thrust24THRUST_300001_SM_1000_NS6detail15normal_iteratorINSD_10device_ptrIfEEEEyS9_fNS7_10__identityEEEvT0_PT3_T1_NS0_13GridEvenShareISN_EET2_T4_E12temp_storage;
	add.s32 	%r158, %r157, %r156;
	st.shared.f32 	[%r158+8], %f323;
$L__BB7_23:
	bar.sync 	0;
	setp.ne.s32 	%p41, %r5, 0;
	@%p41 bra 	$L__BB7_46;
	setp.gt.s32 	%p42, %r4, 32;
	ld.shared.f32 	%f257, [_ZZN3cub18CUB_300001_SM_10006detail6reduce18DeviceReduceKernelINS2_10policy_hubIfyN4cuda3std3__44plusIfEEE10Policy1000EN6thrust24THRUST_300001_SM_1000_NS6detail15normal_iteratorINSD_10device_ptrIfEEEEyS9_fNS7_10__identityEEEvT0_PT3_T1_NS0_13GridEvenShareISN_EET2_T4_E12temp_storage+12];
	add.f32 	%f258, %f323, %f257;
	selp.f32 	%f259, %f258, %f323, %p42;
	setp.gt.s32 	%p43, %r4, 64;
	ld.shared.f32 	%f260, [_ZZN3cub18CUB_300001_SM_10006detail6reduce18DeviceReduceKernelINS2_10policy_hubIfyN4cuda3std3__44plusIfEEE10Policy1000EN6thrust24THRUST_300001_SM_1000_NS6detail15normal_iteratorINSD_10device_ptrIfEEEEyS9_fNS7_10__identityEEEvT0_PT3_T1_NS0_13GridEvenShareISN_EET2_T4_E12temp_storage+16];
	add.f32 	%f261, %f260, %f259;
	selp.f32 	%f262, %f261, %f259, %p43;
	setp.gt.s32 	%p44, %r4, 96;
	ld.shared.f32 	%f263, [_ZZN3cub18CUB_300001_SM_10006detail6reduce18DeviceReduceKernelINS2_10policy_hubIfyN4cuda3std3__44plusIfEEE10Policy1000EN6thrust24THRUST_300001_SM_1000_NS6detail15normal_iteratorINSD_10device_ptrIfEEEEyS9_fNS7_10__identityEEEvT0_PT3_T1_NS0_13GridEvenShareISN_EET2_T4_E12temp_storage+20];
	add.f32 	%f264, %f263, %f262;
	selp.f32 	%f265, %f264, %f262, %p44;
	setp.gt.s32 	%p45, %r4, 128;
	ld.shared.f32 	%f266, [_ZZN3cub18CUB_300001_SM_10006detail6reduce18DeviceReduceKernelINS2_10policy_hubIfyN4cuda3std3__44plusIfEEE10Policy1000EN6thrust24THRUST_300001_SM_1000_NS6detail15normal_iteratorINSD_10device_ptrIfEEEEyS9_fNS7_10__identityEEEvT0_PT3_T1_NS0_13GridEvenShareISN_EET2_T4_E12temp_storage+24];
	add.f32 	%f267, %f266, %f265;
	selp.f32 	%f268, %f267, %f265, %p45;
	setp.gt.s32 	%p46, %r4, 160;
	ld.shared.f32 	%f269, [_ZZN3cub18CUB_300001_SM_10006detail6reduce18DeviceReduceKernelINS2_10policy_hubIfyN4cuda3std3__44plusIfEEE10Policy1000EN6thrust24THRUST_300001_SM_1000_NS6detail15normal_iteratorINSD_10device_ptrIfEEEEyS9_fNS7_10__identityEEEvT0_PT3_T1_NS0_13GridEvenShareISN_EET2_T4_E12temp_storage+28];
	add.f32 	%f270, %f269, %f268;
	selp.f32 	%f271, %f270, %f268, %p46;
	setp.gt.s32 	%p47, %r4, 192;
	ld.shared.f32 	%f272, [_ZZN3cub18CUB_300001_SM_10006detail6reduce18DeviceReduceKernelINS2_10policy_hubIfyN4cuda3std3__44plusIfEEE10Policy1000EN6thrust24THRUST_300001_SM_1000_NS6detail15normal_iteratorINSD_10device_ptrIfEEEEyS9_fNS7_10__identityEEEvT0_PT3_T1_NS0_13GridEvenShareISN_EET2_T4_E12temp_storage+32];
	add.f32 	%f273, %f272, %f271;
	selp.f32 	%f274, %f273, %f271, %p47;
	setp.gt.s32 	%p48, %r4, 224;
	ld.shared.f32 	%f275, [_ZZN3cub18CUB_300001_SM_10006detail6reduce18DeviceReduceKernelINS2_10policy_hubIfyN4cuda3std3__44plusIfEEE10Policy1000EN6thrust24THRUST_300001_SM_1000_NS6detail15normal_iteratorINSD_10device_ptrIfEEEEyS9_fNS7_10__identityEEEvT0_PT3_T1_NS0_13GridEvenShareISN_EET2_T4_E12temp_storage+36];
	add.f32 	%f276, %f275, %f274;
	selp.f32 	%f323, %f276, %f274, %p48;
	bra.uni 	$L__BB7_46;
$L__BB7_25:
	cvt.u32.u64 	%r52, %rd4;
	mov.u32 	%r27, %tid.x;
	add.s32 	%r53, %r27, %r52;
	mul.wide.u32 	%rd26, %r53, 4;
	add.s64 	%rd27, %rd2, %rd26;
	ld.global.f32 	%f41, [%rd27];
	ld.global.f32 	%f42, [%rd27+1024];
	ld.global.f32 	%f43, [%rd27+2048];
	ld.global.f32 	%f44, [%rd27+3072];
	ld.global.f32 	%f45, [%rd27+4096];
	ld.global.f32 	%f46, [%rd27+5120];
	ld.global.f32 	%f47, [%rd27+6144];
	ld.global.f32 	%f48, [%rd27+7168];
	ld.global.f32 	%f49, [%rd27+8192];
	ld.global.f32 	%f50, [%rd27+9216];
	ld.global.f32 	%f51, [%rd27+10240];
	ld.global.f32 	%f52, [%rd27+11264];
	ld.global.f32 	%f53, [%rd27+12288];
	ld.global.f32 	%f54, [%rd27+13312];
	ld.global.f32 	%f55, [%rd27+14336];
	ld.global.f32 	%f56, [%rd27+15360];
	add.f32 	%f57, %f41, %f42;
	add.f32 	%f58, %f43, %f44;
	add.f32 	%f59, %f45, %f46;
	add.f32 	%f60, %f47, %f48;
	add.f32 	%f61, %f49, %f50;
	add.f32 	%f62, %f51, %f52;
	add.f32 	%f63, %f53, %f54;
	add.f32 	%f64, %f55, %f56;
	add.f32 	%f65, %f57, %f58;
	add.f32 	%f66, %f59, %f60;
	add.f32 	%f67, %f61, %f62;
	add.f32 	%f68, %f63, %f64;
	add.f32 	%f69, %f65, %f66;
	add.f32 	%f70, %f67, %f68;
	add.f32 	%f322, %f69, %f70;
	setp.lt.u64 	%p2, %rd5, %rd3;
	@%p2 bra 	$L__BB7_42;
	cvt.u32.u64 	%r55, %rd3;
	cvt.u64.u32 	%rd28, %r27;
	add.s64 	%rd74, %rd4, %rd3;
	cvt.u32.u64 	%r28, %rd1;
	not.b32 	%r57, %r27;
	add.s32 	%r58, %r57, %r28;
	sub.s32 	%r59, %r58, %r55;
	sub.s32 	%r198, %r59, %r52;
	add.s64 	%rd29, %rd74, %rd28;
	shl.b64 	%rd30, %rd29, 2;
	add.s64 	%rd31, %rd30, %rd2;
	add.s64 	%rd73, %rd31, 8192;
	mov.b32 	%r199, 0;
	shl.b32 	%r60, %r1, 12;
	mov.u64 	%rd75, %rd4;
$L__BB7_27:
	cvt.s64.s32 	%rd15, %r60;
	add.s64 	%rd75, %rd75, %rd15;
	add.s64 	%rd32, %rd1, -4096;
	setp.gt.u64 	%p3, %rd75, %rd32;
	@%p3 bra 	$L__BB7_29;
	shl.b32 	%r61, %r1, 12;
	cvt.s64.s32 	%rd33, %r61;
	cvt.u64.u32 	%rd34, %r27;
	add.s64 	%rd35, %rd75, %rd34;
	shl.b64 	%rd36, %rd35, 2;
	add.s64 	%rd37, %rd2, %rd36;
	ld.global.f32 	%f71, [%rd37];
	ld.global.f32 	%f72, [%rd37+1024];
	ld.global.f32 	%f73, [%rd37+2048];
	ld.global.f32 	%f74, [%rd37+3072];
	ld.global.f32 	%f75, [%rd37+4096];
	ld.global.f32 	%f76, [%rd37+5120];
	ld.global.f32 	%f77, [%rd37+6144];
	ld.global.f32 	%f78, [%rd37+7168];
	ld.global.f32 	%f79, [%rd37+8192];
	ld.global.f32 	%f80, [%rd37+9216];
	ld.global.f32 	%f81, [%rd37+10240];
	ld.global.f32 	%f82, [%rd37+11264];
	ld.global.f32 	%f83, [%rd37+12288];
	ld.global.f32 	%f84, [%rd37+13312];
	ld.global.f32 	%f85, [%rd37+14336];
	ld.global.f32 	%f86, [%rd37+15360];
	add.f32 	%f87, %f322, %f71;
	add.f32 	%f88, %f72, %f73;
	add.f32 	%f89, %f74, %f75;
	add.f32 	%f90, %f76, %f77;
	add.f32 	%f91, %f78, %f79;
	add.f32 	%f92, %f80, %f81;
	add.f32 	%f93, %f82, %f83;
	add.f32 	%f94, %f84, %f85;
	add.f32 	%f95, %f87, %f88;
	add.f32 	%f96, %f89, %f90;
	add.f32 	%f97, %f91, %f92;
	add.f32 	%f98, %f93, %f94;
	add.f32 	%f99, %f95, %f96;
	add.f32 	%f100, %f97, %f98;
	add.f32 	%f101, %f99, %f100;
	add.f32 	%f322, %f101, %f86;
	sub.s64 	%rd38, %rd1, %rd75;
	setp.lt.u64 	%p4, %rd38, %rd33;
	add.s32 	%r199, %r199, 1;
	add.s64 	%rd74, %rd74, %rd33;
	sub.s32 	%r198, %r198, %r61;
	mul.wide.s32 	%rd39, %r61, 4;
	add.s64 	%rd73, %rd73, %rd39;
	@%p4 bra 	$L__BB7_42;
	bra.uni 	$L__BB7_27;
$L__BB7_29:
	setp.le.u64 	%p5, %rd1, %rd75;
	cvt.u32.u64 	%r62, %rd75;
	cvt.u32.u64 	%r63, %rd1;
	sub.s32 	%r64, %r63, %r62;
	setp.ge.s32 	%p6, %r27, %r64;
	or.pred  	%p7, %p5, %p6;
	@%p7 bra 	$L__BB7_42;
	cvt.u32.u64 	%r66, %rd15;
	cvt.u32.u64 	%r67, %rd4;
	not.b32 	%r68, %r27;
	add.s32 	%r69, %r68, %r28;
	add.s32 	%r70, %r66, %r67;
	sub.s32 	%r71, %r69, %r70;
	mul.lo.s32 	%r72, %r1, %r199;
	shl.b32 	%r73, %r72, 12;
	sub.s32 	%r74, %r71, %r73;
	shr.u32 	%r75, %r74, 8;
	add.s32 	%r34, %r75, 1;
	and.b32  	%r35, %r34, 15;
	setp.lt.u32 	%p8, %r74, 3840;
	mov.u32 	%r202, %r27;
	@%p8 bra 	$L__BB7_33;
	shr.u32 	%r76, %r198, 8;
	add.s32 	%r77, %r76, 1;
	and.b32  	%r78, %r77, 33554416;
	neg.s32 	%r200, %r78;
	mov.u32 	%r202, %r27;
$L__BB7_32:
	.pragma "nounroll";
	ld.global.f32 	%f103, [%rd73+-8192];
	add.f32 	%f104, %f322, %f103;
	ld.global.f32 	%f105, [%rd73+-7168];
	add.f32 	%f106, %f104, %f105;
	ld.global.f32 	%f107, [%rd73+-6144];
	add.f32 	%f108, %f106, %f107;
	ld.global.f32 	%f109, [%rd73+-5120];
	add.f32 	%f110, %f108, %f109;
	ld.global.f32 	%f111, [%rd73+-4096];
	add.f32 	%f112, %f110, %f111;
	ld.global.f32 	%f113, [%rd73+-3072];
	add.f32 	%f114, %f112, %f113;
	ld.global.f32 	%f115, [%rd73+-2048];
	add.f32 	%f116, %f114, %f115;
	ld.global.f32 	%f117, [%rd73+-1024];
	add.f32 	%f118, %f116, %f117;
	ld.global.f32 	%f119, [%rd73];
	add.f32 	%f120, %f118, %f119;
	ld.global.f32 	%f121, [%rd73+1024];
	add.f32 	%f122, %f120, %f121;
	ld.global.f32 	%f123, [%rd73+2048];
	add.f32 	%f124, %f122, %f123;
	ld.global.f32 	%f125, [%rd73+3072];
	add.f32 	%f126, %f124, %f125;
	ld.global.f32 	%f127, [%rd73+4096];
	add.f32 	%f128, %f126, %f127;
	ld.global.f32 	%f129, [%rd73+5120];
	add.f32 	%f130, %f128, %f129;
	ld.global.f32 	%f131, [%rd73+6144];
	add.f32 	%f132, %f130, %f131;
	ld.global.f32 	%f133, [%rd73+7168];
	add.f32 	%f322, %f132, %f133;
	add.s32 	%r202, %r202, 4096;
	add.s32 	%r200, %r200, 16;
	add.s64 	%rd73, %rd73, 16384;
	setp.ne.s32 	%p9, %r200, 0;
	@%p9 bra 	$L__BB7_32;
$L__BB7_33:
	setp.eq.s32 	%p10, %r35, 0;
	@%p10 bra 	$L__BB7_42;
	and.b32  	%r42, %r34, 7;
	setp.lt.u32 	%p11, %r35, 8;
	@%p11 bra 	$L__BB7_36;
	cvt.u64.u32 	%rd40, %r202;
	add.s64 	%rd41, %rd75, %rd40;
	shl.b64 	%rd42, %rd41, 2;
	add.s64 	%rd43, %rd2, %rd42;
	ld.global.f32 	%f135, [%rd43];
	add.f32 	%f136, %f322, %f135;
	ld.global.f32 	%f137, [%rd43+1024];
	add.f32 	%f138, %f136, %f137;
	ld.global.f32 	%f139, [%rd43+2048];
	add.f32 	%f140, %f138, %f139;
	ld.global.f32 	%f141, [%rd43+3072];
	add.f32 	%f142, %f140, %f141;
	ld.global.f32 	%f143, [%rd43+4096];
	add.f32 	%f144, %f142, %f143;
	ld.global.f32 	%f145, [%rd43+5120];
	add.f32 	%f146, %f144, %f145;
	ld.global.f32 	%f147, [%rd43+6144];
	add.f32 	%f148, %f146, %f147;
	ld.global.f32 	%f149, [%rd43+7168];
	add.f32 	%f322, %f148, %f149;
	add.s32 	%r202, %r202, 2048;
$L__BB7_36:
	setp.eq.s32 	%p12, %r42, 0;
	@%p12 bra 	$L__BB7_42;
	setp.lt.u32 	%p13, %r42, 4;
	@%p13 bra 	$L__BB7_39;
	cvt.u64.u32 	%rd44, %r202;
	add.s64 	%rd45, %rd75, %rd44;
	shl.b64 	%rd46, %rd45, 2;
	add.s64 	%rd47, %rd2, %rd46;
	ld.global.f32 	%f151, [%rd47];
	add.f32 	%f152, %f322, %f151;
	ld.global.f32 	%f153, [%rd47+1024];
	add.f32 	%f154, %f152, %f153;
	ld.global.f32 	%f155, [%rd47+2048];
	add.f32 	%f156, %f154, %f155;
	ld.global.f32 	%f157, [%rd47+3072];
	add.f32 	%f322, %f156, %f157;
	add.s32 	%r202, %r202, 1024;
$L__BB7_39:
	and.b32  	%r79, %r34, 3;
	setp.eq.s32 	%p14, %r79, 0;
	@%p14 bra 	$L__BB7_42;
	cvt.u64.u32 	%rd48, %r202;
	add.s64 	%rd49, %rd48, %rd74;
	shl.b64 	%rd50, %rd49, 2;
	add.s64 	%rd77, %rd2, %rd50;
	cvt.u16.u32 	%rs1, %r198;
	shr.u16 	%rs2, %rs1, 8;
	add.s16 	%rs3, %rs2, 1;
	cvt.u32.u16 	%r80, %rs3;
	and.b32  	%r81, %r80, 3;
	neg.s32 	%r205, %r81;
$L__BB7_41:
	.pragma "nounroll";
	ld.global.f32 	%f158, [%rd77];
	add.f32 	%f322, %f322, %f158;
	add.s64 	%rd77, %rd77, 1024;
	add.s32 	%r205, %r205, 1;
	setp.ne.s32 	%p15, %r205, 0;
	@%p15 bra 	$L__BB7_41;
$L__BB7_42:
	// begin inline asm
	mov.u32 %r82, %laneid;
	// end inline asm
	mov.b32 	%r84, %f322;
	mov.b32 	%r85, 1;
	mov.b32 	%r106, 31;
	mov.b32 	%r107, -1;
	// begin inline asm
	shfl.sync.down.b32 %r83, %r84, %r85, %r106, %r107;
	// end inline asm
	setp.gt.s32 	%p16, %r82, 30;
	mov.b32 	%f159, %r83;
	add.f32 	%f160, %f322, %f159;
	selp.f32 	%f161, %f322, %f160, %p16;
	mov.b32 	%r89, %f161;
	mov.b32 	%r90, 2;
	// begin inline asm
	shfl.sync.down.b32 %r88, %r89, %r90, %r106, %r107;
	// end inline asm
	setp.gt.s32 	%p17, %r82, 29;
	mov.b32 	%f162, %r88;
	add.f32 	%f163, %f161, %f162;
	selp.f32 	%f164, %f161, %f163, %p17;
	mov.b32 	%r94, %f164;
	mov.b32 	%r95, 4;
	// begin inline asm
	shfl.sync.down.b32 %r93, %r94, %r95, %r106, %r107;
	// end inline asm
	setp.gt.s32 	%p18, %r82, 27;
	mov.b32 	%f165, %r93;
	add.f32 	%f166, %f164, %f165;
	selp.f32 	%f167, %f164, %f166, %p18;
	mov.b32 	%r99, %f167;
	mov.b32 	%r100, 8;
	// begin inline asm
	shfl.sync.down.b32 %r98, %r99, %r100, %r106, %r107;
	// end inline asm
	setp.gt.s32 	%p19, %r82, 23;
	mov.b32 	%f168, %r98;
	add.f32 	%f169, %f167, %f168;
	selp.f32 	%f170, %f167, %f169, %p19;
	mov.b32 	%r104, %f170;
	mov.b32 	%r105, 16;
	// begin inline asm
	shfl.sync.down.b32 %r103, %r104, %r105, %r106, %r107;
	// end inline asm
	setp.gt.s32 	%p20, %r82, 15;
	mov.b32 	%f171, %r103;
	add.f32 	%f37, %f170, %f171;
	selp.f32 	%f323, %f170, %f37, %p20;
	setp.ne.s32 	%p21, %r82, 0;
	@%p21 bra 	$L__BB7_44;
	shr.u32 	%r108, %r27, 3;
	and.b32  	%r109, %r108, 124;
	mov.u32 	%r110, _ZZN3cub18CUB_300001_SM_10006detail6reduce18DeviceReduceKernelINS2_10policy_hubIfyN4cuda3std3__44plusIfEEE10Policy1000EN6thrust24THRUST_300001_SM_1000_NS6detail15normal_iteratorINSD_10device_ptrIfEEEEyS9_fNS7_10__identityEEEvT0_PT3_T1_NS0_13GridEvenShareISN_EET2_T4_E12temp_storage;
	add.s32 	%r111, %r110, %r109;
	st.shared.f32 	[%r111+8], %f37;
$L__BB7_44:
	bar.sync 	0;
	setp.ne.s32 	%p22, %r27, 0;
	@%p22 bra 	$L__BB7_46;
	ld.shared.f32 	%f172, [_ZZN3cub18CUB_300001_SM_10006detail6reduce18DeviceReduceKernelINS2_10policy_hubIfyN4cuda3std3__44plusIfEEE10Policy1000EN6thrust24THRUST_300001_SM_1000_NS6detail15normal_iteratorINSD_10device_ptrIfEEEEyS9_fNS7_10__identityEEEvT0_PT3_T1_NS0_13GridEvenShareISN_EET2_T4_E12temp_storage+12];
	add.f32 	%f173, %f323, %f172;
	ld.shared.f32 	%f174, [_ZZN3cub18CUB_300001_SM_10006detail6reduce18DeviceReduceKernelINS2_10policy_hubIfyN4cuda3std3__44plusIfEEE10Policy1000EN6thrust24THRUST_300001_SM_1000_NS6detail15normal_iteratorINSD_10device_ptrIfEEEEyS9_fNS7_10__identityEEEvT0_PT3_T1_NS0_13GridEvenShareISN_EET2_T4_E12temp_storage+16];
	add.f32 	%f175, %f173, %f174;
	ld.shared.f32 	%f176, [_ZZN3cub18CUB_300001_SM_10006detail6reduce18DeviceReduceKernelINS2_10policy_hubIfyN4cuda3std3__44plusIfEEE10Policy1000EN6thrust24THRUST_300001_SM_1000_NS6detail15normal_iteratorINSD_10device_ptrIfEEEEyS9_fNS7_10__identityEEEvT0_PT3_T1_NS0_13GridEvenShareISN_EET2_T4_E12temp_storage+20];
	add.f32 	%f177, %f175, %f176;
	ld.shared.f32 	%f178, [_ZZN3cub18CUB_300001_SM_10006detail6reduce18DeviceReduceKernelINS2_10policy_hubIfyN4cuda3std3__44plusIfEEE10Policy1000EN6thrust24THRUST_300001_SM_1000_NS6detail15normal_iteratorINSD_10device_ptrIfEEEEyS9_fNS7_10__identityEEEvT0_PT3_T1_NS0_13GridEvenShareISN_EET2_T4_E12temp_storage+24];
	add.f32 	%f179, %f177, %f178;
	ld.shared.f32 	%f180, [_ZZN3cub18CUB_300001_SM_10006detail6reduce18DeviceReduceKernelINS2_10policy_hubIfyN4cuda3std3__44plusIfEEE10Policy1000EN6thrust24THRUST_300001_SM_1000_NS6detail15normal_iteratorINSD_10device_ptrIfEEEEyS9_fNS7_10__identityEEEvT0_PT3_T1_NS0_13GridEvenShareISN_EET2_T4_E12temp_storage+28];
	add.f32 	%f181, %f179, %f180;
	ld.shared.f32 	%f182, [_ZZN3cub18CUB_300001_SM_10006detail6reduce18DeviceReduceKernelINS2_10policy_hubIfyN4cuda3std3__44plusIfEEE10Policy1000EN6thrust24THRUST_300001_SM_1000_NS6detail15normal_iteratorINSD_10device_ptrIfEEEEyS9_fNS7_10__identityEEEvT0_PT3_T1_NS0_13GridEvenShareISN_EET2_T4_E12temp_storage+32];
	add.f32 	%f183, %f181, %f182;
	ld.shared.f32 	%f184, [_ZZN3cub18CUB_300001_SM_10006detail6reduce18DeviceReduceKernelINS2_10policy_hubIfyN4cuda3std3__44plusIfEEE10Policy1000EN6thrust24THRUST_300001_SM_1000_NS6detail15normal_iteratorINSD_10device_ptrIfEEEEyS9_fNS7_10__identityEEEvT0_PT3_T1_NS0_13GridEvenShareISN_EET2_T4_E12temp_storage+36];
	add.f32 	%f323, %f183, %f184;
$L__BB7_46:
	mov.u32 	%r189, %tid.x;
	setp.ne.s32 	%p56, %r189, 0;
	@%p56 bra 	$L__BB7_48;
	ld.param.u64 	%rd71, [_ZN3cub18CUB_300001_SM_10006detail6reduce18DeviceReduceKernelINS2_10policy_hubIfyN4cuda3std3__44plusIfEEE10Policy1000EN6thrust24THRUST_300001_SM_1000_NS6detail15normal_iteratorINSD_10device_ptrIfEEEEyS9_fNS7_10__identityEEEvT0_PT3_T1_NS0_13GridEvenShareISN_EET2_T4__param_1];
	cvta.to.global.u64 	%rd68, %rd71;
	mul.wide.u32 	%rd69, %r2, 4;
	add.s64 	%rd70, %rd68, %rd69;
	st.global.f32 	[%rd70], %f323;
$L__BB7_48:
	ret;

}
	// .globl	_ZN3cub18CUB_300001_SM_10006detail6reduce28DeviceReduceSingleTileKernelINS2_10policy_hubIfyN4cuda3std3__44plusIfEEE10Policy1000EPfSC_iS9_ffNS7_10__identityEEEvT0_T1_T2_T3_T4_T6_
.visible .entry _ZN3cub18CUB_300001_SM_10006detail6reduce28DeviceReduceSingleTileKernelINS2_10policy_hubIfyN4cuda3std3__44plusIfEEE10Policy1000EPfSC_iS9_ffNS7_10__identityEEEvT0_T1_T2_T3_T4_T6_(
	.param .u64 .ptr .align 1 _ZN3cub18CUB_300001_SM_10006detail6reduce28DeviceReduceSingleTileKernelINS2_10policy_hubIfyN4cuda3std3__44plusIfEEE10Policy1000EPfSC_iS9_ffNS7_10__identityEEEvT0_T1_T2_T3_T4_T6__param_0,
	.param .u64 .ptr .align 1 _ZN3cub18CUB_300001_SM_10006detail6reduce28DeviceReduceSingleTileKernelINS2_10policy_hubIfyN4cuda3std3__44plusIfEEE10Policy1000EPfSC_iS9_ffNS7_10__identityEEEvT0_T1_T2_T3_T4_T6__param_1,
	.param .u32 _ZN3cub18CUB_300001_SM_10006detail6reduce28DeviceReduceSingleTileKernelINS2_10policy_hubIfyN4cuda3std3__44plusIfEEE10Policy1000EPfSC_iS9_ffNS7_10__identityEEEvT0_T1_T2_T3_T4_T6__param_2,
	.param .align 1 .b8 _ZN3cub18CUB_300001_SM_10006detail6reduce28DeviceReduceSingleTileKernelINS2_10policy_hubIfyN4cuda3std3__44plusIfEEE10Policy1000EPfSC_iS9_ffNS7_10__identityEEEvT0_T1_T2_T3_T4_T6__param_3[1],
	.param .f32 _ZN3cub18CUB_300001_SM_10006detail6reduce28DeviceReduceSingleTileKernelINS2_10policy_hubIfyN4cuda3std3__44plusIfEEE10Policy1000EPfSC_iS9_ffNS7_10__identityEEEvT0_T1_T2_T3_T4_T6__param_4,
	.param .align 1 .b8 _ZN3cub18CUB_300001_SM_10006detail6reduce28DeviceReduceSingleTileKernelINS2_10policy_hubIfyN4cuda3std3__44plusIfEEE10Policy1000EPfSC_iS9_ffNS7_10__identityEEEvT0_T1_T2_T3_T4_T6__param_5[1]
)
.maxntid 256
.minnctapersm 1
{
	.reg .pred 	%p<97>;
	.reg .b32 	%r<407>;
	.reg .b32 	%f<419>;
	.reg .b64 	%rd<125>;
	// demoted variable
	.shared .align 4 .b8 _ZZN3cub18CUB_300001_SM_10006detail6reduce28DeviceReduceSingleTileKernelINS2_10policy_hubIfyN4cuda3std3__44plusIfEEE10Policy1000EPfSC_iS9_ffNS7_10__identityEEEvT0_T1_T2_T3_T4_T6_E12temp_storage[44];
	ld.param.u64 	%rd16, [_ZN3cub18CUB_300001_SM_10006detail6reduce28DeviceReduceSingleTileKernelINS2_10policy_hubIfyN4cuda3std3__44plusIfEEE10Policy1000EPfSC_iS9_ffNS7_10__identityEEEvT0_T1_T2_T3_T4_T6__param_0];
	ld.param.u64 	%rd17, [_ZN3cub18CUB_300001_SM_10006detail6reduce28DeviceReduceSingleTileKernelINS2_10policy_hubIfyN4cuda3std3__44plusIfEEE10Policy1000EPfSC_iS9_ffNS7_10__identityEEEvT0_T1_T2_T3_T4_T6__param_1];
	ld.param.u32 	%r67, [_ZN3cub18CUB_300001_SM_10006detail6reduce28DeviceReduceSingleTileKernelINS2_10policy_hubIfyN4cuda3std3__44plusIfEEE10Policy1000EPfSC_iS9_ffNS7_10__identityEEEvT0_T1_T2_T3_T4_T6__param_2];
	ld.param.f32 	%f58, [_ZN3cub18CUB_300001_SM_10006detail6reduce28DeviceReduceSingleTileKernelINS2_10policy_hubIfyN4cuda3std3__44plusIfEEE10Policy1000EPfSC_iS9_ffNS7_10__identityEEEvT0_T1_T2_T3_T4_T6__param_4];
	cvta.to.global.u64 	%rd1, %rd17;
	setp.ne.s32 	%p1, %r67, 0;
	@%p1 bra 	$L__BB8_3;
	mov.u32 	%r380, %tid.x;
	setp.ne.s32 	%p96, %r380, 0;
	@%p96 bra 	$L__BB8_74;
	st.global.f32 	[%rd1], %f58;
	bra.uni 	$L__BB8_74;
$L__BB8_3:
	and.b64  	%rd18, %rd16, 15;
	setp.ne.s64 	%p2, %rd18, 0;
	@%p2 bra 	$L__BB8_38;
	setp.gt.s32 	%p49, %r67, 4095;
	@%p49 bra 	$L__BB8_22;
	mov.u32 	%r1, %tid.x;
	setp.ge.s32 	%p66, %r1, %r67;
	mov.f32 	%f397, 0f00000000;
	mov.u32 	%r384, %r1;
	@%p66 bra 	$L__BB8_7;
	mul.wide.u32 	%rd113, %r1, 4;
	add.s64 	%rd112, %rd16, %rd113;
	// begin inline asm
	ld.global.nc.u32 %r300, [%rd112];
	// end inline asm
	mov.b32 	%f397, %r300;
	add.s32 	%r384, %r1, 256;
$L__BB8_7:
	setp.ge.s32 	%p67, %r384, %r67;
	@%p67 bra 	$L__BB8_13;
	not.b32 	%r301, %r384;
	add.s32 	%r4, %r67, %r301;
	and.b32  	%r302, %r4, 768;
	setp.eq.s32 	%p68, %r302, 768;
	@%p68 bra 	$L__BB8_11;
	mul.wide.u32 	%rd114, %r384, 4;
	add.s64 	%rd121, %rd16, %rd114;
	shr.u32 	%r303, %r4, 8;
	add.s32 	%r304, %r303, 1;
	and.b32  	%r305, %r304, 3;
	neg.s32 	%r382, %r305;
$L__BB8_10:
	.pragma "nounroll";
	// begin inline asm
	ld.global.nc.u32 %r306, [%rd121];
	// end inline asm
	mov.b32 	%f323, %r306;
	add.f32 	%f397, %f397, %f323;
	add.s32 	%r384, %r384, 256;
	add.s64 	%rd121, %rd121, 1024;
	add.s32 	%r382, %r382, 1;
	setp.ne.s32 	%p69, %r382, 0;
	@%p69 bra 	$L__BB8_10;
$L__BB8_11:
	setp.lt.u32 	%p70, %r4, 768;
	@%p70 bra 	$L__BB8_13;
$L__BB8_12:
	mul.wide.s32 	%rd120, %r384, 4;
	add.s64 	%rd116, %rd16, %rd120;
	// begin inline asm
	ld.global.nc.u32 %r307, [%rd116];
	// end inline asm
	mov.b32 	%f324, %r307;
	add.f32 	%f325, %f397, %f324;
	add.s64 	%rd117, %rd116, 1024;
	// begin inline asm
	ld.global.nc.u32 %r308, [%rd117];
	// end inline asm
	mov.b32 	%f326, %r308;
	add.f32 	%f327, %f325, %f326;
	add.s64 	%rd118, %rd116, 2048;
	// begin inline asm
	ld.global.nc.u32 %r309, [%rd118];
	// end inline asm
	mov.b32 	%f328, %r309;
	add.f32 	%f329, %f327, %f328;
	add.s64 	%rd119, %rd116, 3072;
	// begin inline asm
	ld.global.nc.u32 %r310, [%rd119];
	// end inline asm
	mov.b32 	%f330, %r310;
	add.f32 	%f397, %f329, %f330;
	add.s32 	%r384, %r384, 1024;
	setp.lt.s32 	%p71, %r384, %r67;
	@%p71 bra 	$L__BB8_12;
$L__BB8_13:
	setp.lt.s32 	%p72, %r67, 256;
	@%p72 bra 	$L__BB8_18;
	// begin inline asm
	mov.u32 %r349, %laneid;
	// end inline asm
	mov.b32 	%r351, %f397;
	mov.b32 	%r352, 1;
	mov.b32 	%r373, 31;
	mov.b32 	%r374, -1;
	// begin inline asm
	shfl.sync.down.b32 %r350, %r351, %r352, %r373, %r374;
	// end inline asm
	setp.gt.s32 	%p88, %r349, 30;
	mov.b32 	%f365, %r350;
	add.f32 	%f366, %f397, %f365;
	selp.f32 	%f367, %f397, %f366, %p88;
	mov.b32 	%r356, %f367;
	mov.b32 	%r357, 2;
	// begin inline asm
	shfl.sync.down.b32 %r355, %r356, %r357, %r373, %r374;
	// end inline asm
	setp.gt.s32 	%p89, %r349, 29;
	mov.b32 	%f368, %r355;
	add.f32 	%f369, %f367, %f368;
	selp.f32 	%f370, %f367, %f369, %p89;
	mov.b32 	%r361, %f370;
	mov.b32 	%r362, 4;
	// begin inline asm
	shfl.sync.down.b32 %r360, %r361, %r362, %r373, %r374;
	// end inline asm
	setp.gt.s32 	%p90, %r349, 27;
	mov.b32 	%f371, %r360;
	add.f32 	%f372, %f370, %f371;
	selp.f32 	%f373, %f370, %f372, %p90;
	mov.b32 	%r366, %f373;
	mov.b32 	%r367, 8;
	// begin inline asm
	shfl.sync.down.b32 %r365, %r366, %r367, %r373, %r374;
	// end inline asm
	setp.gt.s32 	%p91, %r349, 23;
	mov.b32 	%f374, %r365;
	add.f32 	%f375, %f373, %f374;
	selp.f32 	%f376, %f373, %f375, %p91;
	mov.b32 	%r371, %f376;
	mov.b32 	%r372, 16;
	// begin inline asm
	shfl.sync.down.b32 %r370, %r371, %r372, %r373, %r374;
	// end inline asm
	setp.gt.s32 	%p92, %r349, 15;
	mov.b32 	%f377, %r370;
	add.f32 	%f10, %f376, %f377;
	selp.f32 	%f418, %f376, %f10, %p92;
	setp.ne.s32 	%p93, %r349, 0;
	@%p93 bra 	$L__BB8_16;
	shr.u32 	%r375, %r1, 3;
	and.b32  	%r376, %r375, 124;
	mov.u32 	%r377, _ZZN3cub18CUB_300001_SM_10006detail6reduce28DeviceReduceSingleTileKernelINS2_10policy_hubIfyN4cuda3std3__44plusIfEEE10Policy1000EPfSC_iS9_ffNS7_10__identityEEEvT0_T1_T2_T3_T4_T6_E12temp_storage;
	add.s32 	%r378, %r377, %r376;
	st.shared.f32 	[%r378+8], %f10;
$L__BB8_16:
	bar.sync 	0;
	setp.ne.s32 	%p94, %r1, 0;
	@%p94 bra 	$L__BB8_72;
	ld.shared.f32 	%f378, [_ZZN3cub18CUB_300001_SM_10006detail6reduce28DeviceReduceSingleTileKernelINS2_10policy_hubIfyN4cuda3std3__44plusIfEEE10Policy1000EPfSC_iS9_ffNS7_10__identityEEEvT0_T1_T2_T3_T4_T6_E12temp_storage+12];
	add.f32 	%f379, %f418, %f378;
	ld.shared.f32 	%f380, [_ZZN3cub18CUB_300001_SM_10006detail6reduce28DeviceReduceSingleTileKernelINS2_10policy_hubIfyN4cuda3std3__44plusIfEEE10Policy1000EPfSC_iS9_ffNS7_10__identityEEEvT0_T1_T2_T3_T4_T6_E12temp_storage+16];
	add.f32 	%f381, %f379, %f380;
	ld.shared.f32 	%f382, [_ZZN3cub18CUB_300001_SM_10006detail6reduce28DeviceReduceSingleTileKernelINS2_10policy_hubIfyN4cuda3std3__44plusIfEEE10Policy1000EPfSC_iS9_ffNS7_10__identityEEEvT0_T1_T2_T3_T4_T6_E12temp_storage+20];
	add.f32 	%f383, %f381, %f382;
	ld.shared.f32 	%f384, [_ZZN3cub18CUB_300001_SM_10006detail6reduce28DeviceReduceSingleTileKernelINS2_10policy_hubIfyN4cuda3std3__44plusIfEEE10Policy1000EPfSC_iS9_ffNS7_10__identityEEEvT0_T1_T2_T3_T4_T6_E12temp_storage+24];
	add.f32 	%f385, %f383, %f384;
	ld.shared.f32 	%f386, [_ZZN3cub18CUB_300001_SM_10006detail6reduce28DeviceReduceSingleTileKernelINS2_10policy_hubIfyN4cuda3std3__44plusIfEEE10Policy1000EPfSC_iS9_ffNS7_10__identityEEEvT0_T1_T2_T3_T4_T6_E12temp_storage+28];
	add.f32 	%f387, %f385, %f386;
	ld.shared.f32 	%f388, [_ZZN3cub18CUB_300001_SM_10006detail6reduce28DeviceReduceSingleTileKernelINS2_10policy_hubIfyN4cuda3std3__44plusIfEEE10Policy1000EPfSC_iS9_ffNS7_10__identityEEEvT0_T1_T2_T3_T4_T6_E12temp_storage+32];
	add.f32 	%f389, %f387, %f388;
	ld.shared.f32 	%f390, [_ZZN3cub18CUB_300001_SM_10006detail6reduce28DeviceReduceSingleTileKernelINS2_10policy_hubIfyN4cuda3std3__44plusIfEEE10Policy1000EPfSC_iS9_ffNS7_10__identityEEEvT0_T1_T2_T3_T4_T6_E12temp_storage+36];
	add.f32 	%f418, %f389, %f390;
	bra.uni 	$L__BB8_72;
$L__BB8_18:
	// begin inline asm
	mov.u32 %r311, %laneid;
	// end inline asm
	and.b32  	%r337, %r1, 992;
	add.s32 	%r338, %r337, 32;
	setp.gt.s32 	%p73, %r338, %r67;
	not.b32 	%r339, %r337;
	add.s32 	%r340, %r67, %r339;
	selp.b32 	%r335, %r340, 31, %p73;
	mov.b32 	%r313, %f397;
	mov.b32 	%r314, 1;
	mov.b32 	%r336, -1;
	// begin inline asm
	shfl.sync.down.b32 %r312, %r313, %r314, %r335, %r336;
	// end inline asm
	setp.lt.s32 	%p74, %r311, %r335;
	mov.b32 	%f331, %r312;
	add.f32 	%f332, %f397, %f331;
	selp.f32 	%f333, %f332, %f397, %p74;
	mov.b32 	%r318, %f333;
	mov.b32 	%r319, 2;
	// begin inline asm
	shfl.sync.down.b32 %r317, %r318, %r319, %r335, %r336;
	// end inline asm
	add.s32 	%r341, %r311, 2;
	setp.gt.s32 	%p75, %r341, %r335;
	mov.b32 	%f334, %r317;
	add.f32 	%f335, %f333, %f334;
	selp.f32 	%f336, %f333, %f335, %p75;
	mov.b32 	%r323, %f336;
	mov.b32 	%r324, 4;
	// begin inline asm
	shfl.sync.down.b32 %r322, %r323, %r324, %r335, %r336;
	// end inline asm
	add.s32 	%r342, %r311, 4;
	setp.gt.s32 	%p76, %r342, %r335;
	mov.b32 	%f337, %r322;
	add.f32 	%f338, %f336, %f337;
	selp.f32 	%f339, %f336, %f338, %p76;
	mov.b32 	%r328, %f339;
	mov.b32 	%r329, 8;
	// begin inline asm
	shfl.sync.down.b32 %r327, %r328, %r329, %r335, %r336;
	// end inline asm
	add.s32 	%r343, %r311, 8;
	setp.gt.s32 	%p77, %r343, %r335;
	mov.b32 	%f340, %r327;
	add.f32 	%f341, %f339, %f340;
	selp.f32 	%f342, %f339, %f341, %p77;
	mov.b32 	%r333, %f342;
	mov.b32 	%r334, 16;
	// begin inline asm
	shfl.sync.down.b32 %r332, %r333, %r334, %r335, %r336;
	// end inline asm
	add.s32 	%r344, %r311, 16;
	setp.gt.s32 	%p78, %r344, %r335;
	mov.b32 	%f343, %r332;
	add.f32 	%f344, %f342, %f343;
	selp.f32 	%f418, %f342, %f344, %p78;
	setp.ne.s32 	%p79, %r311, 0;
	@%p79 bra 	$L__BB8_20;
	shr.u32 	%r345, %r1, 3;
	and.b32  	%r346, %r345, 124;
	mov.u32 	%r347, _ZZN3cub18CUB_300001_SM_10006detail6reduce28DeviceReduceSingleTileKernelINS2_10policy_hubIfyN4cuda3std3__44plusIfEEE10Policy1000EPfSC_iS9_ffNS7_10__identityEEEvT0_T1_T2_T3_T4_T6_E12temp_storage;
	add.s32 	%r348, %r347, %r346;
	st.shared.f32 	[%r348+8], %f418;
$L__BB8_20:
	bar.sync 	0;
	setp.ne.s32 	%p80, %r1, 0;
	@%p80 bra 	$L__BB8_72;
	setp.gt.s32 	%p81, %r67, 32;
	ld.shared.f32 	%f345, [_ZZN3cub18CUB_300001_SM_10006detail6reduce28DeviceReduceSingleTileKernelINS2_10policy_hubIfyN4cuda3std3__44plusIfEEE10Policy1000EPfSC_iS9_ffNS7_10__identityEEEvT0_T1_T2_T3_T4_T6_E12temp_storage+12];
	add.f32 	%f346, %f418, %f345;
	selp.f32 	%f347, %f346, %f418, %p81;
	setp.gt.s32 	%p82, %r67, 64;
	ld.shared.f32 	%f348, [_ZZN3cub18CUB_300001_SM_10006detail6reduce28DeviceReduceSingleTileKernelINS2_10policy_hubIfyN4cuda3std3__44plusIfEEE10Policy1000EPfSC_iS9_ffNS7_10__identityEEEvT0_T1_T2_T3_T4_T6_E12temp_storage+16];
	add.f32 	%f349, %f348, %f347;
	selp.f32 	%f350, %f349, %f347, %p82;
	setp.gt.s32 	%p83, %r67, 96;
	ld.shared.f32 	%f351, [_ZZN3cub18CUB_300001_SM_10006detail6reduce28DeviceReduceSingleTileKernelINS2_10policy_hubIfyN4cuda3std3__44plusIfEEE10Policy1000EPfSC_iS9_ffNS7_10__identityEEEvT0_T1_T2_T3_T4_T6_E12temp_storage+20];
	add.f32 	%f352, %f351, %f350;
	selp.f32 	%f353, %f352, %f350, %p83;
	setp.gt.s32 	%p84, %r67, 128;
	ld.shared.f32 	%f354, [_ZZN3cub18CUB_300001_SM_10006detail6reduce28DeviceReduceSingleTileKernelINS2_10policy_hubIfyN4cuda3std3__44plusIfEEE10Policy1000EPfSC_iS9_ffNS7_10__identityEEEvT0_T1_T2_T3_T4_T6_E12temp_storage+24];
	add.f32 	%f355, %f354, %f353;
	selp.f32 	%f356, %f355, %f353, %p84;
	setp.gt.s32 	%p85, %r67, 160;
	ld.shared.f32 	%f357, [_ZZN3cub18CUB_300001_SM_10006detail6reduce28DeviceReduceSingleTileKernelINS2_10policy_hubIfyN4cuda3std3__44plusIfEEE10Policy1000EPfSC_iS9_ffNS7_10__identityEEEvT0_T1_T2_T3_T4_T6_E12temp_storage+28];
	add.f32 	%f358, %f357, %f356;
	selp.f32 	%f359, %f358, %f356, %p85;
	setp.gt.s32 	%p86, %r67, 192;
	ld.shared.f32 	%f360, [_ZZN3cub18CUB_300001_SM_10006detail6reduce28DeviceReduceSingleTileKernelINS2_10policy_hubIfyN4cuda3std3__44plusIfEEE10Policy1000EPfSC_iS9_ffNS7_10__identityEEEvT0_T1_T2_T3_T4_T6_E12temp_storage+32];
	add.f32 	%f361, %f360, %f359;
	selp.f32 	%f362, %f361, %f359, %p86;
	setp.gt.s32 	%p87, %r67, 224;
	ld.shared.f32 	%f363, [_ZZN3cub18CUB_300001_SM_10006detail6reduce28DeviceReduceSingleTileKernelINS2_10policy_hubIfyN4cuda3std3__44plusIfEEE10Policy1000EPfSC_iS9_ffNS7_10__identityEEEvT0_T1_T2_T3_T4_T6_E12temp_storage+36];
	add.f32 	%f364, %f363, %f362;
	selp.f32 	%f418, %f364, %f362, %p87;
	bra.uni 	$L__BB8_72;
$L__BB8_22:
	mov.u32 	%r13, %tid.x;
	shl.b32 	%r224, %r13, 2;
	mul.wide.u32 	%rd86, %r224, 4;
	add.s64 	%rd76, %rd16, %rd86;
	// begin inline asm
	ld.global.nc.v2.u64 {%rd74, %rd75}, [%rd76];
	// end inline asm
	mov.b64 	{%r225, %r226}, %rd75;
	mov.b64 	{%r227, %r228}, %rd74;
	mov.b32 	%f225, %r228;
	mov.b32 	%f226, %r227;
	mov.b32 	%f227, %r226;
	mov.b32 	%f228, %r225;
	add.s64 	%rd79, %rd76, 4096;
	// begin inline asm
	ld.global.nc.v2.u64 {%rd77, %rd78}, [%rd79];
	// end inline asm
	mov.b64 	{%r229, %r230}, %rd78;
	mov.b64 	{%r231, %r232}, %rd77;
	mov.b32 	%f229, %r232;
	mov.b32 	%f230, %r231;
	mov.b32 	%f231, %r230;
	mov.b32 	%f232, %r229;
	add.s64 	%rd82, %rd76, 8192;
	// begin inline asm
	ld.global.nc.v2.u64 {%rd80, %rd81}, [%rd82];
	// end inline asm
	mov.b64 	{%r233, %r234}, %rd81;
	mov.b64 	{%r235, %r236}, %rd80;
	mov.b32 	%f233, %r236;
	mov.b32 	%f234, %r235;
	mov.b32 	%f235, %r234;
	mov.b32 	%f236, %r233;
	add.s64 	%rd85, %rd76, 12288;
	// begin inline asm
	ld.global.nc.v2.u64 {%rd83, %rd84}, [%rd85];
	// end inline asm
	mov.b64 	{%r237, %r238}, %rd84;
	mov.b64 	{%r239, %r240}, %rd83;
	mov.b32 	%f237, %r240;
	mov.b32 	%f238, %r239;
	mov.b32 	%f239, %r238;
	mov.b32 	%f240, %r237;
	add.f32 	%f241, %f226, %f225;
	add.f32 	%f242, %f228, %f227;
	add.f32 	%f243, %f230, %f229;
	add.f32 	%f244, %f232, %f231;
	add.f32 	%f245, %f234, %f233;
	add.f32 	%f246, %f236, %f235;
	add.f32 	%f247, %f238, %f237;
	add.f32 	%f248, %f240, %f239;
	add.f32 	%f249, %f241, %f242;
	add.f32 	%f250, %f243, %f244;
	add.f32 	%f251, %f245, %f246;
	add.f32 	%f252, %f247, %f248;
	add.f32 	%f253, %f249, %f250;
	add.f32 	%f254, %f251, %f252;
	add.f32 	%f404, %f253, %f254;
	setp.lt.u32 	%p50, %r67, 8192;
	mov.b32 	%r387, 4096;
	@%p50 bra 	$L__BB8_26;
	add.s32 	%r14, %r67, -4096;
	mov.b32 	%r387, 4096;
$L__BB8_24:
	mul.wide.s32 	%rd99, %r387, 4;
	add.s64 	%rd89, %rd76, %rd99;
	// begin inline asm
	ld.global.nc.v2.u64 {%rd87, %rd88}, [%rd89];
	// end inline asm
	mov.b64 	{%r242, %r243}, %rd88;
	mov.b64 	{%r244, %r245}, %rd87;
	mov.b32 	%f255, %r245;
	mov.b32 	%f256, %r244;
	mov.b32 	%f257, %r243;
	mov.b32 	%f258, %r242;
	add.s64 	%rd92, %rd89, 4096;
	// begin inline asm
	ld.global.nc.v2.u64 {%rd90, %rd91}, [%rd92];
	// end inline asm
	mov.b64 	{%r246, %r247}, %rd91;
	mov.b64 	{%r248, %r249}, %rd90;
	mov.b32 	%f259, %r249;
	mov.b32 	%f260, %r248;
	mov.b32 	%f261, %r247;
	mov.b32 	%f262, %r246;
	add.s64 	%rd95, %rd89, 8192;
	// begin inline asm
	ld.global.nc.v2.u64 {%rd93, %rd94}, [%rd95];
	// end inline asm
	mov.b64 	{%r250, %r251}, %rd94;
	mov.b64 	{%r252, %r253}, %rd93;
	mov.b32 	%f263, %r253;
	mov.b32 	%f264, %r252;
	mov.b32 	%f265, %r251;
	mov.b32 	%f266, %r250;
	add.s64 	%rd98, %rd89, 12288;
	// begin inline asm
	ld.global.nc.v2.u64 {%rd96, %rd97}, [%rd98];
	// end inline asm
	mov.b64 	{%r254, %r255}, %rd97;
	mov.b64 	{%r256, %r257}, %rd96;
	mov.b32 	%f267, %r257;
	mov.b32 	%f268, %r256;
	mov.b32 	%f269, %r255;
	mov.b32 	%f270, %r254;
	add.f32 	%f271, %f404, %f256;
	add.f32 	%f272, %f255, %f258;
	add.f32 	%f273, %f257, %f260;
	add.f32 	%f274, %f259, %f262;
	add.f32 	%f275, %f261, %f264;
	add.f32 	%f276, %f263, %f266;
	add.f32 	%f277, %f265, %f268;
	add.f32 	%f278, %f267, %f270;
	add.f32 	%f279, %f271, %f272;
	add.f32 	%f280, %f273, %f274;
	add.f32 	%f281, %f275, %f276;
	add.f32 	%f282, %f277, %f278;
	add.f32 	%f283, %f279, %f280;
	add.f32 	%f284, %f281, %f282;
	add.f32 	%f285, %f283, %f284;
	add.f32 	%f404, %f285, %f269;
	sub.s32 	%r258, %r67, %r387;
	setp.lt.s32 	%p51, %r258, 4096;
	@%p51 bra 	$L__BB8_34;
	add.s32 	%r387, %r387, 4096;
	setp.le.s32 	%p52, %r387, %r14;
	@%p52 bra 	$L__BB8_24;
$L__BB8_26:
	setp.le.s32 	%p53, %r67, %r387;
	@%p53 bra 	$L__BB8_34;
	sub.s32 	%r18, %r67, %r387;
	setp.ge.s32 	%p54, %r13, %r18;
	@%p54 bra 	$L__BB8_34;
	not.b32 	%r259, %r13;
	add.s32 	%r260, %r67, %r259;
	sub.s32 	%r19, %r260, %r387;
	and.b32  	%r261, %r19, 768;
	setp.eq.s32 	%p55, %r261, 768;
	mov.u32 	%r391, %r13;
	@%p55 bra 	$L__BB8_31;
	add.s32 	%r389, %r13, %r387;
	shr.u32 	%r262, %r19, 8;
	add.s32 	%r263, %r262, 1;
	and.b32  	%r264, %r263, 3;
	neg.s32 	%r388, %r264;
	mov.u32 	%r391, %r13;
$L__BB8_30:
	.pragma "nounroll";
	mul.wide.u32 	%rd101, %r389, 4;
	add.s64 	%rd100, %rd16, %rd101;
	// begin inline asm
	ld.global.nc.u32 %r265, [%rd100];
	// end inline asm
	mov.b32 	%f287, %r265;
	add.f32 	%f404, %f404, %f287;
	add.s32 	%r391, %r391, 256;
	add.s32 	%r389, %r389, 256;
	add.s32 	%r388, %r388, 1;
	setp.ne.s32 	%p56, %r388, 0;
	@%p56 bra 	$L__BB8_30;
$L__BB8_31:
	setp.lt.u32 	%p57, %r19, 768;
	@%p57 bra 	$L__BB8_34;
	cvt.u64.u32 	%rd102, %r391;
	cvt.u64.u32 	%rd103, %r387;
	add.s64 	%rd104, %rd102, %rd103;
	shl.b64 	%rd105, %rd104, 2;
	add.s64 	%rd106, %rd105, %rd16;
	add.s64 	%rd122, %rd106, 2048;
	add.s32 	%r392, %r391, %r387;
$L__BB8_33:
	mul.wide.u32 	%rd111, %r392, 4;
	add.s64 	%rd107, %rd16, %rd111;
	// begin inline asm
	ld.global.nc.u32 %r266, [%rd107];
	// end inline asm
	mov.b32 	%f288, %r266;
	add.f32 	%f289, %f404, %f288;
	add.s64 	%rd108, %rd122, -1024;
	// begin inline asm
	ld.global.nc.u32 %r267, [%rd108];
	// end inline asm
	mov.b32 	%f290, %r267;
	add.f32 	%f291, %f289, %f290;
	// begin inline asm
	ld.global.nc.u32 %r268, [%rd122];
	// end inline asm
	mov.b32 	%f292, %r268;
	add.f32 	%f293, %f291, %f292;
	add.s64 	%rd110, %rd122, 1024;
	// begin inline asm
	ld.global.nc.u32 %r269, [%rd110];
	// end inline asm
	mov.b32 	%f294, %r269;
	add.f32 	%f404, %f293, %f294;
	add.s32 	%r391, %r391, 1024;
	add.s64 	%rd122, %rd122, 4096;
	add.s32 	%r392, %r392, 1024;
	setp.lt.s32 	%p58, %r391, %r18;
	@%p58 bra 	$L__BB8_33;
$L__BB8_34:
	// begin inline asm
	mov.u32 %r270, %laneid;
	// end inline asm
	mov.b32 	%r272, %f404;
	mov.b32 	%r273, 1;
	mov.b32 	%r294, 31;
	mov.b32 	%r295, -1;
	// begin inline asm
	shfl.sync.down.b32 %r271, %r272, %r273, %r294, %r295;
	// end inline asm
	setp.gt.s32 	%p59, %r270, 30;
	mov.b32 	%f295, %r271;
	add.f32 	%f296, %f404, %f295;
	selp.f32 	%f297, %f404, %f296, %p59;
	mov.b32 	%r277, %f297;
	mov.b32 	%r278, 2;
	// begin inline asm
	shfl.sync.down.b32 %r276, %r277, %r278, %r294, %r295;
	// end inline asm
	setp.gt.s32 	%p60, %r270, 29;
	mov.b32 	%f298, %r276;
	add.f32 	%f299, %f297, %f298;
	selp.f32 	%f300, %f297, %f299, %p60;
	mov.b32 	%r282, %f300;
	mov.b32 	%r283, 4;
	// begin inline asm
	shfl.sync.down.b32 %r281, %r282, %r283, %r294, %r295;
	// end inline asm
	setp.gt.s32 	%p61, %r270, 27;
	mov.b32 	%f301, %r281;
	add.f32 	%f302, %f300, %f301;
	selp.f32 	%f303, %f300, %f302, %p61;
	mov.b32 	%r287, %f303;
	mov.b32 	%r288, 8;
	// begin inline asm
	shfl.sync.down.b32 %r286, %r287, %r288, %r294, %r295;
	// end inline asm
	setp.gt.s32 	%p62, %r270, 23;
	mov.b32 	%f304, %r286;
	add.f32 	%f305, %f303, %f304;
	selp.f32 	%f306, %f303, %f305, %p62;
	mov.b32 	%r292, %f306;
	mov.b32 	%r293, 16;
	// begin inline asm
	shfl.sync.down.b32 %r291, %r292, %r293, %r294, %r295;
	// end inline asm
	setp.gt.s32 	%p63, %r270, 15;
	mov.b32 	%f307, %r291;
	add.f32 	%f26, %f306, %f307;
	selp.f32 	%f418, %f306, %f26, %p63;
	setp.ne.s32 	%p64, %r270, 0;
	@%p64 bra 	$L__BB8_36;
	shr.u32 	%r296, %r13, 3;
	and.b32  	%r297, %r296, 124;
	mov.u32 	%r298, _ZZN3cub18CUB_300001_SM_10006detail6reduce28DeviceReduceSingleTileKernelINS2_10policy_hubIfyN4cuda3std3__44plusIfEEE10Policy1000EPfSC_iS9_ffNS7_10__identityEEEvT0_T1_T2_T3_T4_T6_E12temp_storage;
	add.s32 	%r299, %r298, %r297;
	st.shared.f32 	[%r299+8], %f26;
$L__BB8_36:
	bar.sync 	0;
	setp.ne.s32 	%p65, %r13, 0;
	@%p65 bra 	$L__BB8_72;
	ld.shared.f32 	%f308, [_ZZN3cub18CUB_300001_SM_10006detail6reduce28DeviceReduceSingleTileKernelINS2_10policy_hubIfyN4cuda3std3__44plusIfEEE10Policy1000EPfSC_iS9_ffNS7_10__identityEEEvT0_T1_T2_T3_T4_T6_E12temp_storage+12];
	add.f32 	%f309, %f418, %f308;
	ld.shared.f32 	%f310, [_ZZN3cub18CUB_300001_SM_10006detail6reduce28DeviceReduceSingleTileKernelINS2_10policy_hubIfyN4cuda3std3__44plusIfEEE10Policy1000EPfSC_iS9_ffNS7_10__identityEEEvT0_T1_T2_T3_T4_T6_E12temp_storage+16];
	add.f32 	%f311, %f309, %f310;
	ld.shared.f32 	%f312, [_ZZN3cub18CUB_300001_SM_10006detail6reduce28DeviceReduceSingleTileKernelINS2_10policy_hubIfyN4cuda3std3__44plusIfEEE10Policy1000EPfSC_iS9_ffNS7_10__identityEEEvT0_T1_T2_T3_T4_T6_E12temp_storage+20];
	add.f32 	%f313, %f311, %f312;
	ld.shared.f32 	%f314, [_ZZN3cub18CUB_300001_SM_10006detail6reduce28DeviceReduceSingleTileKernelINS2_10policy_hubIfyN4cuda3std3__44plusIfEEE10Policy1000EPfSC_iS9_ffNS7_10__identityEEEvT0_T1_T2_T3_T4_T6_E12temp_storage+24];
	add.f32 	%f315, %f313, %f314;
	ld.shared.f32 	%f316, [_ZZN3cub18CUB_300001_SM_10006detail6reduce28DeviceReduceSingleTileKernelINS2_10policy_hubIfyN4cuda3std3__44plusIfEEE10Policy1000EPfSC_iS9_ffNS7_10__identityEEEvT0_T1_T2_T3_T4_T6_E12temp_storage+28];
	add.f32 	%f317, %f315, %f316;
	ld.shared.f32 	%f318, [_ZZN3cub18CUB_300001_SM_10006detail6reduce28DeviceReduceSingleTileKernelINS2_10policy_hubIfyN4cuda3std3__44plusIfEEE10Policy1000EPfSC_iS9_ffNS7_10__identityEEEvT0_T1_T2_T3_T4_T6_E12temp_storage+32];
	add.f32 	%f319, %f317, %f318;
	ld.shared.f32 	%f320, [_ZZN3cub18CUB_300001_SM_10006detail6reduce28DeviceReduceSingleTileKernelINS2_10policy_hubIfyN4cuda3std3__44plusIfEEE10Policy1000EPfSC_iS9_ffNS7_10__identityEEEvT0_T1_T2_T3_T4_T6_E12temp_storage+36];
	add.f32 	%f418, %f319, %f320;
	bra.uni 	$L__BB8_72;
$L__BB8_38:
	setp.gt.s32 	%p3, %r67, 4095;
	@%p3 bra 	$L__BB8_56;
	mov.u32 	%r34, %tid.x;
	setp.ge.s32 	%p20, %r34, %r67;
	mov.f32 	%f410, 0f00000000;
	mov.u32 	%r397, %r34;
	@%p20 bra 	$L__BB8_41;
	mul.wide.u32 	%rd66, %r34, 4;
	add.s64 	%rd65, %rd16, %rd66;
	// begin inline asm
	ld.global.nc.u32 %r144, [%rd65];
	// end inline asm
	mov.b32 	%f410, %r144;
	add.s32 	%r397, %r34, 256;
$L__BB8_41:
	setp.ge.s32 	%p21, %r397, %r67;
	@%p21 bra 	$L__BB8_47;
	not.b32 	%r145, %r397;
	add.s32 	%r37, %r67, %r145;
	and.b32  	%r146, %r37, 768;
	setp.eq.s32 	%p22, %r146, 768;
	@%p22 bra 	$L__BB8_45;
	mul.wide.u32 	%rd67, %r397, 4;
	add.s64 	%rd123, %rd16, %rd67;
	shr.u32 	%r147, %r37, 8;
	add.s32 	%r148, %r147, 1;
	and.b32  	%r149, %r148, 3;
	neg.s32 	%r395, %r149;
$L__BB8_44:
	.pragma "nounroll";
	// begin inline asm
	ld.global.nc.u32 %r150, [%rd123];
	// end inline asm
	mov.b32 	%f157, %r150;
	add.f32 	%f410, %f410, %f157;
	add.s32 	%r397, %r397, 256;
	add.s64 	%rd123, %rd123, 1024;
	add.s32 	%r395, %r395, 1;
	setp.ne.s32 	%p23, %r395, 0;
	@%p23 bra 	$L__BB8_44;
$L__BB8_45:
	setp.lt.u32 	%p24, %r37, 768;
	@%p24 bra 	$L__BB8_47;
$L__BB8_46:
	mul.wide.s32 	%rd73, %r397, 4;
	add.s64 	%rd69, %rd16, %rd73;
	// begin inline asm
	ld.global.nc.u32 %r151, [%rd69];
	// end inline asm
	mov.b32 	%f158, %r151;
	add.f32 	%f159, %f410, %f158;
	add.s64 	%rd70, %rd69, 1024;
	// begin inline asm
	ld.global.nc.u32 %r152, [%rd70];
	// end inline asm
	mov.b32 	%f160, %r152;
	add.f32 	%f161, %f159, %f160;
	add.s64 	%rd71, %rd69, 2048;
	// begin inline asm
	ld.global.nc.u32 %r153, [%rd71];
	// end inline asm
	mov.b32 	%f162, %r153;
	add.f32 	%f163, %f161, %f162;
	add.s64 	%rd72, %rd69, 3072;
	// begin inline asm
	ld.global.nc.u32 %r154, [%rd72];
	// end inline asm
	mov.b32 	%f164, %r154;
	add.f32 	%f410, %f163, %f164;
	add.s32 	%r397, %r397, 1024;
	setp.lt.s32 	%p25, %r397, %r67;
	@%p25 bra 	$L__BB8_46;
$L__BB8_47:
	setp.lt.s32 	%p26, %r67, 256;
	@%p26 bra 	$L__BB8_52;
	// begin inline asm
	mov.u32 %r193, %laneid;
	// end inline asm
	mov.b32 	%r195, %f410;
	mov.b32 	%r196, 1;
	mov.b32 	%r217, 31;
	mov.b32 	%r218, -1;
	// begin inline asm
	shfl.sync.down.b32 %r194, %r195, %r196, %r217, %r218;
	// end inline asm
	setp.gt.s32 	%p42, %r193, 30;
	mov.b32 	%f199, %r194;
	add.f32 	%f200, %f410, %f199;
	selp.f32 	%f201, %f410, %f200, %p42;
	mov.b32 	%r200, %f201;
	mov.b32 	%r201, 2;
	// begin inline asm
	shfl.sync.down.b32 %r199, %r200, %r201, %r217, %r218;
	// end inline asm
	setp.gt.s32 	%p43, %r193, 29;
	mov.b32 	%f202, %r199;
	add.f32 	%f203, %f201, %f202;
	selp.f32 	%f204, %f201, %f203, %p43;
	mov.b32 	%r205, %f204;
	mov.b32 	%r206, 4;
	// begin inline asm
	shfl.sync.down.b32 %r204, %r205, %r206, %r217, %r218;
	// end inline asm
	setp.gt.s32 	%p44, %r193, 27;
	mov.b32 	%f205, %r204;
	add.f32 	%f206, %f204, %f205;
	selp.f32 	%f207, %f204, %f206, %p44;
	mov.b32 	%r210, %f207;
	mov.b32 	%r211, 8;
	// begin inline asm
	shfl.sync.down.b32 %r209, %r210, %r211, %r217, %r218;
	// end inline asm
	setp.gt.s32 	%p45, %r193, 23;
	mov.b32 	%f208, %r209;
	add.f32 	%f209, %f207, %f208;
	selp.f32 	%f210, %f207, %f209, %p45;
	mov.b32 	%r215, %f210;
	mov.b32 	%r216, 16;
	// begin inline asm
	shfl.sync.down.b32 %r214, %r215, %r216, %r217, %r218;
	// end inline asm
	setp.gt.s32 	%p46, %r193, 15;
	mov.b32 	%f211, %r214;
	add.f32 	%f38, %f210, %f211;
	selp.f32 	%f418, %f210, %f38, %p46;
	setp.ne.s32 	%p47, %r193, 0;
	@%p47 bra 	$L__BB8_50;
	shr.u32 	%r219, %r34, 3;
	and.b32  	%r220, %r219, 124;
	mov.u32 	%r221, _ZZN3cub18CUB_300001_SM_10006detail6reduce28DeviceReduceSingleTileKernelINS2_10policy_hubIfyN4cuda3std3__44plusIfEEE10Policy1000EPfSC_iS9_ffNS7_10__identityEEEvT0_T1_T2_T3_T4_T6_E12temp_storage;
	add.s32 	%r222, %r221, %r220;
	st.shared.f32 	[%r222+8], %f38;
$L__BB8_50:
	bar.sync 	0;
	setp.ne.s32 	%p48, %r34, 0;
	@%p48 bra 	$L__BB8_72;
	ld.shared.f32 	%f212, [_ZZN3cub18CUB_300001_SM_10006detail6reduce28DeviceReduceSingleTileKernelINS2_10policy_hubIfyN4cuda3std3__44plusIfEEE10Policy1000EPfSC_iS9_ffNS7_10__identityEEEvT0_T1_T2_T3_T4_T6_E12temp_storage+12];
	add.f32 	%f213, %f418, %f212;
	ld.shared.f32 	%f214, [_ZZN3cub18CUB_300001_SM_10006detail6reduce28DeviceReduceSingleTileKernelINS2_10policy_hubIfyN4cuda3std3__44plusIfEEE10Policy1000EPfSC_iS9_ffNS7_10__identityEEEvT0_T1_T2_T3_T4_T6_E12temp_storage+16];
	add.f32 	%f215, %f213, %f214;
	ld.shared.f32 	%f216, [_ZZN3cub18CUB_300001_SM_10006detail6reduce28DeviceReduceSingleTileKernelINS2_10policy_hubIfyN4cuda3std3__44plusIfEEE10Policy1000EPfSC_iS9_ffNS7_10__identityEEEvT0_T1_T2_T3_T4_T6_E12temp_storage+20];
	add.f32 	%f217, %f215, %f216;
	ld.shared.f32 	%f218, [_ZZN3cub18CUB_300001_SM_10006detail6reduce28DeviceReduceSingleTileKernelINS2_10policy_hubIfyN4cuda3std3__44plusIfEEE10Policy1000EPfSC_iS9_ffNS7_10__identityEEEvT0_T1_T2_T3_T4_T6_E12temp_storage+24];
	add.f32 	%f219, %f217, %f218;
	ld.shared.f32 	%f220, [_ZZN3cub18CUB_300001_SM_10006detail6reduce28DeviceReduceSingleTileKernelINS2_10policy_hubIfyN4cuda3std3__44plusIfEEE10Policy1000EPfSC_iS9_ffNS7_10__identityEEEvT0_T1_T2_T3_T4_T6_E12temp_storage+28];
	add.f32 	%f221, %f219, %f220;
	ld.shared.f32 	%f222, [_ZZN3cub18CUB_300001_SM_10006detail6reduce28DeviceReduceSingleTileKernelINS2_10policy_hubIfyN4cuda3std3__44plusIfEEE10Policy1000EPfSC_iS9_ffNS7_10__identityEEEvT0_T1_T2_T3_T4_T6_E12temp_storage+32];
	add.f32 	%f223, %f221, %f222;
	ld.shared.f32 	%f224, [_ZZN3cub18CUB_300001_SM_10006detail6reduce28DeviceReduceSingleTileKernelINS2_10policy_hubIfyN4cuda3std3__44plusIfEEE10Policy1000EPfSC_iS9_ffNS7_10__identityEEEvT0_T1_T2_T3_T4_T6_E12temp_storage+36];
	add.f32 	%f418, %f223, %f224;
	bra.uni 	$L__BB8_72;
$L__BB8_52:
	// begin inline asm
	mov.u32 %r155, %laneid;
	// end inline asm
	and.b32  	%r181, %r34, 992;
	add.s32 	%r182, %r181, 32;
	setp.gt.s32 	%p27, %r182, %r67;
	not.b32 	%r183, %r181;
	add.s32 	%r184, %r67, %r183;
	selp.b32 	%r179, %r184, 31, %p27;
	mov.b32 	%r157, %f410;
	mov.b32 	%r158, 1;
	mov.b32 	%r180, -1;
	// begin inline asm
	shfl.sync.down.b32 %r156, %r157, %r158, %r179, %r180;
	// end inline asm
	setp.lt.s32 	%p28, %r155, %r179;
	mov.b32 	%f165, %r156;
	add.f32 	%f166, %f410, %f165;
	selp.f32 	%f167, %f166, %f410, %p28;
	mov.b32 	%r162, %f167;
	mov.b32 	%r163, 2;
	// begin inline asm
	shfl.sync.down.b32 %r161, %r162, %r163, %r179, %r180;
	// end inline asm
	add.s32 	%r185, %r155, 2;
	setp.gt.s32 	%p29, %r185, %r179;
	mov.b32 	%f168, %r161;
	add.f32 	%f169, %f167, %f168;
	selp.f32 	%f170, %f167, %f169, %p29;
	mov.b32 	%r167, %f170;
	mov.b32 	%r168, 4;
	// begin inline asm
	shfl.sync.down.b32 %r166, %r167, %r168, %r179, %r180;
	// end inline asm
	add.s32 	%r186, %r155, 4;
	setp.gt.s32 	%p30, %r186, %r179;
	mov.b32 	%f171, %r166;
	add.f32 	%f172, %f170, %f171;
	selp.f32 	%f173, %f170, %f172, %p30;
	mov.b32 	%r172, %f173;
	mov.b32 	%r173, 8;
	// begin inline asm
	shfl.sync.down.b32 %r171, %r172, %r173, %r179, %r180;
	// end inline asm
	add.s32 	%r187, %r155, 8;
	setp.gt.s32 	%p31, %r187, %r179;
	mov.b32 	%f174, %r171;
	add.f32 	%f175, %f173, %f174;
	selp.f32 	%f176, %f173, %f175, %p31;
	mov.b32 	%r177, %f176;
	mov.b32 	%r178, 16;
	// begin inline asm
	shfl.sync.down.b32 %r176, %r177, %r178, %r179, %r180;
	// end inline asm
	add.s32 	%r188, %r155, 16;
	setp.gt.s32 	%p32, %r188, %r179;
	mov.b32 	%f177, %r176;
	add.f32 	%f178, %f176, %f177;
	selp.f32 	%f418, %f176, %f178, %p32;
	setp.ne.s32 	%p33, %r155, 0;
	@%p33 bra 	$L__BB8_54;
	shr.u32 	%r189, %r34, 3;
	and.b32  	%r190, %r189, 124;
	mov.u32 	%r191, _ZZN3cub18CUB_300001_SM_10006detail6reduce28DeviceReduceSingleTileKernelINS2_10policy_hubIfyN4cuda3std3__44plusIfEEE10Policy1000EPfSC_iS9_ffNS7_10__identityEEEvT0_T1_T2_T3_T4_T6_E12temp_storage;
	add.s32 	%r192, %r191, %r190;
	st.shared.f32 	[%r192+8], %f418;
$L__BB8_54:
	bar.sync 	0;
	setp.ne.s32 	%p34, %r34, 0;
	@%p34 bra 	$L__BB8_72;
	setp.gt.s32 	%p35, %r67, 32;
	ld.shared.f32 	%f179, [_ZZN3cub18CUB_300001_SM_10006detail6reduce28DeviceReduceSingleTileKernelINS2_10policy_hubIfyN4cuda3std3__44plusIfEEE10Policy1000EPfSC_iS9_ffNS7_10__identityEEEvT0_T1_T2_T3_T4_T6_E12temp_storage+12];
	add.f32 	%f180, %f418, %f179;
	selp.f32 	%f181, %f180, %f418, %p35;
	setp.gt.s32 	%p36, %r67, 64;
	ld.shared.f32 	%f182, [_ZZN3cub18CUB_300001_SM_10006detail6reduce28DeviceReduceSingleTileKernelINS2_10policy_hubIfyN4cuda3std3__44plusIfEEE10Policy1000EPfSC_iS9_ffNS7_10__identityEEEvT0_T1_T2_T3_T4_T6_E12temp_storage+16];
	add.f32 	%f183, %f182, %f181;
	selp.f32 	%f184, %f183, %f181, %p36;
	setp.gt.s32 	%p37, %r67, 96;
	ld.shared.f32 	%f185, [_ZZN3cub18CUB_300001_SM_10006detail6reduce28DeviceReduceSingleTileKernelINS2_10policy_hubIfyN4cuda3std3__44plusIfEEE10Policy1000EPfSC_iS9_ffNS7_10__identityEEEvT0_T1_T2_T3_T4_T6_E12temp_storage+20];
	add.f32 	%f186, %f185, %f184;
	selp.f32 	%f187, %f186, %f184, %p37;
	setp.gt.s32 	%p38, %r67, 128;
	ld.shared.f32 	%f188, [_ZZN3cub18CUB_300001_SM_10006detail6reduce28DeviceReduceSingleTileKernelINS2_10policy_hubIfyN4cuda3std3__44plusIfEEE10Policy1000EPfSC_iS9_ffNS7_10__identityEEEvT0_T1_T2_T3_T4_T6_E12temp_storage+24];
	add.f32 	%f189, %f188, %f187;
	selp.f32 	%f190, %f189, %f187, %p38;
	setp.gt.s32 	%p39, %r67, 160;
	ld.shared.f32 	%f191, [_ZZN3cub18CUB_300001_SM_10006detail6reduce28DeviceReduceSingleTileKernelINS2_10policy_hubIfyN4cuda3std3__44plusIfEEE10Policy1000EPfSC_iS9_ffNS7_10__identityEEEvT0_T1_T2_T3_T4_T6_E12temp_storage+28];
	add.f32 	%f192, %f191, %f190;
	selp.f32 	%f193, %f192, %f190, %p39;
	setp.gt.s32 	%p40, %r67, 192;
	ld.shared.f32 	%f194, [_ZZN3cub18CUB_300001_SM_10006detail6reduce28DeviceReduceSingleTileKernelINS2_10policy_hubIfyN4cuda3std3__44plusIfEEE10Policy1000EPfSC_iS9_ffNS7_10__identityEEEvT0_T1_T2_T3_T4_T6_E12temp_storage+32];
	add.f32 	%f195, %f194, %f193;
	selp.f32 	%f196, %f195, %f193, %p40;
	setp.gt.s32 	%p41, %r67, 224;
	ld.shared.f32 	%f197, [_ZZN3cub18CUB_300001_SM_10006detail6reduce28DeviceReduceSingleTileKernelINS2_10policy_hubIfyN4cuda3std3__44plusIfEEE10Policy1000EPfSC_iS9_ffNS7_10__identityEEEvT0_T1_T2_T3_T4_T6_E12temp_storage+36];
	add.f32 	%f198, %f197, %f196;
	selp.f32 	%f418, %f198, %f196, %p41;
	bra.uni 	$L__BB8_72;
$L__BB8_56:
	mov.u32 	%r46, %tid.x;
	mul.wide.u32 	%rd35, %r46, 4;
	add.s64 	%rd19, %rd16, %rd35;
	// begin inline asm
	ld.global.nc.u32 %r68, [%rd19];
	// end inline asm
	mov.b32 	%f59, %r68;
	add.s64 	%rd20, %rd19, 1024;
	// begin inline asm
	ld.global.nc.u32 %r69, [%rd20];
	// end inline asm
	mov.b32 	%f60, %r69;
	add.s64 	%rd21, %rd19, 2048;
	// begin inline asm
	ld.global.nc.u32 %r70, [%rd21];
	// end inline asm
	mov.b32 	%f61, %r70;
	add.s64 	%rd22, %rd19, 3072;
	// begin inline asm
	ld.global.nc.u32 %r71, [%rd22];
	// end inline asm
	mov.b32 	%f62, %r71;
	add.s64 	%rd23, %rd19, 4096;
	// begin inline asm
	ld.global.nc.u32 %r72, [%rd23];
	// end inline asm
	mov.b32 	%f63, %r72;
	add.s64 	%rd24, %rd19, 5120;
	// begin inline asm
	ld.global.nc.u32 %r73, [%rd24];
	// end inline asm
	mov.b32 	%f64, %r73;
	add.s64 	%rd25, %rd19, 6144;
	// begin inline asm
	ld.global.nc.u32 %r74, [%rd25];
	// end inline asm
	mov.b32 	%f65, %r74;
	add.s64 	%rd26, %rd19, 7168;
	// begin inline asm
	ld.global.nc.u32 %r75, [%rd26];
	// end inline asm
	mov.b32 	%f66, %r75;
	add.s64 	%rd27, %rd19, 8192;
	// begin inline asm
	ld.global.nc.u32 %r76, [%rd27];
	// end inline asm
	mov.b32 	%f67, %r76;
	add.s64 	%rd28, %rd19, 9216;
	// begin inline asm
	ld.global.nc.u32 %r77, [%rd28];
	// end inline asm
	mov.b32 	%f68, %r77;
	add.s64 	%rd29, %rd19, 10240;
	// begin inline asm
	ld.global.nc.u32 %r78, [%rd29];
	// end inline asm
	mov.b32 	%f69, %r78;
	add.s64 	%rd30, %rd19, 11264;
	// begin inline asm
	ld.global.nc.u32 %r79, [%rd30];
	// end inline asm
	mov.b32 	%f70, %r79;
	add.s64 	%rd31, %rd19, 12288;
	// begin inline asm
	ld.global.nc.u32 %r80, [%rd31];
	// end inline asm
	mov.b32 	%f71, %r80;
	add.s64 	%rd32, %rd19, 13312;
	// begin inline asm
	ld.global.nc.u32 %r81, [%rd32];
	// end inline asm
	mov.b32 	%f72, %r81;
	add.s64 	%rd33, %rd19, 14336;
	// begin inline asm
	ld.global.nc.u32 %r82, [%rd33];
	// end inline asm
	mov.b32 	%f73, %r82;
	add.s64 	%rd34, %rd19, 15360;
	// begin inline asm
	ld.global.nc.u32 %r83, [%rd34];
	// end inline asm
	mov.b32 	%f74, %r83;
	add.f32 	%f75, %f59, %f60;
	add.f32 	%f76, %f61, %f62;
	add.f32 	%f77, %f63, %f64;
	add.f32 	%f78, %f65, %f66;
	add.f32 	%f79, %f67, %f68;
	add.f32 	%f80, %f69, %f70;
	add.f32 	%f81, %f71, %f72;
	add.f32 	%f82, %f73, %f74;
	add.f32 	%f83, %f75, %f76;
	add.f32 	%f84, %f77, %f78;
	add.f32 	%f85, %f79, %f80;
	add.f32 	%f86, %f81, %f82;
	add.f32 	%f87, %f83, %f84;
	add.f32 	%f88, %f85, %f86;
	add.f32 	%f417, %f87, %f88;
	setp.lt.u32 	%p4, %r67, 8192;
	mov.b32 	%r400, 4096;
	@%p4 bra 	$L__BB8_60;
	add.s32 	%r47, %r67, -4096;
	mov.b32 	%r400, 4096;
$L__BB8_58:
	mul.wide.s32 	%rd52, %r400, 4;
	add.s64 	%rd36, %rd19, %rd52;
	// begin inline asm
	ld.global.nc.u32 %r86, [%rd36];
	// end inline asm
	mov.b32 	%f89, %r86;
	add.s64 	%rd37, %rd36, 1024;
	// begin inline asm
	ld.global.nc.u32 %r87, [%rd37];
	// end inline asm
	mov.b32 	%f90, %r87;
	add.s64 	%rd38, %rd36, 2048;
	// begin inline asm
	ld.global.nc.u32 %r88, [%rd38];
	// end inline asm
	mov.b32 	%f91, %r88;
	add.s64 	%rd39, %rd36, 3072;
	// begin inline asm
	ld.global.nc.u32 %r89, [%rd39];
	// end inline asm
	mov.b32 	%f92, %r89;
	add.s64 	%rd40, %rd36, 4096;
	// begin inline asm
	ld.global.nc.u32 %r90, [%rd40];
	// end inline asm
	mov.b32 	%f93, %r90;
	add.s64 	%rd41, %rd36, 5120;
	// begin inline asm
	ld.global.nc.u32 %r91, [%rd41];
	// end inline asm
	mov.b32 	%f94, %r91;
	add.s64 	%rd42, %rd36, 6144;
	// begin inline asm
	ld.global.nc.u32 %r92, [%rd42];
	// end inline asm
	mov.b32 	%f95, %r92;
	add.s64 	%rd43, %rd36, 7168;
	// begin inline asm
	ld.global.nc.u32 %r93, [%rd43];
	// end inline asm
	mov.b32 	%f96, %r93;
	add.s64 	%rd44, %rd36, 8192;
	// begin inline asm
	ld.global.nc.u32 %r94, [%rd44];
	// end inline asm
	mov.b32 	%f97, %r94;
	add.s64 	%rd45, %rd36, 9216;
	// begin inline asm
	ld.global.nc.u32 %r95, [%rd45];
	// end inline asm
	mov.b32 	%f98, %r95;
	add.s64 	%rd46, %rd36, 10240;
	// begin inline asm
	ld.global.nc.u32 %r96, [%rd46];
	// end inline asm
	mov.b32 	%f99, %r96;
	add.s64 	%rd47, %rd36, 11264;
	// begin inline asm
	ld.global.nc.u32 %r97, [%rd47];
	// end inline asm
	mov.b32 	%f100, %r97;
	add.s64 	%rd48, %rd36, 12288;
	// begin inline asm
	ld.global.nc.u32 %r98, [%rd48];
	// end inline asm
	mov.b32 	%f101, %r98;
	add.s64 	%rd49, %rd36, 13312;
	// begin inline asm
	ld.global.nc.u32 %r99, [%rd49];
	// end inline asm
	mov.b32 	%f102, %r99;
	add.s64 	%rd50, %rd36, 14336;
	// begin inline asm
	ld.global.nc.u32 %r100, [%rd50];
	// end inline asm
	mov.b32 	%f103, %r100;
	add.s64 	%rd51, %rd36, 15360;
	// begin inline asm
	ld.global.nc.u32 %r101, [%rd51];
	// end inline asm
	mov.b32 	%f104, %r101;
	add.f32 	%f105, %f417, %f89;
	add.f32 	%f106, %f90, %f91;
	add.f32 	%f107, %f92, %f93;
	add.f32 	%f108, %f94, %f95;
	add.f32 	%f109, %f96, %f97;
	add.f32 	%f110, %f98, %f99;
	add.f32 	%f111, %f100, %f101;
	add.f32 	%f112, %f102, %f103;
	add.f32 	%f113, %f105, %f106;
	add.f32 	%f114, %f107, %f108;
	add.f32 	%f115, %f109, %f110;
	add.f32 	%f116, %f111, %f112;
	add.f32 	%f117, %f113, %f114;
	add.f32 	%f118, %f115, %f116;
	add.f32 	%f119, %f117, %f118;
	add.f32 	%f417, %f119, %f104;
	sub.s32 	%r102, %r67, %r400;
	setp.lt.s32 	%p5, %r102, 4096;
	@%p5 bra 	$L__BB8_68;
	add.s32 	%r400, %r400, 4096;
	setp.le.s32 	%p6, %r400, %r47;
	@%p6 bra 	$L__BB8_58;
$L__BB8_60:
	setp.le.s32 	%p7, %r67, %r400;
	@%p7 bra 	$L__BB8_68;
	sub.s32 	%r51, %r67, %r400;
	setp.ge.s32 	%p8, %r46, %r51;
	@%p8 bra 	$L__BB8_68;
	not.b32 	%r103, %r46;
	add.s32 	%r104, %r67, %r103;
	sub.s32 	%r52, %r104, %r400;
	and.b32  	%r105, %r52, 768;
	setp.eq.s32 	%p9, %r105, 768;
	mov.u32 	%r404, %r46;
	@%p9 bra 	$L__BB8_65;
	add.s32 	%r402, %r46, %r400;
	shr.u32 	%r106, %r52, 8;
	add.s32 	%r107, %r106, 1;
	and.b32  	%r108, %r107, 3;
	neg.s32 	%r401, %r108;
	mov.u32 	%r404, %r46;
$L__BB8_64:
	.pragma "nounroll";
	mul.wide.u32 	%rd54, %r402, 4;
	add.s64 	%rd53, %rd16, %rd54;
	// begin inline asm
	ld.global.nc.u32 %r109, [%rd53];
	// end inline asm
	mov.b32 	%f121, %r109;
	add.f32 	%f417, %f417, %f121;
	add.s32 	%r404, %r404, 256;
	add.s32 	%r402, %r402, 256;
	add.s32 	%r401, %r401, 1;
	setp.ne.s32 	%p10, %r401, 0;
	@%p10 bra 	$L__BB8_64;
$L__BB8_65:
	setp.lt.u32 	%p11, %r52, 768;
	@%p11 bra 	$L__BB8_68;
	cvt.u64.u32 	%rd55, %r404;
	cvt.u64.u32 	%rd56, %r400;
	add.s64 	%rd57, %rd55, %rd56;
	shl.b64 	%rd58, %rd57, 2;
	add.s64 	%rd59, %rd58, %rd16;
	add.s64 	%rd124, %rd59, 2048;
	add.s32 	%r405, %r404, %r400;
$L__BB8_67:
	mul.wide.u32 	%rd64, %r405, 4;
	add.s64 	%rd60, %rd16, %rd64;
	// begin inline asm
	ld.global.nc.u32 %r110, [%rd60];
	// end inline asm
	mov.b32 	%f122, %r110;
	add.f32 	%f123, %f417, %f122;
	add.s64 	%rd61, %rd124, -1024;
	// begin inline asm
	ld.global.nc.u32 %r111, [%rd61];
	// end inline asm
	mov.b32 	%f124, %r111;
	add.f32 	%f125, %f123, %f124;
	// begin inline asm
	ld.global.nc.u32 %r112, [%rd124];
	// end inline asm
	mov.b32 	%f126, %r112;
	add.f32 	%f127, %f125, %f126;
	add.s64 	%rd63, %rd124, 1024;
	// begin inline asm
	ld.global.nc.u32 %r113, [%rd63];
	// end inline asm
	mov.b32 	%f128, %r113;
	add.f32 	%f417, %f127, %f128;
	add.s32 	%r404, %r404, 1024;
	add.s64 	%rd124, %rd124, 4096;
	add.s32 	%r405, %r405, 1024;
	setp.lt.s32 	%p12, %r404, %r51;
	@%p12 bra 	$L__BB8_67;
$L__BB8_68:
	// begin inline asm
	mov.u32 %r114, %laneid;
	// end inline asm
	mov.b32 	%r116, %f417;
	mov.b32 	%r117, 1;
	mov.b32 	%r138, 31;
	mov.b32 	%r139, -1;
	// begin inline asm
	shfl.sync.down.b32 %r115, %r116, %r117, %r138, %r139;
	// end inline asm
	setp.gt.s32 	%p13, %r114, 30;
	mov.b32 	%f129, %r115;
	add.f32 	%f130, %f417, %f129;
	selp.f32 	%f131, %f417, %f130, %p13;
	mov.b32 	%r121, %f131;
	mov.b32 	%r122, 2;
	// begin inline asm
	shfl.sync.down.b32 %r120, %r121, %r122, %r138, %r139;
	// end inline asm
	setp.gt.s32 	%p14, %r114, 29;
	mov.b32 	%f132, %r120;
	add.f32 	%f133, %f131, %f132;
	selp.f32 	%f134, %f131, %f133, %p14;
	mov.b32 	%r126, %f134;
	mov.b32 	%r127, 4;
	// begin inline asm
	shfl.sync.down.b32 %r125, %r126, %r127, %r138, %r139;
	// end inline asm
	setp.gt.s32 	%p15, %r114, 27;
	mov.b32 	%f135, %r125;
	add.f32 	%f136, %f134, %f135;
	selp.f32 	%f137, %f134, %f136, %p15;
	mov.b32 	%r131, %f137;
	mov.b32 	%r132, 8;
	// begin inline asm
	shfl.sync.down.b32 %r130, %r131, %r132, %r138, %r139;
	// end inline asm
	setp.gt.s32 	%p16, %r114, 23;
	mov.b32 	%f138, %r130;
	add.f32 	%f139, %f137, %f138;
	selp.f32 	%f140, %f137, %f139, %p16;
	mov.b32 	%r136, %f140;
	mov.b32 	%r137, 16;
	// begin inline asm
	shfl.sync.down.b32 %r135, %r136, %r137, %r138, %r139;
	// end inline asm
	setp.gt.s32 	%p17, %r114, 15;
	mov.b32 	%f141, %r135;
	add.f32 	%f54, %f140, %f141;
	selp.f32 	%f418, %f140, %f54, %p17;
	setp.ne.s32 	%p18, %r114, 0;
	@%p18 bra 	$L__BB8_70;
	shr.u32 	%r140, %r46, 3;
	and.b32  	%r141, %r140, 124;
	mov.u32 	%r142, _ZZN3cub18CUB_300001_SM_10006detail6reduce28DeviceReduceSingleTileKernelINS2_10policy_hubIfyN4cuda3std3__44plusIfEEE10Policy1000EPfSC_iS9_ffNS7_10__identityEEEvT0_T1_T2_T3_T4_T6_E12temp_storage;
	add.s32 	%r143, %r142, %r141;
	st.shared.f32 	[%r143+8], %f54;
$L__BB8_70:
	bar.sync 	0;
	setp.ne.s32 	%p19, %r46, 0;
	@%p19 bra 	$L__BB8_72;
	ld.shared.f32 	%f142, [_ZZN3cub18CUB_300001_SM_10006detail6reduce28DeviceReduceSingleTileKernelINS2_10policy_hubIfyN4cuda3std3__44plusIfEEE10Policy1000EPfSC_iS9_ffNS7_10__identityEEEvT0_T1_T2_T3_T4_T6_E12temp_storage+12];
	add.f32 	%f143, %f418, %f142;
	ld.shared.f32 	%f144, [_ZZN3cub18CUB_300001_SM_10006detail6reduce28DeviceReduceSingleTileKernelINS2_10policy_hubIfyN4cuda3std3__44plusIfEEE10Policy1000EPfSC_iS9_ffNS7_10__identityEEEvT0_T1_T2_T3_T4_T6_E12temp_storage+16];
	add.f32 	%f145, %f143, %f144;
	ld.shared.f32 	%f146, [_ZZN3cub18CUB_300001_SM_10006detail6reduce28DeviceReduceSingleTileKernelINS2_10policy_hubIfyN4cuda3std3__44plusIfEEE10Policy1000EPfSC_iS9_ffNS7_10__identityEEEvT0_T1_T2_T3_T4_T6_E12temp_storage+20];
	add.f32 	%f147, %f145, %f146;
	ld.shared.f32 	%f148, [_ZZN3cub18CUB_300001_SM_10006detail6reduce28DeviceReduceSingleTileKernelINS2_10policy_hubIfyN4cuda3std3__44plusIfEEE10Policy1000EPfSC_iS9_ffNS7_10__identityEEEvT0_T1_T2_T3_T4_T6_E12temp_storage+24];
	add.f32 	%f149, %f147, %f148;
	ld.shared.f32 	%f150, [_ZZN3cub18CUB_300001_SM_10006detail6reduce28DeviceReduceSingleTileKernelINS2_10policy_hubIfyN4cuda3std3__44plusIfEEE10Policy1000EPfSC_iS9_ffNS7_10__identityEEEvT0_T1_T2_T3_T4_T6_E12temp_storage+28];
	add.f32 	%f151, %f149, %f150;
	ld.shared.f32 	%f152, [_ZZN3cub18CUB_300001_SM_10006detail6reduce28DeviceReduceSingleTileKernelINS2_10policy_hubIfyN4cuda3std3__44plusIfEEE10Policy1000EPfSC_iS9_ffNS7_10__identityEEEvT0_T1_T2_T3_T4_T6_E12temp_storage+32];
	add.f32 	%f153, %f151, %f152;
	ld.shared.f32 	%f154, [_ZZN3cub18CUB_300001_SM_10006detail6reduce28DeviceReduceSingleTileKernelINS2_10policy_hubIfyN4cuda3std3__44plusIfEEE10Policy1000EPfSC_iS9_ffNS7_10__identityEEEvT0_T1_T2_T3_T4_T6_E12temp_storage+36];
	add.f32 	%f418, %f153, %f154;
$L__BB8_72:
	mov.u32 	%r379, %tid.x;
	setp.ne.s32 	%p95, %r379, 0;
	@%p95 bra 	$L__BB8_74;
	add.f32 	%f391, %f58, %f418;
	st.global.f32 	[%rd1], %f391;
$L__BB8_74:
	ret;

}


// ===== COMPILED SASS (sm_100) =====

	.target	sm_100

	.elftype	@"ET_EXEC"


//--------------------- .note.nv.tkinfo           --------------------------
	.section	.note.nv.tkinfo,"",@"SHT_NOTE"
	.sectionflags	@"SHF_NOTE_NV_TKINFO"
	.tkinfo
        /*0018*/ 	.word	0x00000002
        /*0030*/ 	.string	""
        /*0030*/ 	.string	"ptxas"
        /*0030*/ 	.string	"Cuda compilation tools, release 13.0, V13.0.88"
        /*0030*/ 	.string	"Build cuda_13.0.r13.0/compiler.36424714_0"
        /*0030*/ 	.string	"-arch sm_100 -m 64 "



//--------------------- .note.nv.cuinfo           --------------------------
	.section	.note.nv.cuinfo,"",@"SHT_NOTE"
	.sectionflags	@"SHF_NOTE_NV_CUINFO"
        /*0018*/ 	.short	0x0002
        /*001a*/ 	.short	0x0064
        /*001c*/ 	.short	0x0082
	.zero		2


//--------------------- .nv.info                  --------------------------
	.section	.nv.info,"",@"SHT_CUDA_INFO"
	.align	4


	//----- nvinfo : EIATTR_REGCOUNT
	.align		4
        /*0000*/ 	.byte	0x04, 0x2f
        /*0002*/ 	.short	(.L_44 - .L_43)
	.align		4
.L_43:
        /*0004*/ 	.word	index@(_Z9isin_manyPffii)
        /*0008*/ 	.word	0x00000011


	//----- nvinfo : EIATTR_FRAME_SIZE
	.align		4
.L_44:
        /*000c*/ 	.byte	0x04, 0x11
        /*000e*/ 	.short	(.L_46 - .L_45)
	.align		4
.L_45:
        /*0010*/ 	.word	index@($__internal_0_$__cuda_sm3x_div_rn_noftz_f32_slowpath)
        /*0014*/ 	.word	0x00000000


	//----- nvinfo : EIATTR_FRAME_SIZE
	.align		4
.L_46:
        /*0018*/ 	.byte	0x04, 0x11
        /*001a*/ 	.short	(.L_48 - .L_47)
	.align		4
.L_47:
        /*001c*/ 	.word	index@(_Z9isin_manyPffii)
        /*0020*/ 	.word	0x00000000


	//----- nvinfo : EIATTR_REGCOUNT
	.align		4
.L_48:
        /*0024*/ 	.byte	0x04, 0x2f
        /*0026*/ 	.short	(.L_50 - .L_49)
	.align		4
.L_49:
        /*0028*/ 	.word	index@(_ZN3cub18CUB_300001_SM_10006detail11EmptyKernelIvEEvv)
        /*002c*/ 	.word	0x00000004


	//----- nvinfo : EIATTR_FRAME_SIZE
	.align		4
.L_50:
        /*0030*/ 	.byte	0x04, 0x11
        /*0032*/ 	.short	(.L_52 - .L_51)
	.align		4
.L_51:
        /*0034*/ 	.word	index@(_ZN3cub18CUB_300001_SM_10006detail11EmptyKernelIvEEvv)
        /*0038*/ 	.word	0x00000000


	//----- nvinfo : EIATTR_REGCOUNT
	.align		4
.L_52:
        /*003c*/ 	.byte	0x04, 0x2f
        /*003e*/ 	.short	(.L_54 - .L_53)
	.align		4
.L_53:
        /*0040*/ 	.word	index@(_ZN3cub18CUB_300001_SM_10006detail8for_each13static_kernelINS2_12policy_hub_t12policy_500_tEmN6thrust24THRUST_300001_SM_1000_NS8cuda_cub20__uninitialized_fill7functorINS7_10device_ptrIfEEfEEEEvT0_T1_)
        /*0044*/ 	.word	0x00000008


	//----- nvinfo : EIATTR_FRAME_SIZE
	.align		4
.L_54:
        /*0048*/ 	.byte	0x04, 0x11
        /*004a*/ 	.short	(.L_56 - .L_55)
	.align		4
.L_55:
        /*004c*/ 	.word	index@(_ZN3cub18CUB_300001_SM_10006detail8for_each13static_kernelINS2_12policy_hub_t12policy_500_tEmN6thrust24THRUST_300001_SM_1000_NS8cuda_cub20__uninitialized_fill7functorINS7_10device_ptrIfEEfEEEEvT0_T1_)
        /*0050*/ 	.word	0x00000000


	//----- nvinfo : EIATTR_REGCOUNT
	.align		4
.L_56:
        /*0054*/ 	.byte	0x04, 0x2f
        /*0056*/ 	.short	(.L_58 - .L_57)
	.align		4
.L_57:
        /*0058*/ 	.word	index@(_ZN3cub18CUB_300001_SM_10006detail6reduce28DeviceReduceSingleTileKernelINS2_10policy_hubIfjN4cuda3std3__44plusIfEEE10Policy1000EN6thrust24THRUST_300001_SM_1000_NS6detail15normal_iteratorINSD_10device_ptrIfEEEEPfjS9_ffNS7_10__identityEEEvT0_T1_T2_T3_T4_T6_)
        /*005c*/ 	.word	0x00000020


	//----- nvinfo : EIATTR_FRAME_SIZE
	.align		4
.L_58:
        /*0060*/ 	.byte	0x04, 0x11
        /*0062*/ 	.short	(.L_60 - .L_59)
	.align		4
.L_59:
        /*0064*/ 	.word	index@(_ZN3cub18CUB_300001_SM_10006detail6reduce28DeviceReduceSingleTileKernelINS2_10policy_hubIfjN4cuda3std3__44plusIfEEE10Policy1000EN6thrust24THRUST_300001_SM_1000_NS6detail15normal_iteratorINSD_10device_ptrIfEEEEPfjS9_ffNS7_10__identityEEEvT0_T1_T2_T3_T4_T6_)
        /*0068*/ 	.word	0x00000000


	//----- nvinfo : EIATTR_REGCOUNT
	.align		4
.L_60:
        /*006c*/ 	.byte	0x04, 0x2f
        /*006e*/ 	.short	(.L_62 - .L_61)
	.align		4
.L_61:
        /*0070*/ 	.word	index@(_ZN3cub18CUB_300001_SM_10006detail6reduce18DeviceReduceKernelINS2_10policy_hubIfjN4cuda3std3__44plusIfEEE10Policy1000EN6thrust24THRUST_300001_SM_1000_NS6detail15normal_iteratorINSD_10device_ptrIfEEEEjS9_fNS7_10__identityEEEvT0_PT3_T1_NS0_13GridEvenShareISN_EET2_T4_)
        /*0074*/ 	.word	0x00000020


	//----- nvinfo : EIATTR_FRAME_SIZE
	.align		4
.L_62:
        /*0078*/ 	.byte	0x04, 0x11
        /*007a*/ 	.short	(.L_64 - .L_63)
	.align		4
.L_63:
        /*007c*/ 	.word	index@(_ZN3cub18CUB_300001_SM_10006detail6reduce18DeviceReduceKernelINS2_10policy_hubIfjN4cuda3std3__44plusIfEEE10Policy1000EN6thrust24THRUST_300001_SM_1000_NS6detail15normal_iteratorINSD_10device_ptrIfEEEEjS9_fNS7_10__identityEEEvT0_PT3_T1_NS0_13GridEvenShareISN_EET2_T4_)
        /*0080*/ 	.word	0x00000000


	//----- nvinfo : EIATTR_REGCOUNT
	.align		4
.L_64:
        /*0084*/ 	.byte	0x04, 0x2f
        /*0086*/ 	.short	(.L_66 - .L_65)
	.align		4
.L_65:
        /*0088*/ 	.word	index@(_ZN3cub18CUB_300001_SM_10006detail6reduce28DeviceReduceSingleTileKernelINS2_10policy_hubIfjN4cuda3std3__44plusIfEEE10Policy1000EPfSC_iS9_ffNS7_10__identityEEEvT0_T1_T2_T3_T4_T6_)
        /*008c*/ 	.word	0x0000001e


	//----- nvinfo : EIATTR_FRAME_SIZE
	.align		4
.L_66:
        /*0090*/ 	.byte	0x04, 0x11
        /*0092*/ 	.short	(.L_68 - .L_67)
	.align		4
.L_67:
        /*0094*/ 	.word	index@(_ZN3cub18CUB_300001_SM_10006detail6reduce28DeviceReduceSingleTileKernelINS2_10policy_hubIfjN4cuda3std3__44plusIfEEE10Policy1000EPfSC_iS9_ffNS7_10__identityEEEvT0_T1_T2_T3_T4_T6_)
        /*0098*/ 	.word	0x00000000


	//----- nvinfo : EIATTR_REGCOUNT
	.align		4
.L_68:
        /*009c*/ 	.byte	0x04, 0x2f
        /*009e*/ 	.short	(.L_70 - .L_69)
	.align		4
.L_69:
        /*00a0*/ 	.word	index@(_ZN3cub18CUB_300001_SM_10006detail6reduce28DeviceReduceSingleTileKernelINS2_10policy_hubIfyN4cuda3std3__44plusIfEEE10Policy1000EN6thrust24THRUST_300001_SM_1000_NS6detail15normal_iteratorINSD_10device_ptrIfEEEEPfyS9_ffNS7_10__identityEEEvT0_T1_T2_T3_T4_T6_)
        /*00a4*/ 	.word	0x00000020


	//----- nvinfo : EIATTR_FRAME_SIZE
	.align		4
.L_70:
        /*00a8*/ 	.byte	0x04, 0x11
        /*00aa*/ 	.short	(.L_72 - .L_71)
	.align		4
.L_71:
        /*00ac*/ 	.word	index@(_ZN3cub18CUB_300001_SM_10006detail6reduce28DeviceReduceSingleTileKernelINS2_10policy_hubIfyN4cuda3std3__44plusIfEEE10Policy1000EN6thrust24THRUST_300001_SM_1000_NS6detail15normal_iteratorINSD_10device_ptrIfEEEEPfyS9_ffNS7_10__identityEEEvT0_T1_T2_T3_T4_T6_)
        /*00b0*/ 	.word	0x00000000


	//----- nvinfo : EIATTR_REGCOUNT
	.align		4
.L_72:
        /*00b4*/ 	.byte	0x04, 0x2f
        /*00b6*/ 	.short	(.L_74 - .L_73)
	.align		4
.L_73:
        /*00b8*/ 	.word	index@(_ZN3cub18CUB_300001_SM_10006detail6reduce18DeviceReduceKernelINS2_10policy_hubIfyN4cuda3std3__44plusIfEEE10Policy1000EN6thrust24THRUST_300001_SM_1000_NS6detail15normal_iteratorINSD_10device_ptrIfEEEEyS9_fNS7_10__identityEEEvT0_PT3_T1_NS0_13GridEvenShareISN_EET2_T4_)
        /*00bc*/ 	.word	0x0000001e


	//----- nvinfo : EIATTR_FRAME_SIZE
	.align		4
.L_74:
        /*00c0*/ 	.byte	0x04, 0x11
        /*00c2*/ 	.short	(.L_76 - .L_75)
	.align		4
.L_75:
        /*00c4*/ 	.word	index@(_ZN3cub18CUB_300001_SM_10006detail6reduce18DeviceReduceKernelINS2_10policy_hubIfyN4cuda3std3__44plusIfEEE10Policy1000EN6thrust24THRUST_300001_SM_1000_NS6detail15normal_iteratorINSD_10device_ptrIfEEEEyS9_fNS7_10__identityEEEvT0_PT3_T1_NS0_13GridEvenShareISN_EET2_T4_)
        /*00c8*/ 	.word	0x00000000


	//----- nvinfo : EIATTR_REGCOUNT
	.align		4
.L_76:
        /*00cc*/ 	.byte	0x04, 0x2f
        /*00ce*/ 	.short	(.L_78 - .L_77)
	.align		4
.L_77:
        /*00d0*/ 	.word	index@(_ZN3cub18CUB_300001_SM_10006detail6reduce28DeviceReduceSingleTileKernelINS2_10policy_hubIfyN4cuda3std3__44plusIfEEE10Policy1000EPfSC_iS9_ffNS7_10__identityEEEvT0_T1_T2_T3_T4_T6_)
        /*00d4*/ 	.word	0x0000001e


	//----- nvinfo : EIATTR_FRAME_SIZE
	.align		4
.L_78:
        /*00d8*/ 	.byte	0x04, 0x11
        /*00da*/ 	.short	(.L_80 - .L_79)
	.align		4
.L_79:
        /*00dc*/ 	.word	index@(_ZN3cub18CUB_300001_SM_10006detail6reduce28DeviceReduceSingleTileKernelINS2_10policy_hubIfyN4cuda3std3__44plusIfEEE10Policy1000EPfSC_iS9_ffNS7_10__identityEEEvT0_T1_T2_T3_T4_T6_)
        /*00e0*/ 	.word	0x00000000


	//----- nvinfo : EIATTR_MIN_STACK_SIZE
	.align		4
.L_80:
        /*00e4*/ 	.byte	0x04, 0x12
        /*00e6*/ 	.short	(.L_82 - .L_81)
	.align		4
.L_81:
        /*00e8*/ 	.word	index@(_ZN3cub18CUB_300001_SM_10006detail6reduce28DeviceReduceSingleTileKernelINS2_10policy_hubIfyN4cuda3std3__44plusIfEEE10Policy1000EPfSC_iS9_ffNS7_10__identityEEEvT0_T1_T2_T3_T4_T6_)
        /*00ec*/ 	.word	0x00000000


	//----- nvinfo : EIATTR_MIN_STACK_SIZE
	.align		4
.L_82:
        /*00f0*/ 	.byte	0x04, 0x12
        /*00f2*/ 	.short	(.L_84 - .L_83)
	.align		4
.L_83:
        /*00f4*/ 	.word	index@(_ZN3cub18CUB_300001_SM_10006detail6reduce18DeviceReduceKernelINS2_10policy_hubIfyN4cuda3std3__44plusIfEEE10Policy1000EN6thrust24THRUST_300001_SM_1000_NS6detail15normal_iteratorINSD_10device_ptrIfEEEEyS9_fNS7_10__identityEEEvT0_PT3_T1_NS0_13GridEvenShareISN_EET2_T4_)
        /*00f8*/ 	.word	0x00000000


	//----- nvinfo : EIATTR_MIN_STACK_SIZE
	.align		4
.L_84:
        /*00fc*/ 	.byte	0x04, 0x12
        /*00fe*/ 	.short	(.L_86 - .L_85)
	.align		4
.L_85:
        /*0100*/ 	.word	index@(_ZN3cub18CUB_300001_SM_10006detail6reduce28DeviceReduceSingleTileKernelINS2_10policy_hubIfyN4cuda3std3__44plusIfEEE10Policy1000EN6thrust24THRUST_300001_SM_1000_NS6detail15normal_iteratorINSD_10device_ptrIfEEEEPfyS9_ffNS7_10__identityEEEvT0_T1_T2_T3_T4_T6_)
        /*0104*/ 	.word	0x00000000


	//----- nvinfo : EIATTR_MIN_STACK_SIZE
	.align		4
.L_86:
        /*0108*/ 	.byte	0x04, 0x12
        /*010a*/ 	.short	(.L_88 - .L_87)
	.align		4
.L_87:
        /*010c*/ 	.word	index@(_ZN3cub18CUB_300001_SM_10006detail6reduce28DeviceReduceSingleTileKernelINS2_10policy_hubIfjN4cuda3std3__44plusIfEEE10Policy1000EPfSC_iS9_ffNS7_10__identityEEEvT0_T1_T2_T3_T4_T6_)
        /*0110*/ 	.word	0x00000000


	//----- nvinfo : EIATTR_MIN_STACK_SIZE
	.align		4
.L_88:
        /*0114*/ 	.byte	0x04, 0x12
        /*0116*/ 	.short	(.L_90 - .L_89)
	.align		4
.L_89:
        /*0118*/ 	.word	index@(_ZN3cub18CUB_300001_SM_10006detail6reduce18DeviceReduceKernelINS2_10policy_hubIfjN4cuda3std3__44plusIfEEE10Policy1000EN6thrust24THRUST_300001_SM_1000_NS6detail15normal_iteratorINSD_10device_ptrIfEEEEjS9_fNS7_10__identityEEEvT0_PT3_T1_NS0_13GridEvenShareISN_EET2_T4_)
        /*011c*/ 	.word	0x00000000


	//----- nvinfo : EIATTR_MIN_STACK_SIZE
	.align		4
.L_90:
        /*0120*/ 	.byte	0x04, 0x12
        /*0122*/ 	.short	(.L_92 - .L_91)
	.align		4
.L_91:
        /*0124*/ 	.word	index@(_ZN3cub18CUB_300001_SM_10006detail6reduce28DeviceReduceSingleTileKernelINS2_10policy_hubIfjN4cuda3std3__44plusIfEEE10Policy1000EN6thrust24THRUST_300001_SM_1000_NS6detail15normal_iteratorINSD_10device_ptrIfEEEEPfjS9_ffNS7_10__identityEEEvT0_T1_T2_T3_T4_T6_)
        /*0128*/ 	.word	0x00000000


	//----- nvinfo : EIATTR_MIN_STACK_SIZE
	.align		4
.L_92:
        /*012c*/ 	.byte	0x04, 0x12
        /*012e*/ 	.short	(.L_94 - .L_93)
	.align		4
.L_93:
        /*0130*/ 	.word	index@(_ZN3cub18CUB_300001_SM_10006detail8for_each13static_kernelINS2_12policy_hub_t12policy_500_tEmN6thrust24THRUST_300001_SM_1000_NS8cuda_cub20__uninitialized_fill7functorINS7_10device_ptrIfEEfEEEEvT0_T1_)
        /*0134*/ 	.word	0x00000000


	//----- nvinfo : EIATTR_MIN_STACK_SIZE
	.align		4
.L_94:
        /*0138*/ 	.byte	0x04, 0x12
        /*013a*/ 	.short	(.L_96 - .L_95)
	.align		4
.L_95:
        /*013c*/ 	.word	index@(_ZN3cub18CUB_300001_SM_10006detail11EmptyKernelIvEEvv)
        /*0140*/ 	.word	0x00000000


	//----- nvinfo : EIATTR_MIN_STACK_SIZE
	.align		4
.L_96:
        /*0144*/ 	.byte	0x04, 0x12
        /*0146*/ 	.short	(.L_98 - .L_97)
	.align		4
.L_97:
        /*0148*/ 	.word	index@(_Z9isin_manyPffii)
        /*014c*/ 	.word	0x00000000
.L_98:


//--------------------- .nv.compat                --------------------------
	.section	.nv.compat,"",@"SHT_CUDA_COMPAT_INFO"
	.align	4
        /*0000*/ 	.byte	0x02, 0x09, 0x00, 0x00, 0x02, 0x02, 0x01, 0x00, 0x02, 0x05, 0x05, 0x00, 0x03, 0x07, 0x01, 0x01
        /*0010*/ 	.byte	0x02, 0x03, 0x00, 0x00, 0x02, 0x06, 0x01, 0x00, 0x04, 0x0b, 0x08, 0x00, 0x01, 0x00, 0x00, 0x00
        /*0020*/ 	.byte	0x00, 0x00, 0x00, 0x00


//--------------------- .nv.info._ZN3cub18CUB_300001_SM_10006detail6reduce28DeviceReduceSingleTileKernelINS2_10policy_hubIfyN4cuda3std3__44plusIfEEE10Policy1000EPfSC_iS9_ffNS7_10__identityEEEvT0_T1_T2_T3_T4_T6_ --------------------------
	.section	.nv.info._ZN3cub18CUB_300001_SM_10006detail6reduce28DeviceReduceSingleTileKernelINS2_10policy_hubIfyN4cuda3std3__44plusIfEEE10Policy1000EPfSC_iS9_ffNS7_10__identityEEEvT0_T1_T2_T3_T4_T6_,"",@"SHT_CUDA_INFO"
	.sectionflags	@""
	.align	4


	//----- nvinfo : EIATTR_CUDA_API_VERSION
	.align		4
        /*0000*/ 	.byte	0x04, 0x37
        /*0002*/ 	.short	(.L_100 - .L_99)
.L_99:
        /*0004*/ 	.word	0x00000082


	//----- nvinfo : EIATTR_KPARAM_INFO
	.align		4
.L_100:
        /*0008*/ 	.byte	0x04, 0x17
        /*000a*/ 	.short	(.L_102 - .L_101)
.L_101:
        /*000c*/ 	.word	0x00000000
        /*0010*/ 	.short	0x0005
        /*0012*/ 	.short	0x001c
        /*0014*/ 	.byte	0x00, 0xf0, 0x05, 0x00


	//----- nvinfo : EIATTR_KPARAM_INFO
	.align		4
.L_102:
        /*0018*/ 	.byte	0x04, 0x17
        /*001a*/ 	.short	(.L_104 - .L_103)
.L_103:
        /*001c*/ 	.word	0x00000000
        /*0020*/ 	.short	0x0004
        /*0022*/ 	.short	0x0018
        /*0024*/ 	.byte	0x00, 0xf0, 0x11, 0x00


	//----- nvinfo : EIATTR_KPARAM_INFO
	.align		4
.L_104:
        /*0028*/ 	.byte	0x04, 0x17
        /*002a*/ 	.short	(.L_106 - .L_105)
.L_105:
        /*002c*/ 	.word	0x00000000
        /*0030*/ 	.short	0x0003
        /*0032*/ 	.short	0x0014
        /*0034*/ 	.byte	0x00, 0xf0, 0x05, 0x00


	//----- nvinfo : EIATTR_KPARAM_INFO
	.align		4
.L_106:
        /*0038*/ 	.byte	0x04, 0x17
        /*003a*/ 	.short	(.L_108 - .L_107)
.L_107:
        /*003c*/ 	.word	0x00000000
        /*0040*/ 	.short	0x0002
        /*0042*/ 	.short	0x0010
        /*0044*/ 	.byte	0x00, 0xf0, 0x11, 0x00


	//----- nvinfo : EIATTR_KPARAM_INFO
	.align		4
.L_108:
        /*0048*/ 	.byte	0x04, 0x17
        /*004a*/ 	.short	(.L_110 - .L_109)
.L_109:
        /*004c*/ 	.word	0x00000000
        /*0050*/ 	.short	0x0001
        /*0052*/ 	.short	0x0008
        /*0054*/ 	.byte	0x00, 0xf5, 0x21, 0x00


	//----- nvinfo : EIATTR_KPARAM_INFO
	.align		4
.L_110:
        /*0058*/ 	.byte	0x04, 0x17
        /*005a*/ 	.short	(.L_112 - .L_111)
.L_111:
        /*005c*/ 	.word	0x00000000
        /*0060*/ 	.short	0x0000
        /*0062*/ 	.short	0x0000
        /*0064*/ 	.byte	0x00, 0xf5, 0x21, 0x00


	//----- nvinfo : EIATTR_SPARSE_MMA_MASK
	.align		4
.L_112:
        /*0068*/ 	.byte	0x03, 0x50
        /*006a*/ 	.short	0x0000


	//----- nvinfo : EIATTR_MAXREG_COUNT
	.align		4
        /*006c*/ 	.byte	0x03, 0x1b
        /*006e*/ 	.short	0x00ff


	//----- nvinfo : EIATTR_NUM_BARRIERS
	.align		4
        /*0070*/ 	.byte	0x02, 0x4c
        /*0072*/ 	.byte	0x01
	.zero		1


	//----- nvinfo : EIATTR_MERCURY_ISA_VERSION
	.align		4
        /*0074*/ 	.byte	0x03, 0x5f
        /*0076*/ 	.short	0x0101


	//----- nvinfo : EIATTR_COOP_GROUP_MASK_REGIDS
	.align		4
        /*0078*/ 	.byte	0x04, 0x29
        /*007a*/ 	.short	(.L_114 - .L_113)


	//   ....[0]....
.L_113:
        /*007c*/ 	.word	0xffffffff


	//   ....[1]....
        /*0080*/ 	.word	0xffffffff


	//   ....[2]....
        /*0084*/ 	.word	0xffffffff


	//   ....[3]....
        /*0088*/ 	.word	0xffffffff


	//   ....[4]....
        /*008c*/ 	.word	0xffffffff


	//   ....[5]....
        /*0090*/ 	.word	0xffffffff


	//   ....[6]....
        /*0094*/ 	.word	0xffffffff


	//   ....[7]....
        /*0098*/ 	.word	0xffffffff


	//   ....[8]....
        /*009c*/ 	.word	0xffffffff


	//   ....[9]....
        /*00a0*/ 	.word	0xffffffff


	//   ....[10]....
        /*00a4*/ 	.word	0xffffffff


	//   ....[11]....
        /*00a8*/ 	.word	0xffffffff


	//   ....[12]....
        /*00ac*/ 	.word	0xffffffff


	//   ....[13]....
        /*00b0*/ 	.word	0xffffffff


	//   ....[14]....
        /*00b4*/ 	.word	0xffffffff


	//   ....[15]....
        /*00b8*/ 	.word	0xffffffff


	//   ....[16]....
        /*00bc*/ 	.word	0xffffffff


	//   ....[17]....
        /*00c0*/ 	.word	0xffffffff


	//   ....[18]....
        /*00c4*/ 	.word	0xffffffff


	//   ....[19]....
        /*00c8*/ 	.word	0xffffffff


	//   ....[20]....
        /*00cc*/ 	.word	0xffffffff


	//   ....[21]....
        /*00d0*/ 	.word	0xffffffff


	//   ....[22]....
        /*00d4*/ 	.word	0xffffffff


	//   ....[23]....
        /*00d8*/ 	.word	0xffffffff


	//   ....[24]....
        /*00dc*/ 	.word	0xffffffff


	//   ....[25]....
        /*00e0*/ 	.word	0xffffffff


	//   ....[26]....
        /*00e4*/ 	.word	0xffffffff


	//   ....[27]....
        /*00e8*/ 	.word	0xffffffff


	//   ....[28]....
        /*00ec*/ 	.word	0xffffffff


	//   ....[29]....
        /*00f0*/ 	.word	0xffffffff


	//----- nvinfo : EIATTR_COOP_GROUP_INSTR_OFFSETS
	.align		4
.L_114:
        /*00f4*/ 	.byte	0x04, 0x28
        /*00f6*/ 	.short	(.L_116 - .L_115)


	//   ....[0]....
.L_115:
        /*00f8*/ 	.word	0x00000980


	//   ....[1]....
        /*00fc*/ 	.word	0x000009e0


	//   ....[2]....
        /*0100*/ 	.word	0x00000a50


	//   ....[3]....
        /*0104*/ 	.word	0x00000aa0


	//   ....[4]....
        /*0108*/ 	.word	0x00000ad0


	//   ....[5]....
        /*010c*/ 	.word	0x00000c90


	//   ....[6]....
        /*0110*/ 	.word	0x00000d20


	//   ....[7]....
        /*0114*/ 	.word	0x00000d60


	//   ....[8]....
        /*0118*/ 	.word	0x00000db0


	//   ....[9]....
        /*011c*/ 	.word	0x00000df0


	//   ....[10]....
        /*0120*/ 	.word	0x00001c00


	//   ....[11]....
        /*0124*/ 	.word	0x00001c80


	//   ....[12]....
        /*0128*/ 	.word	0x00001cd0


	//   ....[13]....
        /*012c*/ 	.word	0x00001d10


	//   ....[14]....
        /*0130*/ 	.word	0x00001d40


	//   ....[15]....
        /*0134*/ 	.word	0x00002700


	//   ....[16]....
        /*0138*/ 	.word	0x00002760


	//   ....[17]....
        /*013c*/ 	.word	0x000027d0


	//   ....[18]....
        /*0140*/ 	.word	0x00002820


	//   ....[19]....
        /*0144*/ 	.word	0x00002850


	//   ....[20]....
        /*0148*/ 	.word	0x00002a10


	//   ....[21]....
        /*014c*/ 	.word	0x00002a90


	//   ....[22]....
        /*0150*/ 	.word	0x00002ad0


	//   ....[23]....
        /*0154*/ 	.word	0x00002b10


	//   ....[24]....
        /*0158*/ 	.word	0x00002b70


	//   ....[25]....
        /*015c*/ 	.word	0x00003b00


	//   ....[26]....
        /*0160*/ 	.word	0x00003b80


	//   ....[27]....
        /*0164*/ 	.word	0x00003bd0


	//   ....[28]....
        /*0168*/ 	.word	0x00003c10


	//   ....[29]....
        /*016c*/ 	.word	0x00003c40


	//----- nvinfo : EIATTR_VRC_CTA_INIT_COUNT
	.align		4
.L_116:
        /*0170*/ 	.byte	0x02, 0x4a
	.zero		1
	.zero		1


	//----- nvinfo : EIATTR_EXIT_INSTR_OFFSETS
	.align		4
        /*0174*/ 	.byte	0x04, 0x1c
        /*0176*/ 	.short	(.L_118 - .L_117)


	//   ....[0]....
.L_117:
        /*0178*/ 	.word	0x00000080


	//   ....[1]....
        /*017c*/ 	.word	0x000000c0


	//   ....[2]....
        /*0180*/ 	.word	0x00003d90


	//   ....[3]....
        /*0184*/ 	.word	0x00003de0


	//----- nvinfo : EIATTR_MAX_THREADS
	.align		4
.L_118:
        /*0188*/ 	.byte	0x04, 0x05
        /*018a*/ 	.short	(.L_120 - .L_119)
.L_119:
        /*018c*/ 	.word	0x00000100
        /*0190*/ 	.word	0x00000001
        /*0194*/ 	.word	0x00000001


	//----- nvinfo : EIATTR_CRS_STACK_SIZE
	.align		4
.L_120:
        /*0198*/ 	.byte	0x04, 0x1e
        /*019a*/ 	.short	(.L_122 - .L_121)
.L_121:
        /*019c*/ 	.word	0x00000000


	//----- nvinfo : EIATTR_CBANK_PARAM_SIZE
	.align		4
.L_122:
        /*01a0*/ 	.byte	0x03, 0x19
        /*01a2*/ 	.short	0x001d


	//----- nvinfo : EIATTR_PARAM_CBANK
	.align		4
        /*01a4*/ 	.byte	0x04, 0x0a
        /*01a6*/ 	.short	(.L_124 - .L_123)
	.align		4
.L_123:
        /*01a8*/ 	.word	index@(.nv.constant0._ZN3cub18CUB_300001_SM_10006detail6reduce28DeviceReduceSingleTileKernelINS2_10policy_hubIfyN4cuda3std3__44plusIfEEE10Policy1000EPfSC_iS9_ffNS7_10__identityEEEvT0_T1_T2_T3_T4_T6_)
        /*01ac*/ 	.short	0x0380
        /*01ae*/ 	.short	0x001d


	//----- nvinfo : EIATTR_SW_WAR
	.align		4
.L_124:
        /*01b0*/ 	.byte	0x04, 0x36
        /*01b2*/ 	.short	(.L_126 - .L_125)
.L_125:
        /*01b4*/ 	.word	0x00000008
.L_126:


//--------------------- .nv.info._ZN3cub18CUB_300001_SM_10006detail6reduce18DeviceReduceKernelINS2_10policy_hubIfyN4cuda3std3__44plusIfEEE10Policy1000EN6thrust24THRUST_300001_SM_1000_NS6detail15normal_iteratorINSD_10device_ptrIfEEEEyS9_fNS7_10__identityEEEvT0_PT3_T1_NS0_13GridEvenShareISN_EET2_T4_ --------------------------
	.section	.nv.info._ZN3cub18CUB_300001_SM_10006detail6reduce18DeviceReduceKernelINS2_10policy_hubIfyN4cuda3std3__44plusIfEEE10Policy1000EN6thrust24THRUST_300001_SM_1000_NS6detail15normal_iteratorINSD_10device_ptrIfEEEEyS9_fNS7_10__identityEEEvT0_PT3_T1_NS0_13GridEvenShareISN_EET2_T4_,"",@"SHT_CUDA_INFO"
	.sectionflags	@""
	.align	4


	//----- nvinfo : EIATTR_CUDA_API_VERSION
	.align		4
        /*0000*/ 	.byte	0x04, 0x37
        /*0002*/ 	.short	(.L_128 - .L_127)
.L_127:
        /*0004*/ 	.word	0x00000082


	//----- nvinfo : EIATTR_KPARAM_INFO
	.align		4
.L_128:
        /*0008*/ 	.byte	0x04, 0x17
        /*000a*/ 	.short	(.L_130 - .L_129)
.L_129:
        /*000c*/ 	.word	0x00000000
        /*0010*/ 	.short	0x0005
        /*0012*/ 	.short	0x0061
        /*0014*/ 	.byte	0x00, 0xf0, 0x05, 0x00


	//----- nvinfo : EIATTR_KPARAM_INFO
	.align		4
.L_130:
        /*0018*/ 	.byte	0x04, 0x17
        /*001a*/ 	.short	(.L_132 - .L_131)
.L_131:
        /*001c*/ 	.word	0x00000000
        /*0020*/ 	.short	0x0004
        /*0022*/ 	.short	0x0060
        /*0024*/ 	.byte	0x00, 0xf0, 0x05, 0x00


	//----- nvinfo : EIATTR_KPARAM_INFO
	.align		4
.L_132:
        /*0028*/ 	.byte	0x04, 0x17
        /*002a*/ 	.short	(.L_134 - .L_133)
.L_133:
        /*002c*/ 	.word	0x00000000
        /*0030*/ 	.short	0x0003
        /*0032*/ 	.short	0x0018
        /*0034*/ 	.byte	0x00, 0xf0, 0x21, 0x01


	//----- nvinfo : EIATTR_KPARAM_INFO
	.align		4
.L_134:
        /*0038*/ 	.byte	0x04, 0x17
        /*003a*/ 	.short	(.L_136 - .L_135)
.L_135:
        /*003c*/ 	.word	0x00000000
        /*0040*/ 	.short	0x0002
        /*0042*/ 	.short	0x0010
        /*0044*/ 	.byte	0x00, 0xf0, 0x21, 0x00


	//----- nvinfo : EIATTR_KPARAM_INFO
	.align		4
.L_136:
        /*0048*/ 	.byte	0x04, 0x17
        /*004a*/ 	.short	(.L_138 - .L_137)
.L_137:
        /*004c*/ 	.word	0x00000000
        /*0050*/ 	.short	0x0001
        /*0052*/ 	.short	0x0008
        /*0054*/ 	.byte	0x00, 0xf5, 0x21, 0x00


	//----- nvinfo : EIATTR_KPARAM_INFO
	.align		4
.L_138:
        /*0058*/ 	.byte	0x04, 0x17
        /*005a*/ 	.short	(.L_140 - .L_139)
.L_139:
        /*005c*/ 	.word	0x00000000
        /*0060*/ 	.short	0x0000
        /*0062*/ 	.short	0x0000
        /*0064*/ 	.byte	0x00, 0xf0, 0x21, 0x00


	//----- nvinfo : EIATTR_SPARSE_MMA_MASK
	.align		4
.L_140:
        /*0068*/ 	.byte	0x03, 0x50
        /*006a*/ 	.short	0x0000


	//----- nvinfo : EIATTR_MAXREG_COUNT
	.align		4
        /*006c*/ 	.byte	0x03, 0x1b
        /*006e*/ 	.short	0x00ff


	//----- nvinfo : EIATTR_NUM_BARRIERS
	.align		4
        /*0070*/ 	.byte	0x02, 0x4c
        /*0072*/ 	.byte	0x01
	.zero		1


	//----- nvinfo : EIATTR_MERCURY_ISA_VERSION
	.align		4
        /*0074*/ 	.byte	0x03, 0x5f
        /*0076*/ 	.short	0x0101


	//----- nvinfo : EIATTR_COOP_GROUP_MASK_REGIDS
	.align		4
        /*0078*/ 	.byte	0x04, 0x29
        /*007a*/ 	.short	(.L_142 - .L_141)


	//   ....[0]....
.L_141:
        /*007c*/ 	.word	0xffffffff


	//   ....[1]....
        /*0080*/ 	.word	0xffffffff


	//   ....[2]....
        /*0084*/ 	.word	0xffffffff


	//   ....[3]....
        /*0088*/ 	.word	0xffffffff


	//   ....[4]....
        /*008c*/ 	.word	0xffffffff


	//   ....[5]....
        /*0090*/ 	.word	0xffffffff


	//   ....[6]....
        /*0094*/ 	.word	0xffffffff


	//   ....[7]....
        /*0098*/ 	.word	0xffffffff


	//   ....[8]....
        /*009c*/ 	.word	0xffffffff


	//   ....[9]....
        /*00a0*/ 	.word	0xffffffff


	//   ....[10]....
        /*00a4*/ 	.word	0xffffffff


	//   ....[11]....
        /*00a8*/ 	.word	0xffffffff


	//   ....[12]....
        /*00ac*/ 	.word	0xffffffff


	//   ....[13]....
        /*00b0*/ 	.word	0xffffffff


	//   ....[14]....
        /*00b4*/ 	.word	0xffffffff


	//----- nvinfo : EIATTR_COOP_GROUP_INSTR_OFFSETS
	.align		4
.L_142:
        /*00b8*/ 	.byte	0x04, 0x28
        /*00ba*/ 	.short	(.L_144 - .L_143)


	//   ....[0]....
.L_143:
        /*00bc*/ 	.word	0x000009c0


	//   ....[1]....
        /*00c0*/ 	.word	0x00000a20


	//   ....[2]....
        /*00c4*/ 	.word	0x00000a90


	//   ....[3]....
        /*00c8*/ 	.word	0x00000ae0


	//   ....[4]....
        /*00cc*/ 	.word	0x00000b10


	//   ....[5]....
        /*00d0*/ 	.word	0x00000cd0


	//   ....[6]....
        /*00d4*/ 	.word	0x00000d60


	//   ....[7]....
        /*00d8*/ 	.word	0x00000dd0


	//   ....[8]....
        /*00dc*/ 	.word	0x00000e20


	//   ....[9]....
        /*00e0*/ 	.word	0x00000e50


	//   ....[10]....
        /*00e4*/ 	.word	0x00002030


	//   ....[11]....
        /*00e8*/ 	.word	0x000020c0


	//   ....[12]....
        /*00ec*/ 	.word	0x00002110


	//   ....[13]....
        /*00f0*/ 	.word	0x00002150


	//   ....[14]....
        /*00f4*/ 	.word	0x00002180


	//----- nvinfo : EIATTR_VRC_CTA_INIT_COUNT
	.align		4
.L_144:
        /*00f8*/ 	.byte	0x02, 0x4a
	.zero		1
	.zero		1


	//----- nvinfo : EIATTR_EXIT_INSTR_OFFSETS
	.align		4
        /*00fc*/ 	.byte	0x04, 0x1c
        /*00fe*/ 	.short	(.L_146 - .L_145)


	//   ....[0]....
.L_145:
        /*0100*/ 	.word	0x000022d0


	//   ....[1]....
        /*0104*/ 	.word	0x00002330


	//----- nvinfo : EIATTR_MAX_THREADS
	.align		4
.L_146:
        /*0108*/ 	.byte	0x04, 0x05
        /*010a*/ 	.short	(.L_148 - .L_147)
.L_147:
        /*010c*/ 	.word	0x00000100
        /*0110*/ 	.word	0x00000001
        /*0114*/ 	.word	0x00000001


	//----- nvinfo : EIATTR_CRS_STACK_SIZE
	.align		4
.L_148:
        /*0118*/ 	.byte	0x04, 0x1e
        /*011a*/ 	.short	(.L_150 - .L_149)
.L_149:
        /*011c*/ 	.word	0x00000000


	//----- nvinfo : EIATTR_CBANK_PARAM_SIZE
	.align		4
.L_150:
        /*0120*/ 	.byte	0x03, 0x19
        /*0122*/ 	.short	0x0062


	//----- nvinfo : EIATTR_PARAM_CBANK
	.align		4
        /*0124*/ 	.byte	0x04, 0x0a
        /*0126*/ 	.short	(.L_152 - .L_151)
	.align		4
.L_151:
        /*0128*/ 	.word	index@(.nv.constant0._ZN3cub18CUB_300001_SM_10006detail6reduce18DeviceReduceKernelINS2_10policy_hubIfyN4cuda3std3__44plusIfEEE10Policy1000EN6thrust24THRUST_300001_SM_1000_NS6detail15normal_iteratorINSD_10device_ptrIfEEEEyS9_fNS7_10__identityEEEvT0_PT3_T1_NS0_13GridEvenShareISN_EET2_T4_)
        /*012c*/ 	.short	0x0380
        /*012e*/ 	.short	0x0062


	//----- nvinfo : EIATTR_SW_WAR
	.align		4
.L_152:
        /*0130*/ 	.byte	0x04, 0x36
        /*0132*/ 	.short	(.L_154 - .L_153)
.L_153:
        /*0134*/ 	.word	0x00000008
.L_154:


//--------------------- .nv.info._ZN3cub18CUB_300001_SM_10006detail6reduce28DeviceReduceSingleTileKernelINS2_10policy_hubIfyN4cuda3std3__44plusIfEEE10Policy1000EN6thrust24THRUST_300001_SM_1000_NS6detail15normal_iteratorINSD_10device_ptrIfEEEEPfyS9_ffNS7_10__identityEEEvT0_T1_T2_T3_T4_T6_ --------------------------
	.section	.nv.info._ZN3cub18CUB_300001_SM_10006detail6reduce28DeviceReduceSingleTileKernelINS2_10policy_hubIfyN4cuda3std3__44plusIfEEE10Policy1000EN6thrust24THRUST_300001_SM_1000_NS6detail15normal_iteratorINSD_10device_ptrIfEEEEPfyS9_ffNS7_10__identityEEEvT0_T1_T2_T3_T4_T6_,"",@"SHT_CUDA_INFO"
	.sectionflags	@""
	.align	4


	//----- nvinfo : EIATTR_CUDA_API_VERSION
	.align		4
        /*0000*/ 	.byte	0x04, 0x37
        /*0002*/ 	.short	(.L_156 - .L_155)
.L_155:
        /*0004*/ 	.word	0x00000082


	//----- nvinfo : EIATTR_KPARAM_INFO
	.align		4
.L_156:
        /*0008*/ 	.byte	0x04, 0x17
        /*000a*/ 	.short	(.L_158 - .L_157)
.L_157:
        /*000c*/ 	.word	0x00000000
        /*0010*/ 	.short	0x0005
        /*0012*/ 	.short	0x0020
        /*0014*/ 	.byte	0x00, 0xf0, 0x05, 0x00


	//----- nvinfo : EIATTR_KPARAM_INFO
	.align		4
.L_158:
        /*0018*/ 	.byte	0x04, 0x17
        /*001a*/ 	.short	(.L_160 - .L_159)
.L_159:
        /*001c*/ 	.word	0x00000000
        /*0020*/ 	.short	0x0004
        /*0022*/ 	.short	0x001c
        /*0024*/ 	.byte	0x00, 0xf0, 0x11, 0x00


	//----- nvinfo : EIATTR_KPARAM_INFO
	.align		4
.L_160:
        /*0028*/ 	.byte	0x04, 0x17
        /*002a*/ 	.short	(.L_162 - .L_161)
.L_161:
        /*002c*/ 	.word	0x00000000
        /*0030*/ 	.short	0x0003
        /*0032*/ 	.short	0x0018
        /*0034*/ 	.byte	0x00, 0xf0, 0x05, 0x00


	//----- nvinfo : EIATTR_KPARAM_INFO
	.align		4
.L_162:
        /*0038*/ 	.byte	0x04, 0x17
        /*003a*/ 	.short	(.L_164 - .L_163)
.L_163:
        /*003c*/ 	.word	0x00000000
        /*0040*/ 	.short	0x0002
        /*0042*/ 	.short	0x0010
        /*0044*/ 	.byte	0x00, 0xf0, 0x21, 0x00


	//----- nvinfo : EIATTR_KPARAM_INFO
	.align		4
.L_164:
        /*0048*/ 	.byte	0x04, 0x17
        /*004a*/ 	.short	(.L_166 - .L_165)
.L_165:
        /*004c*/ 	.word	0x00000000
        /*0050*/ 	.short	0x0001
        /*0052*/ 	.short	0x0008
        /*0054*/ 	.byte	0x00, 0xf5, 0x21, 0x00


	//----- nvinfo : EIATTR_KPARAM_INFO
	.align		4
.L_166:
        /*0058*/ 	.byte	0x04, 0x17
        /*005a*/ 	.short	(.L_168 - .L_167)
.L_167:
        /*005c*/ 	.word	0x00000000
        /*0060*/ 	.short	0x0000
        /*0062*/ 	.short	0x0000
        /*0064*/ 	.byte	0x00, 0xf0, 0x21, 0x00


	//----- nvinfo : EIATTR_SPARSE_MMA_MASK
	.align		4
.L_168:
        /*0068*/ 	.byte	0x03, 0x50
        /*006a*/ 	.short	0x0000


	//----- nvinfo : EIATTR_MAXREG_COUNT
	.align		4
        /*006c*/ 	.byte	0x03, 0x1b
        /*006e*/ 	.short	0x00ff


	//----- nvinfo : EIATTR_NUM_BARRIERS
	.align		4
        /*0070*/ 	.byte	0x02, 0x4c
        /*0072*/ 	.byte	0x01
	.zero		1


	//----- nvinfo : EIATTR_MERCURY_ISA_VERSION
	.align		4
        /*0074*/ 	.byte	0x03, 0x5f
        /*0076*/ 	.short	0x0101


	//----- nvinfo : EIATTR_COOP_GROUP_MASK_REGIDS
	.align		4
        /*0078*/ 	.byte	0x04, 0x29
        /*007a*/ 	.short	(.L_170 - .L_169)


	//   ....[0]....
.L_169:
        /*007c*/ 	.word	0xffffffff


	//   ....[1]....
        /*0080*/ 	.word	0xffffffff


	//   ....[2]....
        /*0084*/ 	.word	0xffffffff


	//   ....[3]....
        /*0088*/ 	.word	0xffffffff


	//   ....[4]....
        /*008c*/ 	.word	0xffffffff


	//   ....[5]....
        /*0090*/ 	.word	0xffffffff


	//   ....[6]....
        /*0094*/ 	.word	0xffffffff


	//   ....[7]....
        /*0098*/ 	.word	0xffffffff


	//   ....[8]....
        /*009c*/ 	.word	0xffffffff


	//   ....[9]....
        /*00a0*/ 	.word	0xffffffff


	//   ....[10]....
        /*00a4*/ 	.word	0xffffffff


	//   ....[11]....
        /*00a8*/ 	.word	0xffffffff


	//   ....[12]....
        /*00ac*/ 	.word	0xffffffff


	//   ....[13]....
        /*00b0*/ 	.word	0xffffffff


	//   ....[14]....
        /*00b4*/ 	.word	0xffffffff


	//----- nvinfo : EIATTR_COOP_GROUP_INSTR_OFFSETS
	.align		4
.L_170:
        /*00b8*/ 	.byte	0x04, 0x28
        /*00ba*/ 	.short	(.L_172 - .L_171)


	//   ....[0]....
.L_171:
        /*00bc*/ 	.word	0x00000930


	//   ....[1]....
        /*00c0*/ 	.word	0x00000990


	//   ....[2]....
        /*00c4*/ 	.word	0x00000a00


	//   ....[3]....
        /*00c8*/ 	.word	0x00000a50


	//   ....[4]....
        /*00cc*/ 	.word	0x00000a80


	//   ....[5]....
        /*00d0*/ 	.word	0x00000c40


	//   ....[6]....
        /*00d4*/ 	.word	0x00000cd0


	//   ....[7]....
        /*00d8*/ 	.word	0x00000d20


	//   ....[8]....
        /*00dc*/ 	.word	0x00000d60


	//   ....[9]....
        /*00e0*/ 	.word	0x00000da0


	//   ....[10]....
        /*00e4*/ 	.word	0x00001dc0


	//   ....[11]....
        /*00e8*/ 	.word	0x00001e40


	//   ....[12]....
        /*00ec*/ 	.word	0x00001e90


	//   ....[13]....
        /*00f0*/ 	.word	0x00001ed0


	//   ....[14]....
        /*00f4*/ 	.word	0x00001f00


	//----- nvinfo : EIATTR_VRC_CTA_INIT_COUNT
	.align		4
.L_172:
        /*00f8*/ 	.byte	0x02, 0x4a
	.zero		1
	.zero		1


	//----- nvinfo : EIATTR_EXIT_INSTR_OFFSETS
	.align		4
        /*00fc*/ 	.byte	0x04, 0x1c
        /*00fe*/ 	.short	(.L_174 - .L_173)


	//   ....[0]....
.L_173:
        /*0100*/ 	.word	0x000000a0


	//   ....[1]....
        /*0104*/ 	.word	0x000000e0


	//   ....[2]....
        /*0108*/ 	.word	0x00002040


	//   ....[3]....
        /*010c*/ 	.word	0x00002090


	//----- nvinfo : EIATTR_MAX_THREADS
	.align		4
.L_174:
        /*0110*/ 	.byte	0x04, 0x05
        /*0112*/ 	.short	(.L_176 - .L_175)
.L_175:
        /*0114*/ 	.word	0x00000100
        /*0118*/ 	.word	0x00000001
        /*011c*/ 	.word	0x00000001


	//----- nvinfo : EIATTR_CRS_STACK_SIZE
	.align		4
.L_176:
        /*0120*/ 	.byte	0x04, 0x1e
        /*0122*/ 	.short	(.L_178 - .L_177)
.L_177:
        /*0124*/ 	.word	0x00000000


	//----- nvinfo : EIATTR_CBANK_PARAM_SIZE
	.align		4
.L_178:
        /*0128*/ 	.byte	0x03, 0x19
        /*012a*/ 	.short	0x0021


	//----- nvinfo : EIATTR_PARAM_CBANK
	.align		4
        /*012c*/ 	.byte	0x04, 0x0a
        /*012e*/ 	.short	(.L_180 - .L_179)
	.align		4
.L_179:
        /*0130*/ 	.word	index@(.nv.constant0._ZN3cub18CUB_300001_SM_10006detail6reduce28DeviceReduceSingleTileKernelINS2_10policy_hubIfyN4cuda3std3__44plusIfEEE10Policy1000EN6thrust24THRUST_300001_SM_1000_NS6detail15normal_iteratorINSD_10device_ptrIfEEEEPfyS9_ffNS7_10__identityEEEvT0_T1_T2_T3_T4_T6_)
        /*0134*/ 	.short	0x0380
        /*0136*/ 	.short	0x0021


	//----- nvinfo : EIATTR_SW_WAR
	.align		4
.L_180:
        /*0138*/ 	.byte	0x04, 0x36
        /*013a*/ 	.short	(.L_182 - .L_181)
.L_181:
        /*013c*/ 	.word	0x00000008
.L_182:


//--------------------- .nv.info._ZN3cub18CUB_300001_SM_10006detail6reduce28DeviceReduceSingleTileKernelINS2_10policy_hubIfjN4cuda3std3__44plusIfEEE10Policy1000EPfSC_iS9_ffNS7_10__identityEEEvT0_T1_T2_T3_T4_T6_ --------------------------
	.section	.nv.info._ZN3cub18CUB_300001_SM_10006detail6reduce28DeviceReduceSingleTileKernelINS2_10policy_hubIfjN4cuda3std3__44plusIfEEE10Policy1000EPfSC_iS9_ffNS7_10__identityEEEvT0_T1_T2_T3_T4_T6_,"",@"SHT_CUDA_INFO"
	.sectionflags	@""
	.align	4


	//----- nvinfo : EIATTR_CUDA_API_VERSION
	.align		4
        /*0000*/ 	.byte	0x04, 0x37
        /*0002*/ 	.short	(.L_184 - .L_183)
.L_183:
        /*0004*/ 	.word	0x00000082


	//----- nvinfo : EIATTR_KPARAM_INFO
	.align		4
.L_184:
        /*0008*/ 	.byte	0x04, 0x17
        /*000a*/ 	.short	(.L_186 - .L_185)
.L_185:
        /*000c*/ 	.word	0x00000000
        /*0010*/ 	.short	0x0005
        /*0012*/ 	.short	0x001c
        /*0014*/ 	.byte	0x00, 0xf0, 0x05, 0x00


	//----- nvinfo : EIATTR_KPARAM_INFO
	.align		4
.L_186:
        /*0018*/ 	.byte	0x04, 0x17
        /*001a*/ 	.short	(.L_188 - .L_187)
.L_187:
        /*001c*/ 	.word	0x00000000
        /*0020*/ 	.short	0x0004
        /*0022*/ 	.short	0x0018
        /*0024*/ 	.byte	0x00, 0xf0, 0x11, 0x00


	//----- nvinfo : EIATTR_KPARAM_INFO
	.align		4
.L_188:
        /*0028*/ 	.byte	0x04, 0x17
        /*002a*/ 	.short	(.L_190 - .L_189)
.L_189:
        /*002c*/ 	.word	0x00000000
        /*0030*/ 	.short	0x0003
        /*0032*/ 	.short	0x0014
        /*0034*/ 	.byte	0x00, 0xf0, 0x05, 0x00


	//----- nvinfo : EIATTR_KPARAM_INFO
	.align		4
.L_190:
        /*0038*/ 	.byte	0x04, 0x17
        /*003a*/ 	.short	(.L_192 - .L_191)
.L_191:
        /*003c*/ 	.word	0x00000000
        /*0040*/ 	.short	0x0002
        /*0042*/ 	.short	0x0010
        /*0044*/ 	.byte	0x00, 0xf0, 0x11, 0x00


	//----- nvinfo : EIATTR_KPARAM_INFO
	.align		4
.L_192:
        /*0048*/ 	.byte	0x04, 0x17
        /*004a*/ 	.short	(.L_194 - .L_193)
.L_193:
        /*004c*/ 	.word	0x00000000
        /*0050*/ 	.short	0x0001
        /*0052*/ 	.short	0x0008
        /*0054*/ 	.byte	0x00, 0xf5, 0x21, 0x00


	//----- nvinfo : EIATTR_KPARAM_INFO
	.align		4
.L_194:
        /*0058*/ 	.byte	0x04, 0x17
        /*005a*/ 	.short	(.L_196 - .L_195)
.L_195:
        /*005c*/ 	.word	0x00000000
        /*0060*/ 	.short	0x0000
        /*0062*/ 	.short	0x0000
        /*0064*/ 	.byte	0x00, 0xf5, 0x21, 0x00


	//----- nvinfo : EIATTR_SPARSE_MMA_MASK
	.align		4
.L_196:
        /*0068*/ 	.byte	0x03, 0x50
        /*006a*/ 	.short	0x0000


	//----- nvinfo : EIATTR_MAXREG_COUNT
	.align		4
        /*006c*/ 	.byte	0x03, 0x1b
        /*006e*/ 	.short	0x0080


	//----- nvinfo : EIATTR_NUM_BARRIERS
	.align		4
        /*0070*/ 	.byte	0x02, 0x4c
        /*0072*/ 	.byte	0x01
	.zero		1


	//----- nvinfo : EIATTR_MERCURY_ISA_VERSION
	.align		4
        /*0074*/ 	.byte	0x03, 0x5f
        /*0076*/ 	.short	0x0101


	//----- nvinfo : EIATTR_UNUSED_LOAD_BYTE_OFFSET
	.align		4
        /*0078*/ 	.byte	0x04, 0x44
        /*007a*/ 	.short	(.L_198 - .L_197)


	//   ....[0]....
.L_197:
        /*007c*/ 	.word	0x00000b70
        /*0080*/ 	.word	0x0000fff0


	//   ....[1]....
        /*0084*/ 	.word	0x00000f80
        /*0088*/ 	.word	0x0000fff0


	//   ....[2]....
        /*008c*/ 	.word	0x00002010
        /*0090*/ 	.word	0x0000fff0


	//   ....[3]....
        /*0094*/ 	.word	0x00002bb0
        /*0098*/ 	.word	0x0000fff0


	//   ....[4]....
        /*009c*/ 	.word	0x00002fc0
        /*00a0*/ 	.word	0x0000fff0


	//   ....[5]....
        /*00a4*/ 	.word	0x00004140
        /*00a8*/ 	.word	0x0000fff0


	//----- nvinfo : EIATTR_COOP_GROUP_MASK_REGIDS
	.align		4
.L_198:
        /*00ac*/ 	.byte	0x04, 0x29
        /*00ae*/ 	.short	(.L_200 - .L_199)


	//   ....[0]....
.L_199:
        /*00b0*/ 	.word	0xffffffff


	//   ....[1]....
        /*00b4*/ 	.word	0xffffffff


	//   ....[2]....
        /*00b8*/ 	.word	0xffffffff


	//   ....[3]....
        /*00bc*/ 	.word	0xffffffff


	//   ....[4]....
        /*00c0*/ 	.word	0xffffffff


	//   ....[5]....
        /*00c4*/ 	.word	0xffffffff


	//   ....[6]....
        /*00c8*/ 	.word	0xffffffff


	//   ....[7]....
        /*00cc*/ 	.word	0xffffffff


	//   ....[8]....
        /*00d0*/ 	.word	0xffffffff


	//   ....[9]....
        /*00d4*/ 	.word	0xffffffff


	//   ....[10]....
        /*00d8*/ 	.word	0xffffffff


	//   ....[11]....
        /*00dc*/ 	.word	0xffffffff


	//   ....[12]....
        /*00e0*/ 	.word	0xffffffff


	//   ....[13]....
        /*00e4*/ 	.word	0xffffffff


	//   ....[14]....
        /*00e8*/ 	.word	0xffffffff


	//   ....[15]....
        /*00ec*/ 	.word	0xffffffff


	//   ....[16]....
        /*00f0*/ 	.word	0xffffffff


	//   ....[17]....
        /*00f4*/ 	.word	0xffffffff


	//   ....[18]....
        /*00f8*/ 	.word	0xffffffff


	//   ....[19]....
        /*00fc*/ 	.word	0xffffffff


	//   ....[20]....
        /*0100*/ 	.word	0xffffffff


	//   ....[21]....
        /*0104*/ 	.word	0xffffffff


	//   ....[22]....
        /*0108*/ 	.word	0xffffffff


	//   ....[23]....
        /*010c*/ 	.word	0xffffffff


	//   ....[24]....
        /*0110*/ 	.word	0xffffffff


	//   ....[25]....
        /*0114*/ 	.word	0xffffffff


	//   ....[26]....
        /*0118*/ 	.word	0xffffffff


	//   ....[27]....
        /*011c*/ 	.word	0xffffffff


	//   ....[28]....
        /*0120*/ 	.word	0xffffffff


	//   ....[29]....
        /*0124*/ 	.word	0xffffffff


	//----- nvinfo : EIATTR_COOP_GROUP_INSTR_OFFSETS
	.align		4
.L_200:
        /*0128*/ 	.byte	0x04, 0x28
        /*012a*/ 	.short	(.L_202 - .L_201)


	//   ....[0]....
.L_201:
        /*012c*/ 	.word	0x00000980


	//   ....[1]....
        /*0130*/ 	.word	0x000009e0


	//   ....[2]....
        /*0134*/ 	.word	0x00000a50


	//   ....[3]....
        /*0138*/ 	.word	0x00000aa0


	//   ....[4]....
        /*013c*/ 	.word	0x00000ad0


	//   ....[5]....
        /*0140*/ 	.word	0x00000d20


	//   ....[6]....
        /*0144*/ 	.word	0x00000db0


	//   ....[7]....
        /*0148*/ 	.word	0x00000df0


	//   ....[8]....
        /*014c*/ 	.word	0x00000e40


	//   ....[9]....
        /*0150*/ 	.word	0x00000e80


	//   ....[10]....
        /*0154*/ 	.word	0x00001e30


	//   ....[11]....
        /*0158*/ 	.word	0x00001eb0


	//   ....[12]....
        /*015c*/ 	.word	0x00001f00


	//   ....[13]....
        /*0160*/ 	.word	0x00001f40


	//   ....[14]....
        /*0164*/ 	.word	0x00001f70


	//   ....[15]....
        /*0168*/ 	.word	0x000029c0


	//   ....[16]....
        /*016c*/ 	.word	0x00002a20


	//   ....[17]....
        /*0170*/ 	.word	0x00002a90


	//   ....[18]....
        /*0174*/ 	.word	0x00002ae0


	//   ....[19]....
        /*0178*/ 	.word	0x00002b10


	//   ....[20]....
        /*017c*/ 	.word	0x00002d60


	//   ....[21]....
        /*0180*/ 	.word	0x00002de0


	//   ....[22]....
        /*0184*/ 	.word	0x00002e20


	//   ....[23]....
        /*0188*/ 	.word	0x00002e60


	//   ....[24]....
        /*018c*/ 	.word	0x00002ec0


	//   ....[25]....
        /*0190*/ 	.word	0x00003f60


	//   ....[26]....
        /*0194*/ 	.word	0x00003fe0


	//   ....[27]....
        /*0198*/ 	.word	0x00004030


	//   ....[28]....
        /*019c*/ 	.word	0x00004070


	//   ....[29]....
        /*01a0*/ 	.word	0x000040a0


	//----- nvinfo : EIATTR_VRC_CTA_INIT_COUNT
	.align		4
.L_202:
        /*01a4*/ 	.byte	0x02, 0x4a
	.zero		1
	.zero		1


	//----- nvinfo : EIATTR_EXIT_INSTR_OFFSETS
	.align		4
        /*01a8*/ 	.byte	0x04, 0x1c
        /*01aa*/ 	.short	(.L_204 - .L_203)


	//   ....[0]....
.L_203:
        /*01ac*/ 	.word	0x00000080


	//   ....[1]....
        /*01b0*/ 	.word	0x000000c0


	//   ....[2]....
        /*01b4*/ 	.word	0x00004280


	//   ....[3]....
        /*01b8*/ 	.word	0x000042d0


	//----- nvinfo : EIATTR_MAX_THREADS
	.align		4
.L_204:
        /*01bc*/ 	.byte	0x04, 0x05
        /*01be*/ 	.short	(.L_206 - .L_205)
.L_205:
        /*01c0*/ 	.word	0x00000200
        /*01c4*/ 	.word	0x00000001
        /*01c8*/ 	.word	0x00000001


	//----- nvinfo : EIATTR_CRS_STACK_SIZE
	.align		4
.L_206:
        /*01cc*/ 	.byte	0x04, 0x1e
        /*01ce*/ 	.short	(.L_208 - .L_207)
.L_207:
        /*01d0*/ 	.word	0x00000000


	//----- nvinfo : EIATTR_CBANK_PARAM_SIZE
	.align		4
.L_208:
        /*01d4*/ 	.byte	0x03, 0x19
        /*01d6*/ 	.short	0x001d


	//----- nvinfo : EIATTR_PARAM_CBANK
	.align		4
        /*01d8*/ 	.byte	0x04, 0x0a
        /*01da*/ 	.short	(.L_210 - .L_209)
	.align		4
.L_209:
        /*01dc*/ 	.word	index@(.nv.constant0._ZN3cub18CUB_300001_SM_10006detail6reduce28DeviceReduceSingleTileKernelINS2_10policy_hubIfjN4cuda3std3__44plusIfEEE10Policy1000EPfSC_iS9_ffNS7_10__identityEEEvT0_T1_T2_T3_T4_T6_)
        /*01e0*/ 	.short	0x0380
        /*01e2*/ 	.short	0x001d


	//----- nvinfo : EIATTR_SW_WAR
	.align		4
.L_210:
        /*01e4*/ 	.byte	0x04, 0x36
        /*01e6*/ 	.short	(.L_212 - .L_211)
.L_211:
        /*01e8*/ 	.word	0x00000008
.L_212:


//--------------------- .nv.info._ZN3cub18CUB_300001_SM_10006detail6reduce18DeviceReduceKernelINS2_10policy_hubIfjN4cuda3std3__44plusIfEEE10Policy1000EN6thrust24THRUST_300001_SM_1000_NS6detail15normal_iteratorINSD_10device_ptrIfEEEEjS9_fNS7_10__identityEEEvT0_PT3_T1_NS0_13GridEvenShareISN_EET2_T4_ --------------------------
	.section	.nv.info._ZN3cub18CUB_300001_SM_10006detail6reduce18DeviceReduceKernelINS2_10policy_hubIfjN4cuda3std3__44plusIfEEE10Policy1000EN6thrust24THRUST_300001_SM_1000_NS6detail15normal_iteratorINSD_10device_ptrIfEEEEjS9_fNS7_10__identityEEEvT0_PT3_T1_NS0_13GridEvenShareISN_EET2_T4_,"",@"SHT_CUDA_INFO"
	.sectionflags	@""
	.align	4


	//----- nvinfo : EIATTR_CUDA_API_VERSION
	.align		4
        /*0000*/ 	.byte	0x04, 0x37
        /*0002*/ 	.short	(.L_214 - .L_213)
.L_213:
        /*0004*/ 	.word	0x00000082


	//----- nvinfo : EIATTR_KPARAM_INFO
	.align		4
.L_214:
        /*0008*/ 	.byte	0x04, 0x17
        /*000a*/ 	.short	(.L_216 - .L_215)
.L_215:
        /*000c*/ 	.word	0x00000000
        /*0010*/ 	.short	0x0005
        /*0012*/ 	.short	0x003d
        /*0014*/ 	.byte	0x00, 0xf0, 0x05, 0x00


	//----- nvinfo : EIATTR_KPARAM_INFO
	.align		4
.L_216:
        /*0018*/ 	.byte	0x04, 0x17
        /*001a*/ 	.short	(.L_218 - .L_217)
.L_217:
        /*001c*/ 	.word	0x00000000
        /*0020*/ 	.short	0x0004
        /*0022*/ 	.short	0x003c
        /*0024*/ 	.byte	0x00, 0xf0, 0x05, 0x00


	//----- nvinfo : EIATTR_KPARAM_INFO
	.align		4
.L_218:
        /*0028*/ 	.byte	0x04, 0x17
        /*002a*/ 	.short	(.L_220 - .L_219)
.L_219:
        /*002c*/ 	.word	0x00000000
        /*0030*/ 	.short	0x0003
        /*0032*/ 	.short	0x0014
        /*0034*/ 	.byte	0x00, 0xf0, 0xa1, 0x00


	//----- nvinfo : EIATTR_KPARAM_INFO
	.align		4
.L_220:
        /*0038*/ 	.byte	0x04, 0x17
        /*003a*/ 	.short	(.L_222 - .L_221)
.L_221:
        /*003c*/ 	.word	0x00000000
        /*0040*/ 	.short	0x0002
        /*0042*/ 	.short	0x0010
        /*0044*/ 	.byte	0x00, 0xf0, 0x11, 0x00


	//----- nvinfo : EIATTR_KPARAM_INFO
	.align		4
.L_222:
        /*0048*/ 	.byte	0x04, 0x17
        /*004a*/ 	.short	(.L_224 - .L_223)
.L_223:
        /*004c*/ 	.word	0x00000000
        /*0050*/ 	.short	0x0001
        /*0052*/ 	.short	0x0008
        /*0054*/ 	.byte	0x00, 0xf5, 0x21, 0x00


	//----- nvinfo : EIATTR_KPARAM_INFO
	.align		4
.L_224:
        /*0058*/ 	.byte	0x04, 0x17
        /*005a*/ 	.short	(.L_226 - .L_225)
.L_225:
        /*005c*/ 	.word	0x00000000
        /*0060*/ 	.short	0x0000
        /*0062*/ 	.short	0x0000
        /*0064*/ 	.byte	0x00, 0xf0, 0x21, 0x00


	//----- nvinfo : EIATTR_SPARSE_MMA_MASK
	.align		4
.L_226:
        /*0068*/ 	.byte	0x03, 0x50
        /*006a*/ 	.short	0x0000


	//----- nvinfo : EIATTR_MAXREG_COUNT
	.align		4
        /*006c*/ 	.byte	0x03, 0x1b
        /*006e*/ 	.short	0x0080


	//----- nvinfo : EIATTR_NUM_BARRIERS
	.align		4
        /*0070*/ 	.byte	0x02, 0x4c
        /*0072*/ 	.byte	0x01
	.zero		1


	//----- nvinfo : EIATTR_MERCURY_ISA_VERSION
	.align		4
        /*0074*/ 	.byte	0x03, 0x5f
        /*0076*/ 	.short	0x0101


	//----- nvinfo : EIATTR_UNUSED_LOAD_BYTE_OFFSET
	.align		4
        /*0078*/ 	.byte	0x04, 0x44
        /*007a*/ 	.short	(.L_228 - .L_227)


	//   ....[0]....
.L_227:
        /*007c*/ 	.word	0x00000de0
        /*0080*/ 	.word	0x0000fff0


	//   ....[1]....
        /*0084*/ 	.word	0x000011f0
        /*0088*/ 	.word	0x0000fff0


	//   ....[2]....
        /*008c*/ 	.word	0x000026b0
        /*0090*/ 	.word	0x0000fff0


	//----- nvinfo : EIATTR_COOP_GROUP_MASK_REGIDS
	.align		4
.L_228:
        /*0094*/ 	.byte	0x04, 0x29
        /*0096*/ 	.short	(.L_230 - .L_229)


	//   ....[0]....
.L_229:
        /*0098*/ 	.word	0xffffffff


	//   ....[1]....
        /*009c*/ 	.word	0xffffffff


	//   ....[2]....
        /*00a0*/ 	.word	0xffffffff


	//   ....[3]....
        /*00a4*/ 	.word	0xffffffff


	//   ....[4]....
        /*00a8*/ 	.word	0xffffffff


	//   ....[5]....
        /*00ac*/ 	.word	0xffffffff


	//   ....[6]....
        /*00b0*/ 	.word	0xffffffff


	//   ....[7]....
        /*00b4*/ 	.word	0xffffffff


	//   ....[8]....
        /*00b8*/ 	.word	0xffffffff


	//   ....[9]....
        /*00bc*/ 	.word	0xffffffff


	//   ....[10]....
        /*00c0*/ 	.word	0xffffffff


	//   ....[11]....
        /*00c4*/ 	.word	0xffffffff


	//   ....[12]....
        /*00c8*/ 	.word	0xffffffff


	//   ....[13]....
        /*00cc*/ 	.word	0xffffffff


	//   ....[14]....
        /*00d0*/ 	.word	0xffffffff


	//----- nvinfo : EIATTR_COOP_GROUP_INSTR_OFFSETS
	.align		4
.L_230:
        /*00d4*/ 	.byte	0x04, 0x28
        /*00d6*/ 	.short	(.L_232 - .L_231)


	//   ....[0]....
.L_231:
        /*00d8*/ 	.word	0x00000bf0


	//   ....[1]....
        /*00dc*/ 	.word	0x00000c50


	//   ....[2]....
        /*00e0*/ 	.word	0x00000cc0


	//   ....[3]....
        /*00e4*/ 	.word	0x00000d10


	//   ....[4]....
        /*00e8*/ 	.word	0x00000d40


	//   ....[5]....
        /*00ec*/ 	.word	0x00000f90


	//   ....[6]....
        /*00f0*/ 	.word	0x00001020


	//   ....[7]....
        /*00f4*/ 	.word	0x00001070


	//   ....[8]....
        /*00f8*/ 	.word	0x000010b0


	//   ....[9]....
        /*00fc*/ 	.word	0x000010f0


	//   ....[10]....
        /*0100*/ 	.word	0x000024c0


	//   ....[11]....
        /*0104*/ 	.word	0x00002550


	//   ....[12]....
        /*0108*/ 	.word	0x000025a0


	//   ....[13]....
        /*010c*/ 	.word	0x000025e0


	//   ....[14]....
        /*0110*/ 	.word	0x00002610


	//----- nvinfo : EIATTR_VRC_CTA_INIT_COUNT
	.align		4
.L_232:
        /*0114*/ 	.byte	0x02, 0x4a
	.zero		1
	.zero		1


	//----- nvinfo : EIATTR_EXIT_INSTR_OFFSETS
	.align		4
        /*0118*/ 	.byte	0x04, 0x1c
        /*011a*/ 	.short	(.L_234 - .L_233)


	//   ....[0]....
.L_233:
        /*011c*/ 	.word	0x000027f0


	//   ....[1]....
        /*0120*/ 	.word	0x00002830


	//----- nvinfo : EIATTR_MAX_THREADS
	.align		4
.L_234:
        /*0124*/ 	.byte	0x04, 0x05
        /*0126*/ 	.short	(.L_236 - .L_235)
.L_235:
        /*0128*/ 	.word	0x00000200
        /*012c*/ 	.word	0x00000001
        /*0130*/ 	.word	0x00000001


	//----- nvinfo : EIATTR_CRS_STACK_SIZE
	.align		4
.L_236:
        /*0134*/ 	.byte	0x04, 0x1e
        /*0136*/ 	.short	(.L_238 - .L_237)
.L_237:
        /*0138*/ 	.word	0x00000000


	//----- nvinfo : EIATTR_CBANK_PARAM_SIZE
	.align		4
.L_238:
        /*013c*/ 	.byte	0x03, 0x19
        /*013e*/ 	.short	0x003e


	//----- nvinfo : EIATTR_PARAM_CBANK
	.align		4
        /*0140*/ 	.byte	0x04, 0x0a
        /*0142*/ 	.short	(.L_240 - .L_239)
	.align		4
.L_239:
        /*0144*/ 	.word	index@(.nv.constant0._ZN3cub18CUB_300001_SM_10006detail6reduce18DeviceReduceKernelINS2_10policy_hubIfjN4cuda3std3__44plusIfEEE10Policy1000EN6thrust24THRUST_300001_SM_1000_NS6detail15normal_iteratorINSD_10device_ptrIfEEEEjS9_fNS7_10__identityEEEvT0_PT3_T1_NS0_13GridEvenShareISN_EET2_T4_)
        /*0148*/ 	.short	0x0380
        /*014a*/ 	.short	0x003e


	//----- nvinfo : EIATTR_SW_WAR
	.align		4
.L_240:
        /*014c*/ 	.byte	0x04, 0x36
        /*014e*/ 	.short	(.L_242 - .L_241)
.L_241:
        /*0150*/ 	.word	0x00000008
.L_242:


//--------------------- .nv.info._ZN3cub18CUB_300001_SM_10006detail6reduce28DeviceReduceSingleTileKernelINS2_10policy_hubIfjN4cuda3std3__44plusIfEEE10Policy1000EN6thrust24THRUST_300001_SM_1000_NS6detail15normal_iteratorINSD_10device_ptrIfEEEEPfjS9_ffNS7_10__identityEEEvT0_T1_T2_T3_T4_T6_ --------------------------
	.section	.nv.info._ZN3cub18CUB_300001_SM_10006detail6reduce28DeviceReduceSingleTileKernelINS2_10policy_hubIfjN4cuda3std3__44plusIfEEE10Policy1000EN6thrust24THRUST_300001_SM_1000_NS6detail15normal_iteratorINSD_10device_ptrIfEEEEPfjS9_ffNS7_10__identityEEEvT0_T1_T2_T3_T4_T6_,"",@"SHT_CUDA_INFO"
	.sectionflags	@""
	.align	4


	//----- nvinfo : EIATTR_CUDA_API_VERSION
	.align		4
        /*0000*/ 	.byte	0x04, 0x37
        /*0002*/ 	.short	(.L_244 - .L_243)
.L_243:
        /*0004*/ 	.word	0x00000082


	//----- nvinfo : EIATTR_KPARAM_INFO
	.align		4
.L_244:
        /*0008*/ 	.byte	0x04, 0x17
        /*000a*/ 	.short	(.L_246 - .L_245)
.L_245:
        /*000c*/ 	.word	0x00000000
        /*0010*/ 	.short	0x0005
        /*0012*/ 	.short	0x001c
        /*0014*/ 	.byte	0x00, 0xf0, 0x05, 0x00


	//----- nvinfo : EIATTR_KPARAM_INFO
	.align		4
.L_246:
        /*0018*/ 	.byte	0x04, 0x17
        /*001a*/ 	.short	(.L_248 - .L_247)
.L_247:
        /*001c*/ 	.word	0x00000000
        /*0020*/ 	.short	0x0004
        /*0022*/ 	.short	0x0018
        /*0024*/ 	.byte	0x00, 0xf0, 0x11, 0x00


	//----- nvinfo : EIATTR_KPARAM_INFO
	.align		4
.L_248:
        /*0028*/ 	.byte	0x04, 0x17
        /*002a*/ 	.short	(.L_250 - .L_249)
.L_249:
        /*002c*/ 	.word	0x00000000
        /*0030*/ 	.short	0x0003
        /*0032*/ 	.short	0x0014
        /*0034*/ 	.byte	0x00, 0xf0, 0x05, 0x00


	//----- nvinfo : EIATTR_KPARAM_INFO
	.align		4
.L_250:
        /*0038*/ 	.byte	0x04, 0x17
        /*003a*/ 	.short	(.L_252 - .L_251)
.L_251:
        /*003c*/ 	.word	0x00000000
        /*0040*/ 	.short	0x0002
        /*0042*/ 	.short	0x0010
        /*0044*/ 	.byte	0x00, 0xf0, 0x11, 0x00


	//----- nvinfo : EIATTR_KPARAM_INFO
	.align		4
.L_252:
        /*0048*/ 	.byte	0x04, 0x17
        /*004a*/ 	.short	(.L_254 - .L_253)
.L_253:
        /*004c*/ 	.word	0x00000000
        /*0050*/ 	.short	0x0001
        /*0052*/ 	.short	0x0008
        /*0054*/ 	.byte	0x00, 0xf5, 0x21, 0x00


	//----- nvinfo : EIATTR_KPARAM_INFO
	.align		4
.L_254:
        /*0058*/ 	.byte	0x04, 0x17
        /*005a*/ 	.short	(.L_256 - .L_255)
.L_255:
        /*005c*/ 	.word	0x00000000
        /*0060*/ 	.short	0x0000
        /*0062*/ 	.short	0x0000
        /*0064*/ 	.byte	0x00, 0xf0, 0x21, 0x00


	//----- nvinfo : EIATTR_SPARSE_MMA_MASK
	.align		4
.L_256:
        /*0068*/ 	.byte	0x03, 0x50
        /*006a*/ 	.short	0x0000


	//----- nvinfo : EIATTR_MAXREG_COUNT
	.align		4
        /*006c*/ 	.byte	0x03, 0x1b
        /*006e*/ 	.short	0x0080


	//----- nvinfo : EIATTR_NUM_BARRIERS
	.align		4
        /*0070*/ 	.byte	0x02, 0x4c
        /*0072*/ 	.byte	0x01
	.zero		1


	//----- nvinfo : EIATTR_MERCURY_ISA_VERSION
	.align		4
        /*0074*/ 	.byte	0x03, 0x5f
        /*0076*/ 	.short	0x0101


	//----- nvinfo : EIATTR_UNUSED_LOAD_BYTE_OFFSET
	.align		4
        /*0078*/ 	.byte	0x04, 0x44
        /*007a*/ 	.short	(.L_258 - .L_257)


	//   ....[0]....
.L_257:
        /*007c*/ 	.word	0x00000b00
        /*0080*/ 	.word	0x0000fff0


	//   ....[1]....
        /*0084*/ 	.word	0x00000f10
        /*0088*/ 	.word	0x0000fff0


	//   ....[2]....
        /*008c*/ 	.word	0x00002270
        /*0090*/ 	.word	0x0000fff0


	//----- nvinfo : EIATTR_COOP_GROUP_MASK_REGIDS
	.align		4
.L_258:
        /*0094*/ 	.byte	0x04, 0x29
        /*0096*/ 	.short	(.L_260 - .L_259)


	//   ....[0]....
.L_259:
        /*0098*/ 	.word	0xffffffff


	//   ....[1]....
        /*009c*/ 	.word	0xffffffff


	//   ....[2]....
        /*00a0*/ 	.word	0xffffffff


	//   ....[3]....
        /*00a4*/ 	.word	0xffffffff


	//   ....[4]....
        /*00a8*/ 	.word	0xffffffff


	//   ....[5]....
        /*00ac*/ 	.word	0xffffffff


	//   ....[6]....
        /*00b0*/ 	.word	0xffffffff


	//   ....[7]....
        /*00b4*/ 	.word	0xffffffff


	//   ....[8]....
        /*00b8*/ 	.word	0xffffffff


	//   ....[9]....
        /*00bc*/ 	.word	0xffffffff


	//   ....[10]....
        /*00c0*/ 	.word	0xffffffff


	//   ....[11]....
        /*00c4*/ 	.word	0xffffffff


	//   ....[12]....
        /*00c8*/ 	.word	0xffffffff


	//   ....[13]....
        /*00cc*/ 	.word	0xffffffff


	//   ....[14]....
        /*00d0*/ 	.word	0xffffffff


	//----- nvinfo : EIATTR_COOP_GROUP_INSTR_OFFSETS
	.align		4
.L_260:
        /*00d4*/ 	.byte	0x04, 0x28
        /*00d6*/ 	.short	(.L_262 - .L_261)


	//   ....[0]....
.L_261:
        /*00d8*/ 	.word	0x00000910


	//   ....[1]....
        /*00dc*/ 	.word	0x00000970


	//   ....[2]....
        /*00e0*/ 	.word	0x000009e0


	//   ....[3]....
        /*00e4*/ 	.word	0x00000a30


	//   ....[4]....
        /*00e8*/ 	.word	0x00000a60


	//   ....[5]....
        /*00ec*/ 	.word	0x00000cb0


	//   ....[6]....
        /*00f0*/ 	.word	0x00000d40


	//   ....[7]....
        /*00f4*/ 	.word	0x00000d80


	//   ....[8]....
        /*00f8*/ 	.word	0x00000dd0


	//   ....[9]....
        /*00fc*/ 	.word	0x00000e10


	//   ....[10]....
        /*0100*/ 	.word	0x00002090


	//   ....[11]....
        /*0104*/ 	.word	0x00002110


	//   ....[12]....
        /*0108*/ 	.word	0x00002160


	//   ....[13]....
        /*010c*/ 	.word	0x000021a0


	//   ....[14]....
        /*0110*/ 	.word	0x000021d0


	//----- nvinfo : EIATTR_VRC_CTA_INIT_COUNT
	.align		4
.L_262:
        /*0114*/ 	.byte	0x02, 0x4a
	.zero		1
	.zero		1


	//----- nvinfo : EIATTR_EXIT_INSTR_OFFSETS
	.align		4
        /*0118*/ 	.byte	0x04, 0x1c
        /*011a*/ 	.short	(.L_264 - .L_263)


	//   ....[0]....
.L_263:
        /*011c*/ 	.word	0x00000080


	//   ....[1]....
        /*0120*/ 	.word	0x000000c0


	//   ....[2]....
        /*0124*/ 	.word	0x000023b0


	//   ....[3]....
        /*0128*/ 	.word	0x00002400


	//----- nvinfo : EIATTR_MAX_THREADS
	.align		4
.L_264:
        /*012c*/ 	.byte	0x04, 0x05
        /*012e*/ 	.short	(.L_266 - .L_265)
.L_265:
        /*0130*/ 	.word	0x00000200
        /*0134*/ 	.word	0x00000001
        /*0138*/ 	.word	0x00000001


	//----- nvinfo : EIATTR_CRS_STACK_SIZE
	.align		4
.L_266:
        /*013c*/ 	.byte	0x04, 0x1e
        /*013e*/ 	.short	(.L_268 - .L_267)
.L_267:
        /*0140*/ 	.word	0x00000000


	//----- nvinfo : EIATTR_CBANK_PARAM_SIZE
	.align		4
.L_268:
        /*0144*/ 	.byte	0x03, 0x19
        /*0146*/ 	.short	0x001d


	//----- nvinfo : EIATTR_PARAM_CBANK
	.align		4
        /*0148*/ 	.byte	0x04, 0x0a
        /*014a*/ 	.short	(.L_270 - .L_269)
	.align		4
.L_269:
        /*014c*/ 	.word	index@(.nv.constant0._ZN3cub18CUB_300001_SM_10006detail6reduce28DeviceReduceSingleTileKernelINS2_10policy_hubIfjN4cuda3std3__44plusIfEEE10Policy1000EN6thrust24THRUST_300001_SM_1000_NS6detail15normal_iteratorINSD_10device_ptrIfEEEEPfjS9_ffNS7_10__identityEEEvT0_T1_T2_T3_T4_T6_)
        /*0150*/ 	.short	0x0380
        /*0152*/ 	.short	0x001d


	//----- nvinfo : EIATTR_SW_WAR
	.align		4
.L_270:
        /*0154*/ 	.byte	0x04, 0x36
        /*0156*/ 	.short	(.L_272 - .L_271)
.L_271:
        /*0158*/ 	.word	0x00000008
.L_272:


//--------------------- .nv.info._ZN3cub18CUB_300001_SM_10006detail8for_each13static_kernelINS2_12policy_hub_t12policy_500_tEmN6thrust24THRUST_300001_SM_1000_NS8cuda_cub20__uninitialized_fill7functorINS7_10device_ptrIfEEfEEEEvT0_T1_ --------------------------
	.section	.nv.info._ZN3cub18CUB_300001_SM_10006detail8for_each13static_kernelINS2_12policy_hub_t12policy_500_tEmN6thrust24THRUST_300001_SM_1000_NS8cuda_cub20__uninitialized_fill7functorINS7_10device_ptrIfEEfEEEEvT0_T1_,"",@"SHT_CUDA_INFO"
	.sectionflags	@""
	.align	4


	//----- nvinfo : EIATTR_CUDA_API_VERSION
	.align		4
        /*0000*/ 	.byte	0x04, 0x37
        /*0002*/ 	.short	(.L_274 - .L_273)
.L_273:
        /*0004*/ 	.word	0x00000082


	//----- nvinfo : EIATTR_KPARAM_INFO
	.align		4
.L_274:
        /*0008*/ 	.byte	0x04, 0x17
        /*000a*/ 	.short	(.L_276 - .L_275)
.L_275:
        /*000c*/ 	.word	0x00000000
        /*0010*/ 	.short	0x0001
        /*0012*/ 	.short	0x0008
        /*0014*/ 	.byte	0x00, 0xf0, 0x41, 0x00


	//----- nvinfo : EIATTR_KPARAM_INFO
	.align		4
.L_276:
        /*0018*/ 	.byte	0x04, 0x17
        /*001a*/ 	.short	(.L_278 - .L_277)
.L_277:
        /*001c*/ 	.word	0x00000000
        /*0020*/ 	.short	0x0000
        /*0022*/ 	.short	0x0000
        /*0024*/ 	.byte	0x00, 0xf0, 0x21, 0x00


	//----- nvinfo : EIATTR_SPARSE_MMA_MASK
	.align		4
.L_278:
        /*0028*/ 	.byte	0x03, 0x50
        /*002a*/ 	.short	0x0000


	//----- nvinfo : EIATTR_MAXREG_COUNT
	.align		4
        /*002c*/ 	.byte	0x03, 0x1b
        /*002e*/ 	.short	0x00ff


	//----- nvinfo : EIATTR_MERCURY_ISA_VERSION
	.align		4
        /*0030*/ 	.byte	0x03, 0x5f
        /*0032*/ 	.short	0x0101


	//----- nvinfo : EIATTR_VRC_CTA_INIT_COUNT
	.align		4
        /*0034*/ 	.byte	0x02, 0x4a
	.zero		1
	.zero		1


	//----- nvinfo : EIATTR_EXIT_INSTR_OFFSETS
	.align		4
        /*0038*/ 	.byte	0x04, 0x1c
        /*003a*/ 	.short	(.L_280 - .L_279)


	//   ....[0]....
.L_279:
        /*003c*/ 	.word	0x00000130


	//   ....[1]....
        /*0040*/ 	.word	0x00000230


	//   ....[2]....
        /*0044*/ 	.word	0x00000260


	//----- nvinfo : EIATTR_MAX_THREADS
	.align		4
.L_280:
        /*0048*/ 	.byte	0x04, 0x05
        /*004a*/ 	.short	(.L_282 - .L_281)
.L_281:
        /*004c*/ 	.word	0x00000100
        /*0050*/ 	.word	0x00000001
        /*0054*/ 	.word	0x00000001


	//----- nvinfo : EIATTR_CBANK_PARAM_SIZE
	.align		4
.L_282:
        /*0058*/ 	.byte	0x03, 0x19
        /*005a*/ 	.short	0x0018


	//----- nvinfo : EIATTR_PARAM_CBANK
	.align		4
        /*005c*/ 	.byte	0x04, 0x0a
        /*005e*/ 	.short	(.L_284 - .L_283)
	.align		4
.L_283:
        /*0060*/ 	.word	index@(.nv.constant0._ZN3cub18CUB_300001_SM_10006detail8for_each13static_kernelINS2_12policy_hub_t12policy_500_tEmN6thrust24THRUST_300001_SM_1000_NS8cuda_cub20__uninitialized_fill7functorINS7_10device_ptrIfEEfEEEEvT0_T1_)
        /*0064*/ 	.short	0x0380
        /*0066*/ 	.short	0x0018


	//----- nvinfo : EIATTR_SW_WAR
	.align		4
.L_284:
        /*0068*/ 	.byte	0x04, 0x36
        /*006a*/ 	.short	(.L_286 - .L_285)
.L_285:
        /*006c*/ 	.word	0x00000008
.L_286:


//--------------------- .nv.info._ZN3cub18CUB_300001_SM_10006detail11EmptyKernelIvEEvv --------------------------
	.section	.nv.info._ZN3cub18CUB_300001_SM_10006detail11EmptyKernelIvEEvv,"",@"SHT_CUDA_INFO"
	.sectionflags	@""
	.align	4


	//----- nvinfo : EIATTR_CUDA_API_VERSION
	.align		4
        /*0000*/ 	.byte	0x04, 0x37
        /*0002*/ 	.short	(.L_288 - .L_287)
.L_287:
        /*0004*/ 	.word	0x00000082


	//----- nvinfo : EIATTR_SPARSE_MMA_MASK
	.align		4
.L_288:
        /*0008*/ 	.byte	0x03, 0x50
        /*000a*/ 	.short	0x0000


	//----- nvinfo : EIATTR_MAXREG_COUNT
	.align		4
        /*000c*/ 	.byte	0x03, 0x1b
        /*000e*/ 	.short	0x00ff


	//----- nvinfo : EIATTR_MERCURY_ISA_VERSION
	.align		4
        /*0010*/ 	.byte	0x03, 0x5f
        /*0012*/ 	.short	0x0101


	//----- nvinfo : EIATTR_VRC_CTA_INIT_COUNT
	.align		4
        /*0014*/ 	.byte	0x02, 0x4a
	.zero		1
	.zero		1


	//----- nvinfo : EIATTR_EXIT_INSTR_OFFSETS
	.align		4
        /*0018*/ 	.byte	0x04, 0x1c
        /*001a*/ 	.short	(.L_290 - .L_289)


	//   ....[0]....
.L_289:
        /*001c*/ 	.word	0x00000010


	//----- nvinfo : EIATTR_SW_WAR
	.align		4
.L_290:
        /*0020*/ 	.byte	0x04, 0x36
        /*0022*/ 	.short	(.L_292 - .L_291)
.L_291:
        /*0024*/ 	.word	0x00000008
.L_292:


//--------------------- .nv.info._Z9isin_manyPffii --------------------------
	.section	.nv.info._Z9isin_manyPffii,"",@"SHT_CUDA_INFO"
	.sectionflags	@""
	.align	4


	//----- nvinfo : EIATTR_CUDA_API_VERSION
	.align		4
        /*0000*/ 	.byte	0x04, 0x37
        /*0002*/ 	.short	(.L_294 - .L_293)
.L_293:
        /*0004*/ 	.word	0x00000082


	//----- nvinfo : EIATTR_KPARAM_INFO
	.align		4
.L_294:
        /*0008*/ 	.byte	0x04, 0x17
        /*000a*/ 	.short	(.L_296 - .L_295)
.L_295:
        /*000c*/ 	.word	0x00000000
        /*0010*/ 	.short	0x0003
        /*0012*/ 	.short	0x0010
        /*0014*/ 	.byte	0x00, 0xf0, 0x11, 0x00


	//----- nvinfo : EIATTR_KPARAM_INFO
	.align		4
.L_296:
        /*0018*/ 	.byte	0x04, 0x17
        /*001a*/ 	.short	(.L_298 - .L_297)
.L_297:
        /*001c*/ 	.word	0x00000000
        /*0020*/ 	.short	0x0002
        /*0022*/ 	.short	0x000c
        /*0024*/ 	.byte	0x00, 0xf0, 0x11, 0x00


	//----- nvinfo : EIATTR_KPARAM_INFO
	.align		4
.L_298:
        /*0028*/ 	.byte	0x04, 0x17
        /*002a*/ 	.short	(.L_300 - .L_299)
.L_299:
        /*002c*/ 	.word	0x00000000
        /*0030*/ 	.short	0x0001
        /*0032*/ 	.short	0x0008
        /*0034*/ 	.byte	0x00, 0xf0, 0x11, 0x00


	//----- nvinfo : EIATTR_KPARAM_INFO
	.align		4
.L_300:
        /*0038*/ 	.byte	0x04, 0x17
        /*003a*/ 	.short	(.L_302 - .L_301)
.L_301:
        /*003c*/ 	.word	0x00000000
        /*0040*/ 	.short	0x0000
        /*0042*/ 	.short	0x0000
        /*0044*/ 	.byte	0x00, 0xf5, 0x21, 0x00


	//----- nvinfo : EIATTR_SPARSE_MMA_MASK
	.align		4
.L_302:
        /*0048*/ 	.byte	0x03, 0x50
        /*004a*/ 	.short	0x0000


	//----- nvinfo : EIATTR_MAXREG_COUNT
	.align		4
        /*004c*/ 	.byte	0x03, 0x1b
        /*004e*/ 	.short	0x00ff


	//----- nvinfo : EIATTR_MERCURY_ISA_VERSION
	.align		4
        /*0050*/ 	.byte	0x03, 0x5f
        /*0052*/ 	.short	0x0101


	//----- nvinfo : EIATTR_VRC_CTA_INIT_COUNT
	.align		4
        /*0054*/ 	.byte	0x02, 0x4a
	.zero		1
	.zero		1


	//----- nvinfo : EIATTR_EXIT_INSTR_OFFSETS
	.align		4
        /*0058*/ 	.byte	0x04, 0x1c
        /*005a*/ 	.short	(.L_304 - .L_303)


	//   ....[0]....
.L_303:
        /*005c*/ 	.word	0x00000070


	//   ....[1]....
        /*0060*/ 	.word	0x000008a0


	//----- nvinfo : EIATTR_CRS_STACK_SIZE
	.align		4
.L_304:
        /*0064*/ 	.byte	0x04, 0x1e
        /*0066*/ 	.short	(.L_306 - .L_305)
.L_305:
        /*0068*/ 	.word	0x00000000


	//----- nvinfo : EIATTR_CBANK_PARAM_SIZE
	.align		4
.L_306:
        /*006c*/ 	.byte	0x03, 0x19
        /*006e*/ 	.short	0x0014


	//----- nvinfo : EIATTR_PARAM_CBANK
	.align		4
        /*0070*/ 	.byte	0x04, 0x0a
        /*0072*/ 	.short	(.L_308 - .L_307)
	.align		4
.L_307:
        /*0074*/ 	.word	index@(.nv.constant0._Z9isin_manyPffii)
        /*0078*/ 	.short	0x0380
        /*007a*/ 	.short	0x0014


	//----- nvinfo : EIATTR_SW_WAR
	.align		4
.L_308:
        /*007c*/ 	.byte	0x04, 0x36
        /*007e*/ 	.short	(.L_310 - .L_309)
.L_309:
        /*0080*/ 	.word	0x00000008
.L_310:


//--------------------- .nv.callgraph             --------------------------
	.section	.nv.callgraph,"",@"SHT_CUDA_CALLGRAPH"
	.align	4
	.sectionentsize	8
	.align		4
        /*0000*/ 	.word	0x00000000
	.align		4
        /*0004*/ 	.word	0xffffffff
	.align		4
        /*0008*/ 	.word	0x00000000
	.align		4
        /*000c*/ 	.word	0xfffffffe
	.align		4
        /*0010*/ 	.word	0x00000000
	.align		4
        /*0014*/ 	.word	0xfffffffd
	.align		4
        /*0018*/ 	.word	0x00000000
	.align		4
        /*001c*/ 	.word	0xfffffffc


//--------------------- .nv.constant4             --------------------------
	.section	.nv.constant4,"a",@progbits
	.align	8
	.align		8
.nv.constant4:
        /*0000*/ 	.dword	_ZN34_INTERNAL_7232f4c7_4_k_cu_410f7bb54cuda3std3__45__cpo5beginE
	.align		8
        /*0008*/ 	.dword	_ZN34_INTERNAL_7232f4c7_4_k_cu_410f7bb54cuda3std3__45__cpo3endE
	.align		8
        /*0010*/ 	.dword	_ZN34_INTERNAL_7232f4c7_4_k_cu_410f7bb54cuda3std3__45__cpo6cbeginE
	.align		8
        /*0018*/ 	.dword	_ZN34_INTERNAL_7232f4c7_4_k_cu_410f7bb54cuda3std3__45__cpo4cendE
	.align		8
        /*0020*/ 	.dword	_ZN34_INTERNAL_7232f4c7_4_k_cu_410f7bb54cuda3std3__45__cpo6rbeginE
	.align		8
        /*0028*/ 	.dword	_ZN34_INTERNAL_7232f4c7_4_k_cu_410f7bb54cuda3std3__45__cpo4rendE
	.align		8
        /*0030*/ 	.dword	_ZN34_INTERNAL_7232f4c7_4_k_cu_410f7bb54cuda3std3__45__cpo7crbeginE
	.align		8
        /*0038*/ 	.dword	_ZN34_INTERNAL_7232f4c7_4_k_cu_410f7bb54cuda3std3__45__cpo5crendE
	.align		8
        /*0040*/ 	.dword	_ZN34_INTERNAL_7232f4c7_4_k_cu_410f7bb54cuda3std3__436_GLOBAL__N__7232f4c7_4_k_cu_410f7bb56ignoreE
	.align		8
        /*0048*/ 	.dword	_ZN34_INTERNAL_7232f4c7_4_k_cu_410f7bb54cuda3std3__419piecewise_constructE
	.align		8
        /*0050*/ 	.dword	_ZN34_INTERNAL_7232f4c7_4_k_cu_410f7bb54cuda3std3__48in_placeE
	.align		8
        /*0058*/ 	.dword	_ZN34_INTERNAL_7232f4c7_4_k_cu_410f7bb54cuda3std3__420unreachable_sentinelE
	.align		8
        /*0060*/ 	.dword	_ZN34_INTERNAL_7232f4c7_4_k_cu_410f7bb54cuda3std3__47nulloptE
	.align		8
        /*0068*/ 	.dword	_ZN34_INTERNAL_7232f4c7_4_k_cu_410f7bb54cuda3std3__48unexpectE
	.align		8
        /*0070*/ 	.dword	_ZN34_INTERNAL_7232f4c7_4_k_cu_410f7bb54cuda3std6ranges3__45__cpo4swapE
	.align		8
        /*0078*/ 	.dword	_ZN34_INTERNAL_7232f4c7_4_k_cu_410f7bb54cuda3std6ranges3__45__cpo9iter_moveE
	.align		8
        /*0080*/ 	.dword	_ZN34_INTERNAL_7232f4c7_4_k_cu_410f7bb54cuda3std6ranges3__45__cpo5beginE
	.align		8
        /*0088*/ 	.dword	_ZN34_INTERNAL_7232f4c7_4_k_cu_410f7bb54cuda3std6ranges3__45__cpo3endE
	.align		8
        /*0090*/ 	.dword	_ZN34_INTERNAL_7232f4c7_4_k_cu_410f7bb54cuda3std6ranges3__45__cpo6cbeginE
	.align		8
        /*0098*/ 	.dword	_ZN34_INTERNAL_7232f4c7_4_k_cu_410f7bb54cuda3std6ranges3__45__cpo4cendE
	.align		8
        /*00a0*/ 	.dword	_ZN34_INTERNAL_7232f4c7_4_k_cu_410f7bb54cuda3std6ranges3__45__cpo7advanceE
	.align		8
        /*00a8*/ 	.dword	_ZN34_INTERNAL_7232f4c7_4_k_cu_410f7bb54cuda3std6ranges3__45__cpo9iter_swapE
	.align		8
        /*00b0*/ 	.dword	_ZN34_INTERNAL_7232f4c7_4_k_cu_410f7bb54cuda3std6ranges3__45__cpo4nextE
	.align		8
        /*00b8*/ 	.dword	_ZN34_INTERNAL_7232f4c7_4_k_cu_410f7bb54cuda3std6ranges3__45__cpo4prevE
	.align		8
        /*00c0*/ 	.dword	_ZN34_INTERNAL_7232f4c7_4_k_cu_410f7bb54cuda3std6ranges3__45__cpo4dataE
	.align		8
        /*00c8*/ 	.dword	_ZN34_INTERNAL_7232f4c7_4_k_cu_410f7bb54cuda3std6ranges3__45__cpo5cdataE
	.align		8
        /*00d0*/ 	.dword	_ZN34_INTERNAL_7232f4c7_4_k_cu_410f7bb54cuda3std6ranges3__45__cpo4sizeE
	.align		8
        /*00d8*/ 	.dword	_ZN34_INTERNAL_7232f4c7_4_k_cu_410f7bb54cuda3std6ranges3__45__cpo5ssizeE
	.align		8
        /*00e0*/ 	.dword	_ZN34_INTERNAL_7232f4c7_4_k_cu_410f7bb54cuda3std6ranges3__45__cpo8distanceE
	.align		8
        /*00e8*/ 	.dword	_ZN34_INTERNAL_7232f4c7_4_k_cu_410f7bb56thrust24THRUST_300001_SM_1000_NS8cuda_cub3parE
	.align		8
        /*00f0*/ 	.dword	_ZN34_INTERNAL_7232f4c7_4_k_cu_410f7bb56thrust24THRUST_300001_SM_1000_NS8cuda_cub10par_nosyncE
	.align		8
        /*00f8*/ 	.dword	_ZN34_INTERNAL_7232f4c7_4_k_cu_410f7bb56thrust24THRUST_300001_SM_1000_NS6system6detail10sequential3seqE
	.align		8
        /*0100*/ 	.dword	_ZN34_INTERNAL_7232f4c7_4_k_cu_410f7bb56thrust24THRUST_300001_SM_1000_NS12placeholders2_1E
	.align		8
        /*0108*/ 	.dword	_ZN34_INTERNAL_7232f4c7_4_k_cu_410f7bb56thrust24THRUST_300001_SM_1000_NS12placeholders2_2E
	.align		8
        /*0110*/ 	.dword	_ZN34_INTERNAL_7232f4c7_4_k_cu_410f7bb56thrust24THRUST_300001_SM_1000_NS12placeholders2_3E
	.align		8
        /*0118*/ 	.dword	_ZN34_INTERNAL_7232f4c7_4_k_cu_410f7bb56thrust24THRUST_300001_SM_1000_NS12placeholders2_4E
	.align		8
        /*0120*/ 	.dword	_ZN34_INTERNAL_7232f4c7_4_k_cu_410f7bb56thrust24THRUST_300001_SM_1000_NS12placeholders2_5E
	.align		8
        /*0128*/ 	.dword	_ZN34_INTERNAL_7232f4c7_4_k_cu_410f7bb56thrust24THRUST_300001_SM_1000_NS12placeholders2_6E
	.align		8
        /*0130*/ 	.dword	_ZN34_INTERNAL_7232f4c7_4_k_cu_410f7bb56thrust24THRUST_300001_SM_1000_NS12placeholders2_7E
	.align		8
        /*0138*/ 	.dword	_ZN34_INTERNAL_7232f4c7_4_k_cu_410f7bb56thrust24THRUST_300001_SM_1000_NS12placeholders2_8E
	.align		8
        /*0140*/ 	.dword	_ZN34_INTERNAL_7232f4c7_4_k_cu_410f7bb56thrust24THRUST_300001_SM_1000_NS12placeholders2_9E
	.align		8
        /*0148*/ 	.dword	_ZN34_INTERNAL_7232f4c7_4_k_cu_410f7bb56thrust24THRUST_300001_SM_1000_NS12placeholders3_10E
	.align		8
        /*0150*/ 	.dword	_ZN34_INTERNAL_7232f4c7_4_k_cu_410f7bb56thrust24THRUST_300001_SM_1000_NS3seqE


//--------------------- .text._ZN3cub18CUB_300001_SM_10006detail6reduce28DeviceReduceSingleTileKernelINS2_10policy_hubIfyN4cuda3std3__44plusIfEEE10Policy1000EPfSC_iS9_ffNS7_10__identityEEEvT0_T1_T2_T3_T4_T6_ --------------------------
	.section	.text._ZN3cub18CUB_300001_SM_10006detail6reduce28DeviceReduceSingleTileKernelINS2_10policy_hubIfyN4cuda3std3__44plusIfEEE10Policy1000EPfSC_iS9_ffNS7_10__identityEEEvT0_T1_T2_T3_T4_T6_,"ax",@progbits
	.align	128
        .global         _ZN3cub18CUB_300001_SM_10006detail6reduce28DeviceReduceSingleTileKernelINS2_10policy_hubIfyN4cuda3std3__44plusIfEEE10Policy1000EPfSC_iS9_ffNS7_10__identityEEEvT0_T1_T2_T3_T4_T6_
        .type           _ZN3cub18CUB_300001_SM_10006detail6reduce28DeviceReduceSingleTileKernelINS2_10policy_hubIfyN4cuda3std3__44plusIfEEE10Policy1000EPfSC_iS9_ffNS7_10__identityEEEvT0_T1_T2_T3_T4_T6_,@function
        .size           _ZN3cub18CUB_300001_SM_10006detail6reduce28DeviceReduceSingleTileKernelINS2_10policy_hubIfyN4cuda3std3__44plusIfEEE10Policy1000EPfSC_iS9_ffNS7_10__identityEEEvT0_T1_T2_T3_T4_T6_,(.L_x_265 - _ZN3cub18CUB_300001_SM_10006detail6reduce28DeviceReduceSingleTileKernelINS2_10policy_hubIfyN4cuda3std3__44plusIfEEE10Policy1000EPfSC_iS9_ffNS7_10__identityEEEvT0_T1_T2_T3_T4_T6_)
        .other          _ZN3cub18CUB_300001_SM_10006detail6reduce28DeviceReduceSingleTileKernelINS2_10policy_hubIfyN4cuda3std3__44plusIfEEE10Policy1000EPfSC_iS9_ffNS7_10__identityEEEvT0_T1_T2_T3_T4_T6_,@"STO_CUDA_ENTRY STV_DEFAULT"
_ZN3cub18CUB_300001_SM_10006detail6reduce28DeviceReduceSingleTileKernelINS2_10policy_hubIfyN4cuda3std3__44plusIfEEE10Policy1000EPfSC_iS9_ffNS7_10__identityEEEvT0_T1_T2_T3_T4_T6_:
.text._ZN3cub18CUB_300001_SM_10006detail6reduce28DeviceReduceSingleTileKernelINS2_10policy_hubIfyN4cuda3std3__44plusIfEEE10Policy1000EPfSC_iS9_ffNS7_10__identityEEEvT0_T1_T2_T3_T4_T6_:
[----:B------:R-:W-:Y:S01]  /*0000*/  LDC R1, c[0x0][0x37c] ;  /* 0x0000df00ff017b82 */ /* 0x000fe20000000800 */
[----:B------:R-:W0:Y:S01]  /*0010*/  LDCU UR4, c[0x0][0x390] ;  /* 0x00007200ff0477ac */ /* 0x000e220008000800 */
[----:B------:R-:W1:Y:S01]  /*0020*/  LDCU.64 UR6, c[0x0][0x358] ;  /* 0x00006b00ff0677ac */ /* 0x000e620008000a00 */
[----:B0-----:R-:W-:-:S04]  /*0030*/  MOV R20, UR4 ;  /* 0x0000000400147c02 */ /* 0x001fc80008000f00 */
[----:B------:R-:W-:-:S13]  /*0040*/  ISETP.NE.AND P0, PT, R20, RZ, PT ;  /* 0x000000ff1400720c */ /* 0x000fda0003f05270 */
[----:B-1----:R-:W-:Y:S05]  /*0050*/  @P0 BRA `(.L_x_0) ;  /* 0x00000000001c0947 */ /* 0x002fea0003800000 */
[----:B------:R-:W0:Y:S02]  /*0060*/  S2R R0, SR_TID.X ;  /* 0x0000000000007919 */ /* 0x000e240000002100 */
[----:B0-----:R-:W-:-:S13]  /*0070*/  ISETP.NE.AND P0, PT, R0, RZ, PT ;  /* 0x000000ff0000720c */ /* 0x001fda0003f05270 */
[----:B------:R-:W-:Y:S05]  /*0080*/  @P0 EXIT ;  /* 0x000000000000094d */ /* 0x000fea0003800000 */
[----:B------:R-:W0:Y:S08]  /*0090*/  LDC R5, c[0x0][0x398] ;  /* 0x0000e600ff057b82 */ /* 0x000e300000000800 */
[----:B------:R-:W0:Y:S02]  /*00a0*/  LDC.64 R2, c[0x0][0x388] ;  /* 0x0000e200ff027b82 */ /* 0x000e240000000a00 */
[----:B0-----:R-:W-:Y:S01]  /*00b0*/  STG.E desc[UR6][R2.64], R5 ;  /* 0x0000000502007986 */ /* 0x001fe2000c101906 */
[----:B------:R-:W-:Y:S05]  /*00c0*/  EXIT ;  /* 0x000000000000794d */ /* 0x000fea0003800000 */
.L_x_0:
[----:B------:R-:W0:Y:S01]  /*00d0*/  LDCU UR4, c[0x0][0x380] ;  /* 0x00007000ff0477ac */ /* 0x000e220008000800 */
[----:B------:R-:W-:Y:S01]  /*00e0*/  BSSY.RECONVERGENT B0, `(.L_x_1) ;  /* 0x00003ca000007945 */ /* 0x000fe20003800200 */
[----:B0-----:R-:W-:-:S09]  /*00f0*/  ULOP3.LUT UP0, URZ, UR4, 0xf, URZ, 0xc0, !UPT ;  /* 0x0000000f04ff7892 */ /* 0x001fd2000f80c0ff */
[----:B------:R-:W-:Y:S05]  /*0100*/  BRA.U UP0, `(.L_x_2) ;  /* 0x0000001d00607547 */ /* 0x000fea000b800000 */
[----:B------:R-:W-:-:S13]  /*0110*/  ISETP.GT.AND P0, PT, R20, 0xfff, PT ;  /* 0x00000fff1400780c */ /* 0x000fda0003f04270 */
[----:B------:R-:W-:Y:S05]  /*0120*/  @P0 BRA `(.L_x_3) ;  /* 0x0000000c00a80947 */ /* 0x000fea0003800000 */
[----:B------:R-:W0:Y:S01]  /*0130*/  S2R R9, SR_TID.X ;  /* 0x0000000000097919 */ /* 0x000e220000002100 */
[----:B------:R-:W-:Y:S01]  /*0140*/  BSSY.RECONVERGENT B1, `(.L_x_4) ;  /* 0x0000009000017945 */ /* 0x000fe20003800200 */
[----:B------:R-:W-:Y:S01]  /*0150*/  HFMA2 R0, -RZ, RZ, 0, 0 ;  /* 0x00000000ff007431 */ /* 0x000fe200000001ff */
[----:B0-----:R-:W-:Y:S02]  /*0160*/  ISETP.GE.AND P0, PT, R9, R20, PT ;  /* 0x000000140900720c */ /* 0x001fe40003f06270 */
[----:B------:R-:W-:-:S11]  /*0170*/  MOV R11, R9 ;  /* 0x00000009000b7202 */ /* 0x000fd60000000f00 */
[----:B------:R-:W-:Y:S05]  /*0180*/  @P0 BRA `(.L_x_5) ;  /* 0x0000000000100947 */ /* 0x000fea0003800000 */
[----:B------:R-:W0:Y:S02]  /*0190*/  LDC.64 R2, c[0x0][0x380] ;  /* 0x0000e000ff027b82 */ /* 0x000e240000000a00 */
[----:B0-----:R-:W-:-:S05]  /*01a0*/  IMAD.WIDE.U32 R2, R9, 0x4, R2 ;  /* 0x0000000409027825 */ /* 0x001fca00078e0002 */
[----:B------:R0:W5:Y:S01]  /*01b0*/  LDG.E.CONSTANT R0, desc[UR6][R2.64] ;  /* 0x0000000602007981 */ /* 0x000162000c1e9900 */
[----:B------:R-:W-:-:S07]  /*01c0*/  IADD3 R11, PT, PT, R9, 0x100, RZ ;  /* 0x00000100090b7810 */ /* 0x000fce0007ffe0ff */
.L_x_5:
[----:B------:R-:W-:Y:S05]  /*01d0*/  BSYNC.RECONVERGENT B1 ;  /* 0x0000000000017941 */ /* 0x000fea0003800200 */
.L_x_4:
[----:B------:R-:W-:Y:S01]  /*01e0*/  ISETP.GE.AND P0, PT, R11, R20, PT ;  /* 0x000000140b00720c */ /* 0x000fe20003f06270 */
[----:B------:R-:W-:-:S12]  /*01f0*/  BSSY.RECONVERGENT B1, `(.L_x_6) ;  /* 0x0000074000017945 */ /* 0x000fd80003800200 */
[----:B------:R-:W-:Y:S05]  /*0200*/  @P0 BRA `(.L_x_7) ;  /* 0x0000000400c80947 */ /* 0x000fea0003800000 */
[----:B0-----:R-:W-:Y:S01]  /*0210*/  LOP3.LUT R3, RZ, R11, RZ, 0x33, !PT ;  /* 0x0000000bff037212 */ /* 0x001fe200078e33ff */
[----:B------:R-:W-:Y:S03]  /*0220*/  BSSY.RECONVERGENT B2, `(.L_x_8) ;  /* 0x0000015000027945 */ /* 0x000fe60003800200 */
[----:B------:R-:W-:-:S04]  /*0230*/  IADD3 R4, PT, PT, R3, R20, RZ ;  /* 0x0000001403047210 */ /* 0x000fc80007ffe0ff */
[C---:B------:R-:W-:Y:S02]  /*0240*/  LOP3.LUT R2, R4.reuse, 0x300, RZ, 0xc0, !PT ;  /* 0x0000030004027812 */ /* 0x040fe400078ec0ff */
[----:B------:R-:W-:Y:S02]  /*0250*/  ISETP.GE.U32.AND P1, PT, R4, 0x300, PT ;  /* 0x000003000400780c */ /* 0x000fe40003f26070 */
[----:B------:R-:W-:-:S13]  /*0260*/  ISETP.NE.AND P0, PT, R2, 0x300, PT ;  /* 0x000003000200780c */ /* 0x000fda0003f05270 */
[----:B------:R-:W-:Y:S05]  /*0270*/  @!P0 BRA `(.L_x_9) ;  /* 0x00000000003c8947 */ /* 0x000fea0003800000 */
[----:B------:R-:W0:Y:S01]  /*0280*/  LDC.64 R2, c[0x0][0x380] ;  /* 0x0000e000ff027b82 */ /* 0x000e220000000a00 */
[----:B------:R-:W-:-:S04]  /*0290*/  LEA.HI R4, R4, 0x1, RZ, 0x18 ;  /* 0x0000000104047811 */ /* 0x000fc800078fc0ff */
[----:B------:R-:W-:-:S04]  /*02a0*/  LOP3.LUT R4, R4, 0x3, RZ, 0xc0, !PT ;  /* 0x0000000304047812 */ /* 0x000fc800078ec0ff */
[----:B------:R-:W-:Y:S01]  /*02b0*/  IADD3 R4, PT, PT, -R4, RZ, RZ ;  /* 0x000000ff04047210 */ /* 0x000fe20007ffe1ff */
[----:B0-----:R-:W-:-:S05]  /*02c0*/  IMAD.WIDE.U32 R2, R11, 0x4, R2 ;  /* 0x000000040b027825 */ /* 0x001fca00078e0002 */
[----:B------:R-:W-:-:S07]  /*02d0*/  MOV R5, R3 ;  /* 0x0000000300057202 */ /* 0x000fce0000000f00 */
.L_x_10:
[----:B------:R-:W-:-:S06]  /*02e0*/  MOV R3, R5 ;  /* 0x0000000500037202 */ /* 0x000fcc0000000f00 */
[----:B------:R0:W2:Y:S01]  /*02f0*/  LDG.E.CONSTANT R3, desc[UR6][R2.64] ;  /* 0x0000000602037981 */ /* 0x0000a2000c1e9900 */
[----:B------:R-:W-:Y:S01]  /*0300*/  IADD3 R4, PT, PT, R4, 0x1, RZ ;  /* 0x0000000104047810 */ /* 0x000fe20007ffe0ff */
[----:B------:R-:W-:-:S03]  /*0310*/  VIADD R11, R11, 0x100 ;  /* 0x000001000b0b7836 */ /* 0x000fc60000000000 */
[----:B------:R-:W-:Y:S02]  /*0320*/  ISETP.NE.AND P0, PT, R4, RZ, PT ;  /* 0x000000ff0400720c */ /* 0x000fe40003f05270 */
[----:B0-----:R-:W-:-:S04]  /*0330*/  IADD3 R2, P2, PT, R2, 0x400, RZ ;  /* 0x0000040002027810 */ /* 0x001fc80007f5e0ff */
[----:B------:R-:W-:Y:S01]  /*0340*/  IADD3.X R5, PT, PT, RZ, R5, RZ, P2, !PT ;  /* 0x00000005ff057210 */ /* 0x000fe200017fe4ff */
[----:B--2--5:R-:W-:-:S06]  /*0350*/  FADD R0, R3, R0 ;  /* 0x0000000003007221 */ /* 0x024fcc0000000000 */
[----:B------:R-:W-:Y:S05]  /*0360*/  @P0 BRA `(.L_x_10) ;  /* 0xfffffffc00dc0947 */ /* 0x000fea000383ffff */
.L_x_9:
[----:B------:R-:W-:Y:S05]  /*0370*/  BSYNC.RECONVERGENT B2 ;  /* 0x0000000000027941 */ /* 0x000fea0003800200 */
.L_x_8:
[----:B------:R-:W-:Y:S05]  /*0380*/  @!P1 BRA `(.L_x_7) ;  /* 0x0000000400689947 */ /* 0x000fea0003800000 */
[----:B------:R-:W-:Y:S01]  /*0390*/  IADD3 R2, PT, PT, -R11, R20, RZ ;  /* 0x000000140b027210 */ /* 0x000fe20007ffe1ff */
[----:B------:R-:W-:Y:S01]  /*03a0*/  BSSY.RECONVERGENT B2, `(.L_x_11) ;  /* 0x0000031000027945 */ /* 0x000fe20003800200 */
[----:B------:R-:W-:Y:S02]  /*03b0*/  PLOP3.LUT P0, PT, PT, PT, PT, 0x80, 0x8 ;  /* 0x000000000008781c */ /* 0x000fe40003f0f070 */
[----:B------:R-:W-:-:S13]  /*03c0*/  ISETP.GT.AND P1, PT, R2, 0xc00, PT ;  /* 0x00000c000200780c */ /* 0x000fda0003f24270 */
[----:B------:R-:W-:Y:S05]  /*03d0*/  @!P1 BRA `(.L_x_12) ;  /* 0x0000000000b49947 */ /* 0x000fea0003800000 */
[----:B------:R-:W-:Y:S02]  /*03e0*/  PLOP3.LUT P0, PT, PT, PT, PT, 0x8, 0x80 ;  /* 0x000000000080781c */ /* 0x000fe40003f0e170 */
[----:B------:R-:W-:-:S11]  /*03f0*/  IADD3 R8, PT, PT, R20, -0xc00, RZ ;  /* 0xfffff40014087810 */ /* 0x000fd60007ffe0ff */
.L_x_13:
[----:B------:R-:W0:Y:S01]  /*0400*/  LDC.64 R6, c[0x0][0x380] ;  /* 0x0000e000ff067b82 */ /* 0x000e220000000a00 */
[C---:B------:R-:W-:Y:S01]  /*0410*/  IADD3 R5, PT, PT, R11.reuse, 0x400, RZ ;  /* 0x000004000b057810 */ /* 0x040fe20007ffe0ff */
[----:B0-----:R-:W-:-:S05]  /*0420*/  IMAD.WIDE R24, R11, 0x4, R6 ;  /* 0x000000040b187825 */ /* 0x001fca00078e0206 */
[----:B------:R-:W2:Y:S04]  /*0430*/  LDG.E.CONSTANT R13, desc[UR6][R24.64] ;  /* 0x00000006180d7981 */ /* 0x000ea8000c1e9900 */
[----:B------:R-:W3:Y:S01]  /*0440*/  LDG.E.CONSTANT R10, desc[UR6][R24.64+0x400] ;  /* 0x00040006180a7981 */ /* 0x000ee2000c1e9900 */
[----:B------:R-:W-:-:S03]  /*0450*/  IMAD.WIDE R4, R5, 0x4, R6 ;  /* 0x0000000405047825 */ /* 0x000fc600078e0206 */
[----:B------:R-:W4:Y:S04]  /*0460*/  LDG.E.CONSTANT R12, desc[UR6][R24.64+0x800] ;  /* 0x00080006180c7981 */ /* 0x000f28000c1e9900 */
[----:B------:R-:W4:Y:S04]  /*0470*/  LDG.E.CONSTANT R17, desc[UR6][R24.64+0xc00] ;  /* 0x000c000618117981 */ /* 0x000f28000c1e9900 */
[----:B------:R-:W4:Y:S01]  /*0480*/  LDG.E.CONSTANT R16, desc[UR6][R4.64] ;  /* 0x0000000604107981 */ /* 0x000f22000c1e9900 */
[----:B------:R-:W-:-:S03]  /*0490*/  IADD3 R3, PT, PT, R11, 0x800, RZ ;  /* 0x000008000b037810 */ /* 0x000fc60007ffe0ff */
[----:B------:R-:W4:Y:S04]  /*04a0*/  LDG.E.CONSTANT R15, desc[UR6][R4.64+0x400] ;  /* 0x00040006040f7981 */ /* 0x000f28000c1e9900 */
[----:B------:R-:W4:Y:S01]  /*04b0*/  LDG.E.CONSTANT R14, desc[UR6][R4.64+0x800] ;  /* 0x00080006040e7981 */ /* 0x000f22000c1e9900 */
[----:B------:R-:W-:-:S03]  /*04c0*/  IMAD.WIDE R2, R3, 0x4, R6 ;  /* 0x0000000403027825 */ /* 0x000fc600078e0206 */
[----:B------:R-:W4:Y:S04]  /*04d0*/  LDG.E.CONSTANT R22, desc[UR6][R4.64+0xc00] ;  /* 0x000c000604167981 */ /* 0x000f28000c1e9900 */
[----:B------:R-:W4:Y:S01]  /*04e0*/  LDG.E.CONSTANT R21, desc[UR6][R2.64] ;  /* 0x0000000602157981 */ /* 0x000f22000c1e9900 */
[----:B------:R-:W-:-:S03]  /*04f0*/  IADD3 R23, PT, PT, R11, 0xc00, RZ ;  /* 0x00000c000b177810 */ /* 0x000fc60007ffe0ff */
[----:B------:R-:W4:Y:S04]  /*0500*/  LDG.E.CONSTANT R19, desc[UR6][R2.64+0x400] ;  /* 0x0004000602137981 */ /* 0x000f28000c1e9900 */
[----:B------:R-:W4:Y:S01]  /*0510*/  LDG.E.CONSTANT R18, desc[UR6][R2.64+0x800] ;  /* 0x0008000602127981 */ /* 0x000f22000c1e9900 */
[----:B------:R-:W-:-:S03]  /*0520*/  IMAD.WIDE R6, R23, 0x4, R6 ;  /* 0x0000000417067825 */ /* 0x000fc600078e0206 */
[----:B------:R-:W4:Y:S04]  /*0530*/  LDG.E.CONSTANT R26, desc[UR6][R2.64+0xc00] ;  /* 0x000c0006021a7981 */ /* 0x000f28000c1e9900 */
[----:B------:R-:W4:Y:S04]  /*0540*/  LDG.E.CONSTANT R25, desc[UR6][R6.64] ;  /* 0x0000000606197981 */ /* 0x000f28000c1e9900 */
[----:B------:R-:W4:Y:S04]  /*0550*/  LDG.E.CONSTANT R23, desc[UR6][R6.64+0x400] ;  /* 0x0004000606177981 */ /* 0x000f28000c1e9900 */
[----:B------:R-:W4:Y:S04]  /*0560*/  LDG.E.CONSTANT R24, desc[UR6][R6.64+0x800] ;  /* 0x0008000606187981 */ /* 0x000f28000c1e9900 */
[----:B------:R-:W4:Y:S01]  /*0570*/  LDG.E.CONSTANT R27, desc[UR6][R6.64+0xc00] ;  /* 0x000c0006061b7981 */ /* 0x000f22000c1e9900 */
[----:B------:R-:W-:-:S04]  /*0580*/  IADD3 R11, PT, PT, R11, 0x1000, RZ ;  /* 0x000010000b0b7810 */ /* 0x000fc80007ffe0ff */
[----:B------:R-:W-:Y:S01]  /*0590*/  ISETP.GE.AND P1, PT, R11, R8, PT ;  /* 0x000000080b00720c */ /* 0x000fe20003f26270 */
[----:B--2--5:R-:W-:-:S04]  /*05a0*/  FADD R13, R13, R0 ;  /* 0x000000000d0d7221 */ /* 0x024fc80000000000 */
[----:B---3--:R-:W-:-:S04]  /*05b0*/  FADD R13, R13, R10 ;  /* 0x0000000a0d0d7221 */ /* 0x008fc80000000000 */
[----:B----4-:R-:W-:-:S04]  /*05c0*/  FADD R12, R13, R12 ;  /* 0x0000000c0d0c7221 */ /* 0x010fc80000000000 */
[----:B------:R-:W-:-:S04]  /*05d0*/  FADD R17, R12, R17 ;  /* 0x000000110c117221 */ /* 0x000fc80000000000 */
        /* <DEDUP_REMOVED lines=11> */
[----:B------:R-:W-:Y:S01]  /*0690*/  FADD R0, R24, R27 ;  /* 0x0000001b18007221 */ /* 0x000fe20000000000 */
[----:B------:R-:W-:Y:S06]  /*06a0*/  @!P1 BRA `(.L_x_13) ;  /* 0xfffffffc00549947 */ /* 0x000fec000383ffff */
.L_x_12:
[----:B------:R-:W-:Y:S05]  /*06b0*/  BSYNC.RECONVERGENT B2 ;  /* 0x0000000000027941 */ /* 0x000fea0003800200 */
.L_x_11:
[----:B------:R-:W-:Y:S01]  /*06c0*/  IADD3 R2, PT, PT, -R11, R20, RZ ;  /* 0x000000140b027210 */ /* 0x000fe20007ffe1ff */
[----:B------:R-:W-:Y:S03]  /*06d0*/  BSSY.RECONVERGENT B2, `(.L_x_14) ;  /* 0x0000019000027945 */ /* 0x000fe60003800200 */
[----:B------:R-:W-:-:S13]  /*06e0*/  ISETP.GT.AND P1, PT, R2, 0x400, PT ;  /* 0x000004000200780c */ /* 0x000fda0003f24270 */
[----:B------:R-:W-:Y:S05]  /*06f0*/  @!P1 BRA `(.L_x_15) ;  /* 0x0000000000589947 */ /* 0x000fea0003800000 */
[----:B------:R-:W0:Y:S01]  /*0700*/  LDC.64 R4, c[0x0][0x380] ;  /* 0x0000e000ff047b82 */ /* 0x000e220000000a00 */
[C---:B------:R-:W-:Y:S02]  /*0710*/  VIADD R15, R11.reuse, 0x400 ;  /* 0x000004000b0f7836 */ /* 0x040fe40000000000 */
[----:B0-----:R-:W-:-:S05]  /*0720*/  IMAD.WIDE R2, R11, 0x4, R4 ;  /* 0x000000040b027825 */ /* 0x001fca00078e0204 */
[----:B------:R-:W2:Y:S04]  /*0730*/  LDG.E.CONSTANT R7, desc[UR6][R2.64] ;  /* 0x0000000602077981 */ /* 0x000ea8000c1e9900 */
[----:B------:R-:W3:Y:S01]  /*0740*/  LDG.E.CONSTANT R6, desc[UR6][R2.64+0x400] ;  /* 0x0004000602067981 */ /* 0x000ee2000c1e9900 */
[----:B------:R-:W-:-:S03]  /*0750*/  IMAD.WIDE R4, R15, 0x4, R4 ;  /* 0x000000040f047825 */ /* 0x000fc600078e0204 */
[----:B------:R-:W4:Y:S04]  /*0760*/  LDG.E.CONSTANT R13, desc[UR6][R2.64+0x800] ;  /* 0x00080006020d7981 */ /* 0x000f28000c1e9900 */
[----:B------:R-:W4:Y:S04]  /*0770*/  LDG.E.CONSTANT R15, desc[UR6][R2.64+0xc00] ;  /* 0x000c0006020f7981 */ /* 0x000f28000c1e9900 */
[----:B------:R-:W4:Y:S04]  /*0780*/  LDG.E.CONSTANT R17, desc[UR6][R4.64] ;  /* 0x0000000604117981 */ /* 0x000f28000c1e9900 */
[----:B------:R-:W4:Y:S04]  /*0790*/  LDG.E.CONSTANT R19, desc[UR6][R4.64+0x400] ;  /* 0x0004000604137981 */ /* 0x000f28000c1e9900 */
[----:B------:R-:W4:Y:S04]  /*07a0*/  LDG.E.CONSTANT R21, desc[UR6][R4.64+0x800] ;  /* 0x0008000604157981 */ /* 0x000f28000c1e9900 */
[----:B------:R-:W4:Y:S01]  /*07b0*/  LDG.E.CONSTANT R23, desc[UR6][R4.64+0xc00] ;  /* 0x000c000604177981 */ /* 0x000f22000c1e9900 */
[----:B------:R-:W-:-:S02]  /*07c0*/  PLOP3.LUT P0, PT, PT, PT, PT, 0x8, 0x80 ;  /* 0x000000000080781c */ /* 0x000fc40003f0e170 */
[----:B------:R-:W-:Y:S01]  /*07d0*/  IADD3 R11, PT, PT, R11, 0x800, RZ ;  /* 0x000008000b0b7810 */ /* 0x000fe20007ffe0ff */
[----:B--2--5:R-:W-:-:S04]  /*07e0*/  FADD R7, R0, R7 ;  /* 0x0000000700077221 */ /* 0x024fc80000000000 */
[----:B---3--:R-:W-:-:S04]  /*07f0*/  FADD R6, R7, R6 ;  /* 0x0000000607067221 */ /* 0x008fc80000000000 */
[----:B----4-:R-:W-:-:S04]  /*0800*/  FADD R6, R6, R13 ;  /* 0x0000000d06067221 */ /* 0x010fc80000000000 */
[----:B------:R-:W-:-:S04]  /*0810*/  FADD R6, R6, R15 ;  /* 0x0000000f06067221 */ /* 0x000fc80000000000 */
[----:B------:R-:W-:-:S04]  /*0820*/  FADD R6, R6, R17 ;  /* 0x0000001106067221 */ /* 0x000fc80000000000 */
[----:B------:R-:W-:-:S04]  /*0830*/  FADD R6, R6, R19 ;  /* 0x0000001306067221 */ /* 0x000fc80000000000 */
[----:B------:R-:W-:-:S04]  /*0840*/  FADD R6, R6, R21 ;  /* 0x0000001506067221 */ /* 0x000fc80000000000 */
[----:B------:R-:W-:-:S07]  /*0850*/  FADD R0, R6, R23 ;  /* 0x0000001706007221 */ /* 0x000fce0000000000 */
.L_x_15:
[----:B------:R-:W-:Y:S05]  /*0860*/  BSYNC.RECONVERGENT B2 ;  /* 0x0000000000027941 */ /* 0x000fea0003800200 */
.L_x_14:
[----:B------:R-:W-:-:S13]  /*0870*/  ISETP.LT.OR P0, PT, R11, R20, P0 ;  /* 0x000000140b00720c */ /* 0x000fda0000701670 */
[----:B------:R-:W-:Y:S05]  /*0880*/  @!P0 BRA `(.L_x_7) ;  /* 0x0000000000288947 */ /* 0x000fea0003800000 */
[----:B------:R-:W0:Y:S02]  /*0890*/  LDC.64 R2, c[0x0][0x380] ;  /* 0x0000e000ff027b82 */ /* 0x000e240000000a00 */
[----:B0-----:R-:W-:-:S05]  /*08a0*/  IMAD.WIDE R2, R11, 0x4, R2 ;  /* 0x000000040b027825 */ /* 0x001fca00078e0202 */
[----:B------:R-:W2:Y:S04]  /*08b0*/  LDG.E.CONSTANT R5, desc[UR6][R2.64] ;  /* 0x0000000602057981 */ /* 0x000ea8000c1e9900 */
[----:B------:R-:W3:Y:S04]  /*08c0*/  LDG.E.CONSTANT R4, desc[UR6][R2.64+0x400] ;  /* 0x0004000602047981 */ /* 0x000ee8000c1e9900 */
[----:B------:R-:W4:Y:S04]  /*08d0*/  LDG.E.CONSTANT R7, desc[UR6][R2.64+0x800] ;  /* 0x0008000602077981 */ /* 0x000f28000c1e9900 */
[----:B------:R-:W4:Y:S01]  /*08e0*/  LDG.E.CONSTANT R11, desc[UR6][R2.64+0xc00] ;  /* 0x000c0006020b7981 */ /* 0x000f22000c1e9900 */
[----:B--2--5:R-:W-:-:S04]  /*08f0*/  FADD R5, R0, R5 ;  /* 0x0000000500057221 */ /* 0x024fc80000000000 */
[----:B---3--:R-:W-:-:S04]  /*0900*/  FADD R4, R5, R4 ;  /* 0x0000000405047221 */ /* 0x008fc80000000000 */
[----:B----4-:R-:W-:-:S04]  /*0910*/  FADD R4, R4, R7 ;  /* 0x0000000704047221 */ /* 0x010fc80000000000 */
[----:B------:R-:W-:-:S07]  /*0920*/  FADD R0, R4, R11 ;  /* 0x0000000b04007221 */ /* 0x000fce0000000000 */
.L_x_7:
[----:B------:R-:W-:Y:S05]  /*0930*/  BSYNC.RECONVERGENT B1 ;  /* 0x0000000000017941 */ /* 0x000fea0003800200 */
.L_x_6:
[----:B------:R-:W-:Y:S02]  /*0940*/  ISETP.GE.AND P0, PT, R20, 0x100, PT ;  /* 0x000001001400780c */ /* 0x000fe40003f06270 */
[----:B-----5:R-:W-:-:S11]  /*0950*/  MOV R7, R0 ;  /* 0x0000000000077202 */ /* 0x020fd60000000f00 */
[----:B------:R-:W-:Y:S05]  /*0960*/  @!P0 BRA `(.L_x_16) ;  /* 0x0000000000ac8947 */ /* 0x000fea0003800000 */
[----:B------:R-:W1:Y:S01]  /*0970*/  S2R R6, SR_LANEID ;  /* 0x0000000000067919 */ /* 0x000e620000000000 */
[----:B------:R-:W2:Y:S02]  /*0980*/  SHFL.DOWN PT, R0, R7, 0x1, 0x1f ;  /* 0x08201f0007007f89 */ /* 0x000ea400000e0000 */
[----:B--2---:R-:W-:Y:S01]  /*0990*/  FADD R0, R0, R7 ;  /* 0x0000000700007221 */ /* 0x004fe20000000000 */
[C---:B-1----:R-:W-:Y:S02]  /*09a0*/  ISETP.GT.AND P0, PT, R6.reuse, 0x1e, PT ;  /* 0x0000001e0600780c */ /* 0x042fe40003f04270 */
[C---:B------:R-:W-:Y:S02]  /*09b0*/  ISETP.NE.AND P1, PT, R6.reuse, RZ, PT ;  /* 0x000000ff0600720c */ /* 0x040fe40003f25270 */
[----:B------:R-:W-:Y:S02]  /*09c0*/  FSEL R0, R7, R0, P0 ;  /* 0x0000000007007208 */ /* 0x000fe40000000000 */
[----:B------:R-:W-:-:S03]  /*09d0*/  ISETP.GT.AND P0, PT, R6, 0x1d, PT ;  /* 0x0000001d0600780c */ /* 0x000fc60003f04270 */
[----:B0-----:R-:W0:Y:S06]  /*09e0*/  SHFL.DOWN PT, R3, R0, 0x2, 0x1f ;  /* 0x08401f0000037f89 */ /* 0x001e2c00000e0000 */
[----:B------:R-:W1:Y:S01]  /*09f0*/  @!P1 S2R R5, SR_CgaCtaId ;  /* 0x0000000000059919 */ /* 0x000e620000008800 */
[----:B------:R-:W-:Y:S02]  /*0a00*/  @!P1 MOV R4, 0x400 ;  /* 0x0000040000049802 */ /* 0x000fe40000000f00 */
[----:B------:R-:W-:-:S04]  /*0a10*/  @!P1 SHF.R.U32.HI R2, RZ, 0x3, R9 ;  /* 0x00000003ff029819 */ /* 0x000fc80000011609 */
[----:B------:R-:W-:Y:S01]  /*0a20*/  @!P1 LOP3.LUT R2, R2, 0x7c, RZ, 0xc0, !PT ;  /* 0x0000007c02029812 */ /* 0x000fe200078ec0ff */
[----:B0-----:R-:W-:Y:S01]  /*0a30*/  @!P0 FADD R0, R0, R3 ;  /* 0x0000000300008221 */ /* 0x001fe20000000000 */
[----:B------:R-:W-:-:S04]  /*0a40*/  ISETP.GT.AND P0, PT, R6, 0x1b, PT ;  /* 0x0000001b0600780c */ /* 0x000fc80003f04270 */
[----:B------:R-:W0:Y:S01]  /*0a50*/  SHFL.DOWN PT, R3, R0, 0x4, 0x1f ;  /* 0x08801f0000037f89 */ /* 0x000e2200000e0000 */
[----:B-1----:R-:W-:-:S04]  /*0a60*/  @!P1 LEA R5, R5, R4, 0x18 ;  /* 0x0000000405059211 */ /* 0x002fc800078ec0ff */
[----:B------:R-:W-:-:S04]  /*0a70*/  @!P1 IADD3 R2, PT, PT, R2, R5, RZ ;  /* 0x0000000502029210 */ /* 0x000fc80007ffe0ff */
[----:B0-----:R-:W-:Y:S01]  /*0a80*/  @!P0 FADD R0, R0, R3 ;  /* 0x0000000300008221 */ /* 0x001fe20000000000 */
[----:B------:R-:W-:-:S04]  /*0a90*/  ISETP.GT.AND P0, PT, R6, 0x17, PT ;  /* 0x000000170600780c */ /* 0x000fc80003f04270 */
[----:B------:R-:W0:Y:S09]  /*0aa0*/  SHFL.DOWN PT, R3, R0, 0x8, 0x1f ;  /* 0x09001f0000037f89 */ /* 0x000e3200000e0000 */
[----:B0-----:R-:W-:Y:S01]  /*0ab0*/  @!P0 FADD R0, R0, R3 ;  /* 0x0000000300008221 */ /* 0x001fe20000000000 */
[----:B------:R-:W-:-:S04]  /*0ac0*/  ISETP.NE.AND P0, PT, R9, RZ, PT ;  /* 0x000000ff0900720c */ /* 0x000fc80003f05270 */
[----:B------:R-:W0:Y:S02]  /*0ad0*/  SHFL.DOWN PT, R3, R0, 0x10, 0x1f ;  /* 0x0a001f0000037f89 */ /* 0x000e2400000e0000 */
[----:B0-----:R-:W-:-:S05]  /*0ae0*/  FADD R3, R0, R3 ;  /* 0x0000000300037221 */ /* 0x001fca0000000000 */
[----:B------:R0:W-:Y:S01]  /*0af0*/  @!P1 STS [R2+0x8], R3 ;  /* 0x0000080302009388 */ /* 0x0001e20000000800 */
[----:B------:R-:W-:Y:S01]  /*0b00*/  BAR.SYNC.DEFER_BLOCKING 0x0 ;  /* 0x0000000000007b1d */ /* 0x000fe20000010000 */
[----:B------:R-:W-:-:S04]  /*0b10*/  ISETP.GT.AND P1, PT, R6, 0xf, PT ;  /* 0x0000000f0600780c */ /* 0x000fc80003f24270 */
[----:B------:R-:W-:Y:S01]  /*0b20*/  FSEL R0, R0, R3, P1 ;  /* 0x0000000300007208 */ /* 0x000fe20000800000 */
[----:B------:R-:W-:Y:S08]  /*0b30*/  @P0 BRA `(.L_x_17) ;  /* 0x0000003000900947 */ /* 0x000ff00003800000 */
[----:B------:R-:W1:Y:S01]  /*0b40*/  S2UR UR5, SR_CgaCtaId ;  /* 0x00000000000579c3 */ /* 0x000e620000008800 */
[----:B------:R-:W-:Y:S02]  /*0b50*/  UMOV UR4, 0x400 ;  /* 0x0000040000047882 */ /* 0x000fe40000000000 */
[----:B-1----:R-:W-:-:S09]  /*0b60*/  ULEA UR4, UR5, UR4, 0x18 ;  /* 0x0000000405047291 */ /* 0x002fd2000f8ec0ff */
[----:B0-----:R-:W0:Y:S04]  /*0b70*/  LDS R3, [UR4+0xc] ;  /* 0x00000c04ff037984 */ /* 0x001e280008000800 */
[----:B------:R-:W1:Y:S04]  /*0b80*/  LDS.128 R4, [UR4+0x10] ;  /* 0x00001004ff047984 */ /* 0x000e680008000c00 */
[----:B------:R-:W2:Y:S01]  /*0b90*/  LDS.64 R8, [UR4+0x20] ;  /* 0x00002004ff087984 */ /* 0x000ea20008000a00 */
[----:B0-----:R-:W-:-:S04]  /*0ba0*/  FADD R3, R0, R3 ;  /* 0x0000000300037221 */ /* 0x001fc80000000000 */
[----:B-1----:R-:W-:-:S04]  /*0bb0*/  FADD R4, R3, R4 ;  /* 0x0000000403047221 */ /* 0x002fc80000000000 */
[----:B------:R-:W-:-:S04]  /*0bc0*/  FADD R5, R4, R5 ;  /* 0x0000000504057221 */ /* 0x000fc80000000000 */
[----:B------:R-:W-:-:S04]  /*0bd0*/  FADD R6, R5, R6 ;  /* 0x0000000605067221 */ /* 0x000fc80000000000 */
[----:B------:R-:W-:-:S04]  /*0be0*/  FADD R7, R6, R7 ;  /* 0x0000000706077221 */ /* 0x000fc80000000000 */
[----:B--2---:R-:W-:-:S04]  /*0bf0*/  FADD R8, R7, R8 ;  /* 0x0000000807087221 */ /* 0x004fc80000000000 */
[----:B------:R-:W-:Y:S01]  /*0c00*/  FADD R0, R8, R9 ;  /* 0x0000000908007221 */ /* 0x000fe20000000000 */
[----:B------:R-:W-:Y:S06]  /*0c10*/  BRA `(.L_x_17) ;  /* 0x0000003000587947 */ /* 0x000fec0003800000 */
.L_x_16:
[----:B------:R-:W1:Y:S01]  /*0c20*/  S2R R4, SR_LANEID ;  /* 0x0000000000047919 */ /* 0x000e620000000000 */
[----:B------:R-:W-:-:S04]  /*0c30*/  LOP3.LUT R0, R9, 0x3e0, RZ, 0xc0, !PT ;  /* 0x000003e009007812 */ /* 0x000fc800078ec0ff */
[----:B0-----:R-:W-:Y:S02]  /*0c40*/  IADD3 R3, PT, PT, R0, 0x20, RZ ;  /* 0x0000002000037810 */ /* 0x001fe40007ffe0ff */
[----:B------:R-:W-:Y:S02]  /*0c50*/  LOP3.LUT R5, RZ, R0, RZ, 0x33, !PT ;  /* 0x00000000ff057212 */ /* 0x000fe400078e33ff */
[-C--:B------:R-:W-:Y:S02]  /*0c60*/  ISETP.GT.AND P0, PT, R3, R20.reuse, PT ;  /* 0x000000140300720c */ /* 0x080fe40003f04270 */
[----:B------:R-:W-:-:S04]  /*0c70*/  IADD3 R5, PT, PT, R5, R20, RZ ;  /* 0x0000001405057210 */ /* 0x000fc80007ffe0ff */
[----:B------:R-:W-:-:S05]  /*0c80*/  SEL R5, R5, 0x1f, P0 ;  /* 0x0000001f05057807 */ /* 0x000fca0000000000 */
[----:B------:R-:W0:Y:S01]  /*0c90*/  SHFL.DOWN PT, R0, R7, 0x1, R5 ;  /* 0x0820000007007989 */ /* 0x000e2200000e0005 */
[C---:B-1----:R-:W-:Y:S02]  /*0ca0*/  ISETP.GE.AND P0, PT, R4.reuse, R5, PT ;  /* 0x000000050400720c */ /* 0x042fe40003f06270 */
[C---:B------:R-:W-:Y:S02]  /*0cb0*/  IADD3 R2, PT, PT, R4.reuse, 0x2, RZ ;  /* 0x0000000204027810 */ /* 0x040fe40007ffe0ff */
[----:B------:R-:W-:-:S09]  /*0cc0*/  ISETP.NE.AND P1, PT, R4, RZ, PT ;  /* 0x000000ff0400720c */ /* 0x000fd20003f25270 */
[----:B0-----:R-:W-:Y:S01]  /*0cd0*/  @!P0 FADD R7, R0, R7 ;  /* 0x0000000700078221 */ /* 0x001fe20000000000 */
[-C--:B------:R-:W-:Y:S02]  /*0ce0*/  ISETP.GT.AND P0, PT, R2, R5.reuse, PT ;  /* 0x000000050200720c */ /* 0x080fe40003f04270 */
[----:B------:R-:W-:Y:S01]  /*0cf0*/  IADD3 R2, PT, PT, R4, 0x4, RZ ;  /* 0x0000000404027810 */ /* 0x000fe20007ffe0ff */
[----:B------:R-:W0:Y:S01]  /*0d00*/  @!P1 S2R R6, SR_CgaCtaId ;  /* 0x0000000000069919 */ /* 0x000e220000008800 */
[----:B------:R-:W-:Y:S01]  /*0d10*/  @!P1 MOV R3, 0x400 ;  /* 0x0000040000039802 */ /* 0x000fe20000000f00 */
[----:B------:R-:W1:Y:S08]  /*0d20*/  SHFL.DOWN PT, R0, R7, 0x2, R5 ;  /* 0x0840000007007989 */ /* 0x000e7000000e0005 */
[----:B-1----:R-:W-:Y:S01]  /*0d30*/  @!P0 FADD R7, R7, R0 ;  /* 0x0000000007078221 */ /* 0x002fe20000000000 */
[----:B------:R-:W-:-:S02]  /*0d40*/  ISETP.GT.AND P0, PT, R2, R5, PT ;  /* 0x000000050200720c */ /* 0x000fc40003f04270 */
[----:B------:R-:W-:Y:S02]  /*0d50*/  IADD3 R2, PT, PT, R4, 0x8, RZ ;  /* 0x0000000804027810 */ /* 0x000fe40007ffe0ff */
[----:B------:R-:W1:Y:S01]  /*0d60*/  SHFL.DOWN PT, R0, R7, 0x4, R5 ;  /* 0x0880000007007989 */ /* 0x000e6200000e0005 */
[----:B0-----:R-:W-:-:S08]  /*0d70*/  @!P1 LEA R3, R6, R3, 0x18 ;  /* 0x0000000306039211 */ /* 0x001fd000078ec0ff */
[----:B-1----:R-:W-:Y:S01]  /*0d80*/  @!P0 FADD R7, R7, R0 ;  /* 0x0000000007078221 */ /* 0x002fe20000000000 */
[----:B------:R-:W-:Y:S01]  /*0d90*/  ISETP.GT.AND P0, PT, R2, R5, PT ;  /* 0x000000050200720c */ /* 0x000fe20003f04270 */
[----:B------:R-:W-:-:S03]  /*0da0*/  VIADD R2, R4, 0x10 ;  /* 0x0000001004027836 */ /* 0x000fc60000000000 */
[----:B------:R-:W0:Y:S09]  /*0db0*/  SHFL.DOWN PT, R0, R7, 0x8, R5 ;  /* 0x0900000007007989 */ /* 0x000e3200000e0005 */
[----:B0-----:R-:W-:Y:S01]  /*0dc0*/  @!P0 FADD R7, R7, R0 ;  /* 0x0000000007078221 */ /* 0x001fe20000000000 */
[----:B------:R-:W-:-:S02]  /*0dd0*/  ISETP.GT.AND P0, PT, R2, R5, PT ;  /* 0x000000050200720c */ /* 0x000fc40003f04270 */
[----:B------:R-:W-:Y:S02]  /*0de0*/  @!P1 SHF.R.U32.HI R2, RZ, 0x3, R9 ;  /* 0x00000003ff029819 */ /* 0x000fe40000011609 */
[----:B------:R-:W0:Y:S02]  /*0df0*/  SHFL.DOWN PT, R0, R7, 0x10, R5 ;  /* 0x0a00000007007989 */ /* 0x000e2400000e0005 */
[----:B------:R-:W-:-:S04]  /*0e00*/  @!P1 LOP3.LUT R2, R2, 0x7c, RZ, 0xc0, !PT ;  /* 0x0000007c02029812 */ /* 0x000fc800078ec0ff */
[----:B------:R-:W-:-:S03]  /*0e10*/  @!P1 IADD3 R3, PT, PT, R2, R3, RZ ;  /* 0x0000000302039210 */ /* 0x000fc60007ffe0ff */
[----:B0-----:R-:W-:Y:S01]  /*0e20*/  @!P0 FADD R7, R7, R0 ;  /* 0x0000000007078221 */ /* 0x001fe20000000000 */
[----:B------:R-:W-:-:S04]  /*0e30*/  ISETP.NE.AND P0, PT, R9, RZ, PT ;  /* 0x000000ff0900720c */ /* 0x000fc80003f05270 */
[----:B------:R-:W-:-:S05]  /*0e40*/  MOV R0, R7 ;  /* 0x0000000700007202 */ /* 0x000fca0000000f00 */
[----:B------:R4:W-:Y:S01]  /*0e50*/  @!P1 STS [R3+0x8], R0 ;  /* 0x0000080003009388 */ /* 0x0009e20000000800 */
[----:B------:R-:W-:Y:S06]  /*0e60*/  BAR.SYNC.DEFER_BLOCKING 0x0 ;  /* 0x0000000000007b1d */ /* 0x000fec0000010000 */
[----:B------:R-:W-:Y:S05]  /*0e70*/  @P0 BRA `(.L_x_17) ;  /* 0x0000002c00c00947 */ /* 0x000fea0003800000 */
[----:B------:R-:W0:Y:S01]  /*0e80*/  S2UR UR5, SR_CgaCtaId ;  /* 0x00000000000579c3 */ /* 0x000e220000008800 */
[----:B------:R-:W-:Y:S01]  /*0e90*/  UMOV UR4, 0x400 ;  /* 0x0000040000047882 */ /* 0x000fe20000000000 */
[C---:B------:R-:W-:Y:S02]  /*0ea0*/  ISETP.GT.AND P2, PT, R20.reuse, 0x20, PT ;  /* 0x000000201400780c */ /* 0x040fe40003f44270 */
[C---:B------:R-:W-:Y:S02]  /*0eb0*/  ISETP.GT.AND P4, PT, R20.reuse, 0x40, PT ;  /* 0x000000401400780c */ /* 0x040fe40003f84270 */
[C---:B------:R-:W-:Y:S02]  /*0ec0*/  ISETP.GT.AND P3, PT, R20.reuse, 0x60, PT ;  /* 0x000000601400780c */ /* 0x040fe40003f64270 */
[----:B------:R-:W-:Y:S01]  /*0ed0*/  ISETP.GT.AND P1, PT, R20, 0x80, PT ;  /* 0x000000801400780c */ /* 0x000fe20003f24270 */
[----:B0-----:R-:W-:-:S09]  /*0ee0*/  ULEA UR4, UR5, UR4, 0x18 ;  /* 0x0000000405047291 */ /* 0x001fd2000f8ec0ff */
[----:B----4-:R-:W0:Y:S04]  /*0ef0*/  LDS R3, [UR4+0xc] ;  /* 0x00000c04ff037984 */ /* 0x010e280008000800 */
[----:B------:R-:W1:Y:S04]  /*0f00*/  LDS.128 R4, [UR4+0x10] ;  /* 0x00001004ff047984 */ /* 0x000e680008000c00 */
[----:B------:R-:W2:Y:S01]  /*0f10*/  LDS.64 R8, [UR4+0x20] ;  /* 0x00002004ff087984 */ /* 0x000ea20008000a00 */
[----:B0-----:R-:W-:Y:S01]  /*0f20*/  @P2 FADD R0, R0, R3 ;  /* 0x0000000300002221 */ /* 0x001fe20000000000 */
[----:B------:R-:W-:-:S03]  /*0f30*/  ISETP.GT.AND P2, PT, R20, 0xa0, PT ;  /* 0x000000a01400780c */ /* 0x000fc60003f44270 */
[----:B-1----:R-:W-:Y:S01]  /*0f40*/  @P4 FADD R0, R0, R4 ;  /* 0x0000000400004221 */ /* 0x002fe20000000000 */
[----:B------:R-:W-:-:S03]  /*0f50*/  ISETP.GT.AND P4, PT, R20, 0xc0, PT ;  /* 0x000000c01400780c */ /* 0x000fc60003f84270 */
[----:B------:R-:W-:Y:S01]  /*0f60*/  @P3 FADD R0, R0, R5 ;  /* 0x0000000500003221 */ /* 0x000fe20000000000 */
[----:B------:R-:W-:-:S03]  /*0f70*/  ISETP.GT.AND P3, PT, R20, 0xe0, PT ;  /* 0x000000e01400780c */ /* 0x000fc60003f64270 */
[----:B------:R-:W-:-:S04]  /*0f80*/  @P1 FADD R0, R0, R6 ;  /* 0x0000000600001221 */ /* 0x000fc80000000000 */
[----:B------:R-:W-:-:S04]  /*0f90*/  @P2 FADD R0, R0, R7 ;  /* 0x0000000700002221 */ /* 0x000fc80000000000 */
[----:B--2---:R-:W-:-:S04]  /*0fa0*/  @P4 FADD R0, R0, R8 ;  /* 0x0000000800004221 */ /* 0x004fc80000000000 */
[----:B------:R-:W-:Y:S01]  /*0fb0*/  @P3 FADD R0, R0, R9 ;  /* 0x0000000900003221 */ /* 0x000fe20000000000 */
[----:B------:R-:W-:Y:S06]  /*0fc0*/  BRA `(.L_x_17) ;  /* 0x0000002c006c7947 */ /* 0x000fec0003800000 */
.L_x_3:
[----:B------:R-:W0:Y:S01]  /*0fd0*/  S2R R0, SR_TID.X ;  /* 0x0000000000007919 */ /* 0x000e220000002100 */
[----:B------:R-:W1:Y:S01]  /*0fe0*/  LDC.64 R2, c[0x0][0x380] ;  /* 0x0000e000ff027b82 */ /* 0x000e620000000a00 */
[----:B0-----:R-:W-:-:S05]  /*0ff0*/  SHF.L.U32 R5, R0, 0x2, RZ ;  /* 0x0000000200057819 */ /* 0x001fca00000006ff */
[----:B-1----:R-:W-:-:S05]  /*1000*/  IMAD.WIDE.U32 R2, R5, 0x4, R2 ;  /* 0x0000000405027825 */ /* 0x002fca00078e0002 */
[----:B------:R-:W2:Y:S04]  /*1010*/  LDG.E.128.CONSTANT R4, desc[UR6][R2.64] ;  /* 0x0000000602047981 */ /* 0x000ea8000c1e9d00 */
[----:B------:R-:W3:Y:S04]  /*1020*/  LDG.E.128.CONSTANT R8, desc[UR6][R2.64+0x1000] ;  /* 0x0010000602087981 */ /* 0x000ee8000c1e9d00 */
[----:B------:R-:W4:Y:S04]  /*1030*/  LDG.E.128.CONSTANT R12, desc[UR6][R2.64+0x2000] ;  /* 0x00200006020c7981 */ /* 0x000f28000c1e9d00 */
[----:B------:R-:W5:Y:S01]  /*1040*/  LDG.E.128.CONSTANT R16, desc[UR6][R2.64+0x3000] ;  /* 0x0030000602107981 */ /* 0x000f62000c1e9d00 */
[----:B------:R-:W-:Y:S01]  /*1050*/  ISETP.GE.U32.AND P0, PT, R20, 0x2000, PT ;  /* 0x000020001400780c */ /* 0x000fe20003f06070 */
[----:B------:R-:W-:-:S02]  /*1060*/  HFMA2 R23, -RZ, RZ, 0, 0.00048828125 ;  /* 0x00001000ff177431 */ /* 0x000fc400000001ff */
[----:B--2---:R-:W-:Y:S01]  /*1070*/  FADD R4, R4, R5 ;  /* 0x0000000504047221 */ /* 0x004fe20000000000 */
[----:B------:R-:W-:Y:S01]  /*1080*/  FADD R7, R6, R7 ;  /* 0x0000000706077221 */ /* 0x000fe20000000000 */
[----:B---3--:R-:W-:Y:S01]  /*1090*/  FADD R8, R8, R9 ;  /* 0x0000000908087221 */ /* 0x008fe20000000000 */
[----:B------:R-:W-:Y:S02]  /*10a0*/  FADD R11, R10, R11 ;  /* 0x0000000b0a0b7221 */ /* 0x000fe40000000000 */
[----:B------:R-:W-:Y:S01]  /*10b0*/  FADD R4, R4, R7 ;  /* 0x0000000704047221 */ /* 0x000fe20000000000 */
[----:B----4-:R-:W-:Y:S01]  /*10c0*/  FADD R12, R12, R13 ;  /* 0x0000000d0c0c7221 */ /* 0x010fe20000000000 */
[----:B------:R-:W-:Y:S01]  /*10d0*/  FADD R15, R14, R15 ;  /* 0x0000000f0e0f7221 */ /* 0x000fe20000000000 */
[----:B------:R-:W-:Y:S01]  /*10e0*/  FADD R11, R8, R11 ;  /* 0x0000000b080b7221 */ /* 0x000fe20000000000 */
[----:B-----5:R-:W-:Y:S01]  /*10f0*/  FADD R16, R16, R17 ;  /* 0x0000001110107221 */ /* 0x020fe20000000000 */
[----:B------:R-:W-:Y:S01]  /*1100*/  FADD R19, R18, R19 ;  /* 0x0000001312137221 */ /* 0x000fe20000000000 */
[----:B------:R-:W-:Y:S01]  /*1110*/  FADD R12, R12, R15 ;  /* 0x0000000f0c0c7221 */ /* 0x000fe20000000000 */
[----:B------:R-:W-:-:S02]  /*1120*/  FADD R4, R4, R11 ;  /* 0x0000000b04047221 */ /* 0x000fc40000000000 */
[----:B------:R-:W-:-:S04]  /*1130*/  FADD R19, R16, R19 ;  /* 0x0000001310137221 */ /* 0x000fc80000000000 */
[----:B------:R-:W-:-:S04]  /*1140*/  FADD R19, R12, R19 ;  /* 0x000000130c137221 */ /* 0x000fc80000000000 */
[----:B------:R-:W-:Y:S01]  /*1150*/  FADD R21, R4, R19 ;  /* 0x0000001304157221 */ /* 0x000fe20000000000 */
[----:B------:R-:W-:Y:S06]  /*1160*/  @!P0 BRA `(.L_x_18) ;  /* 0x00000000007c8947 */ /* 0x000fec0003800000 */
[----:B------:R-:W0:Y:S01]  /*1170*/  LDC R24, c[0x0][0x390] ;  /* 0x0000e400ff187b82 */ /* 0x000e220000000800 */
[----:B------:R-:W-:Y:S02]  /*1180*/  IADD3 R22, PT, PT, R20, -0x1000, RZ ;  /* 0xfffff00014167810 */ /* 0x000fe40007ffe0ff */
[----:B------:R-:W-:-:S07]  /*1190*/  MOV R23, 0x1000 ;  /* 0x0000100000177802 */ /* 0x000fce0000000f00 */
.L_x_20:
[----:B------:R-:W-:-:S05]  /*11a0*/  IMAD.WIDE R26, R23, 0x4, R2 ;  /* 0x00000004171a7825 */ /* 0x000fca00078e0202 */
[----:B------:R-:W2:Y:S04]  /*11b0*/  LDG.E.128.CONSTANT R16, desc[UR6][R26.64+0x2000] ;  /* 0x002000061a107981 */ /* 0x000ea8000c1e9d00 */
[----:B------:R-:W3:Y:S04]  /*11c0*/  LDG.E.128.CONSTANT R4, desc[UR6][R26.64+0x3000] ;  /* 0x003000061a047981 */ /* 0x000ee8000c1e9d00 */
[----:B------:R-:W4:Y:S04]  /*11d0*/  LDG.E.128.CONSTANT R8, desc[UR6][R26.64] ;  /* 0x000000061a087981 */ /* 0x000f28000c1e9d00 */
[----:B------:R-:W5:Y:S01]  /*11e0*/  LDG.E.128.CONSTANT R12, desc[UR6][R26.64+0x1000] ;  /* 0x001000061a0c7981 */ /* 0x000f62000c1e9d00 */
[----:B0-----:R-:W-:Y:S01]  /*11f0*/  MOV R20, R24 ;  /* 0x0000001800147202 */ /* 0x001fe20000000f00 */
[----:B--2---:R-:W-:Y:S01]  /*1200*/  FADD R17, R17, R18 ;  /* 0x0000001211117221 */ /* 0x004fe20000000000 */
[----:B---3--:R-:W-:-:S02]  /*1210*/  FADD R18, R19, R4 ;  /* 0x0000000413127221 */ /* 0x008fc40000000000 */
[----:B------:R-:W-:Y:S01]  /*1220*/  IADD3 R4, PT, PT, -R23, R20, RZ ;  /* 0x0000001417047210 */ /* 0x000fe20007ffe1ff */
[----:B------:R-:W-:Y:S01]  /*1230*/  FADD R5, R5, R6 ;  /* 0x0000000605057221 */ /* 0x000fe20000000000 */
[----:B----4-:R-:W-:Y:S01]  /*1240*/  FADD R9, R9, R10 ;  /* 0x0000000a09097221 */ /* 0x010fe20000000000 */
[----:B------:R-:W-:Y:S01]  /*1250*/  FADD R8, R8, R21 ;  /* 0x0000001508087221 */ /* 0x000fe20000000000 */
[----:B------:R-:W-:Y:S01]  /*1260*/  ISETP.GE.AND P0, PT, R4, 0x1000, PT ;  /* 0x000010000400780c */ /* 0x000fe20003f06270 */
[----:B-----5:R-:W-:Y:S01]  /*1270*/  FADD R13, R13, R14 ;  /* 0x0000000e0d0d7221 */ /* 0x020fe20000000000 */
[----:B------:R-:W-:Y:S01]  /*1280*/  FADD R10, R11, R12 ;  /* 0x0000000c0b0a7221 */ /* 0x000fe20000000000 */
[----:B------:R-:W-:Y:S01]  /*1290*/  FADD R14, R15, R16 ;  /* 0x000000100f0e7221 */ /* 0x000fe20000000000 */
[----:B------:R-:W-:Y:S01]  /*12a0*/  FADD R8, R8, R9 ;  /* 0x0000000908087221 */ /* 0x000fe20000000000 */
[----:B------:R-:W-:Y:S01]  /*12b0*/  FADD R5, R18, R5 ;  /* 0x0000000512057221 */ /* 0x000fe20000000000 */
[----:B------:R-:W-:Y:S01]  /*12c0*/  FADD R13, R10, R13 ;  /* 0x0000000d0a0d7221 */ /* 0x000fe20000000000 */
[----:B------:R-:W-:-:S03]  /*12d0*/  FADD R14, R14, R17 ;  /* 0x000000110e0e7221 */ /* 0x000fc60000000000 */
[----:B------:R-:W-:Y:S01]  /*12e0*/  FADD R8, R8, R13 ;  /* 0x0000000d08087221 */ /* 0x000fe20000000000 */
[----:B------:R-:W-:-:S04]  /*12f0*/  FADD R5, R14, R5 ;  /* 0x000000050e057221 */ /* 0x000fc80000000000 */
[----:B------:R-:W-:-:S04]  /*1300*/  FADD R5, R8, R5 ;  /* 0x0000000508057221 */ /* 0x000fc80000000000 */
[----:B------:R-:W-:Y:S01]  /*1310*/  FADD R21, R7, R5 ;  /* 0x0000000507157221 */ /* 0x000fe20000000000 */
[----:B------:R-:W-:Y:S06]  /*1320*/  @!P0 BRA `(.L_x_19) ;  /* 0x0000000800308947 */ /* 0x000fec0003800000 */
[----:B------:R-:W-:-:S04]  /*1330*/  IADD3 R23, PT, PT, R23, 0x1000, RZ ;  /* 0x0000100017177810 */ /* 0x000fc80007ffe0ff */
[----:B------:R-:W-:-:S13]  /*1340*/  ISETP.GT.AND P0, PT, R23, R22, PT ;  /* 0x000000161700720c */ /* 0x000fda0003f04270 */
[----:B------:R-:W-:Y:S05]  /*1350*/  @!P0 BRA `(.L_x_20) ;  /* 0xfffffffc00908947 */ /* 0x000fea000383ffff */
.L_x_18:
[----:B------:R-:W-:-:S13]  /*1360*/  ISETP.GE.AND P0, PT, R23, R20, PT ;  /* 0x000000141700720c */ /* 0x000fda0003f06270 */
[----:B------:R-:W-:Y:S05]  /*1370*/  @P0 BRA `(.L_x_19) ;  /* 0x00000008001c0947 */ /* 0x000fea0003800000 */
[----:B------:R-:W-:Y:S01]  /*1380*/  IMAD.IADD R9, R20, 0x1, -R23 ;  /* 0x0000000114097824 */ /* 0x000fe200078e0a17 */
[----:B------:R-:W-:Y:S04]  /*1390*/  BSSY.RECONVERGENT B1, `(.L_x_19) ;  /* 0x0000085000017945 */ /* 0x000fe80003800200 */
[----:B------:R-:W-:-:S13]  /*13a0*/  ISETP.GE.AND P0, PT, R0, R9, PT ;  /* 0x000000090000720c */ /* 0x000fda0003f06270 */
[----:B------:R-:W-:Y:S05]  /*13b0*/  @P0 BRA `(.L_x_21) ;  /* 0x0000000800080947 */ /* 0x000fea0003800000 */
[-C--:B------:R-:W-:Y:S01]  /*13c0*/  LOP3.LUT R2, RZ, R0.reuse, RZ, 0x33, !PT ;  /* 0x00000000ff027212 */ /* 0x080fe200078e33ff */
[----:B------:R-:W-:Y:S01]  /*13d0*/  BSSY.RECONVERGENT B2, `(.L_x_22) ;  /* 0x0000015000027945 */ /* 0x000fe20003800200 */
[----:B------:R-:W-:Y:S02]  /*13e0*/  MOV R8, R0 ;  /* 0x0000000000087202 */ /* 0x000fe40000000f00 */
[----:B------:R-:W-:-:S04]  /*13f0*/  IADD3 R2, PT, PT, -R23, R20, R2 ;  /* 0x0000001417027210 */ /* 0x000fc80007ffe102 */
[C---:B------:R-:W-:Y:S02]  /*1400*/  LOP3.LUT R3, R2.reuse, 0x300, RZ, 0xc0, !PT ;  /* 0x0000030002037812 */ /* 0x040fe400078ec0ff */
[----:B------:R-:W-:Y:S02]  /*1410*/  ISETP.GE.U32.AND P1, PT, R2, 0x300, PT ;  /* 0x000003000200780c */ /* 0x000fe40003f26070 */
[----:B------:R-:W-:-:S13]  /*1420*/  ISETP.NE.AND P0, PT, R3, 0x300, PT ;  /* 0x000003000300780c */ /* 0x000fda0003f05270 */
[----:B------:R-:W-:Y:S05]  /*1430*/  @!P0 BRA `(.L_x_23) ;  /* 0x0000000000388947 */ /* 0x000fea0003800000 */
[----:B------:R-:W0:Y:S01]  /*1440*/  LDC.64 R4, c[0x0][0x380] ;  /* 0x0000e000ff047b82 */ /* 0x000e220000000a00 */
[----:B------:R-:W-:Y:S02]  /*1450*/  LEA.HI R2, R2, 0x1, RZ, 0x18 ;  /* 0x0000000102027811 */ /* 0x000fe400078fc0ff */
[----:B------:R-:W-:Y:S02]  /*1460*/  IADD3 R7, PT, PT, R0, R23, RZ ;  /* 0x0000001700077210 */ /* 0x000fe40007ffe0ff */
[----:B------:R-:W-:Y:S02]  /*1470*/  LOP3.LUT R2, R2, 0x3, RZ, 0xc0, !PT ;  /* 0x0000000302027812 */ /* 0x000fe400078ec0ff */
[----:B------:R-:W-:Y:S02]  /*1480*/  MOV R8, R0 ;  /* 0x0000000000087202 */ /* 0x000fe40000000f00 */
[----:B------:R-:W-:-:S07]  /*1490*/  IADD3 R6, PT, PT, -R2, RZ, RZ ;  /* 0x000000ff02067210 */ /* 0x000fce0007ffe1ff */
.L_x_24:
[----:B0-----:R-:W-:-:S06]  /*14a0*/  IMAD.WIDE.U32 R2, R7, 0x4, R4 ;  /* 0x0000000407027825 */ /* 0x001fcc00078e0004 */
[----:B------:R-:W2:Y:S01]  /*14b0*/  LDG.E.CONSTANT R2, desc[UR6][R2.64] ;  /* 0x0000000602027981 */ /* 0x000ea2000c1e9900 */
[----:B------:R-:W-:Y:S02]  /*14c0*/  IADD3 R6, PT, PT, R6, 0x1, RZ ;  /* 0x0000000106067810 */ /* 0x000fe40007ffe0ff */
[----:B------:R-:W-:Y:S02]  /*14d0*/  IADD3 R8, PT, PT, R8, 0x100, RZ ;  /* 0x0000010008087810 */ /* 0x000fe40007ffe0ff */
[----:B------:R-:W-:Y:S02]  /*14e0*/  ISETP.NE.AND P0, PT, R6, RZ, PT ;  /* 0x000000ff0600720c */ /* 0x000fe40003f05270 */
[----:B------:R-:W-:Y:S01]  /*14f0*/  IADD3 R7, PT, PT, R7, 0x100, RZ ;  /* 0x0000010007077810 */ /* 0x000fe20007ffe0ff */
[----:B--2---:R-:W-:-:S10]  /*1500*/  FADD R21, R2, R21 ;  /* 0x0000001502157221 */ /* 0x004fd40000000000 */
[----:B------:R-:W-:Y:S05]  /*1510*/  @P0 BRA `(.L_x_24) ;  /* 0xfffffffc00e00947 */ /* 0x000fea000383ffff */
.L_x_23:
[----:B------:R-:W-:Y:S05]  /*1520*/  BSYNC.RECONVERGENT B2 ;  /* 0x0000000000027941 */ /* 0x000fea0003800200 */
.L_x_22:
[----:B------:R-:W-:Y:S05]  /*1530*/  @!P1 BRA `(.L_x_21) ;  /* 0x0000000400a89947 */ /* 0x000fea0003800000 */
[----:B------:R-:W0:Y:S01]  /*1540*/  LDCU.64 UR4, c[0x0][0x380] ;  /* 0x00007000ff0477ac */ /* 0x000e220008000a00 */
[----:B------:R-:W-:Y:S01]  /*1550*/  IADD3 R5, PT, PT, R9, -R8, RZ ;  /* 0x8000000809057210 */ /* 0x000fe20007ffe0ff */
[----:B------:R-:W-:Y:S01]  /*1560*/  BSSY.RECONVERGENT B2, `(.L_x_25) ;  /* 0x000003b000027945 */ /* 0x000fe20003800200 */
[CC--:B------:R-:W-:Y:S02]  /*1570*/  IADD3 R3, P0, PT, R8.reuse, R23.reuse, RZ ;  /* 0x0000001708037210 */ /* 0x0c0fe40007f1e0ff */
[----:B------:R-:W-:Y:S02]  /*1580*/  ISETP.GT.AND P1, PT, R5, 0xc00, PT ;  /* 0x00000c000500780c */ /* 0x000fe40003f24270 */
[----:B------:R-:W-:Y:S02]  /*1590*/  IADD3.X R4, PT, PT, RZ, RZ, RZ, P0, !PT ;  /* 0x000000ffff047210 */ /* 0x000fe400007fe4ff */
[----:B------:R-:W-:Y:S02]  /*15a0*/  IADD3 R11, PT, PT, R8, R23, RZ ;  /* 0x00000017080b7210 */ /* 0x000fe40007ffe0ff */
[----:B0-----:R-:W-:-:S04]  /*15b0*/  LEA R2, P0, R3, UR4, 0x2 ;  /* 0x0000000403027c11 */ /* 0x001fc8000f8010ff */
[----:B------:R-:W-:Y:S02]  /*15c0*/  LEA.HI.X R3, R3, UR5, R4, 0x2, P0 ;  /* 0x0000000503037c11 */ /* 0x000fe400080f1404 */
[----:B------:R-:W-:-:S05]  /*15d0*/  IADD3 R2, P0, PT, R2, 0x800, RZ ;  /* 0x0000080002027810 */ /* 0x000fca0007f1e0ff */
[----:B------:R-:W-:Y:S01]  /*15e0*/  IMAD.X R3, RZ, RZ, R3, P0 ;  /* 0x000000ffff037224 */ /* 0x000fe200000e0603 */
[----:B------:R-:W-:Y:S01]  /*15f0*/  PLOP3.LUT P0, PT, PT, PT, PT, 0x80, 0x8 ;  /* 0x000000000008781c */ /* 0x000fe20003f0f070 */
[----:B------:R-:W-:-:S12]  /*1600*/  @!P1 BRA `(.L_x_26) ;  /* 0x0000000000c09947 */ /* 0x000fd80003800000 */
[----:B------:R-:W-:Y:S02]  /*1610*/  PLOP3.LUT P0, PT, PT, PT, PT, 0x8, 0x80 ;  /* 0x000000000080781c */ /* 0x000fe40003f0e170 */
[----:B------:R-:W-:-:S11]  /*1620*/  IADD3 R13, PT, PT, R9, -0xc00, RZ ;  /* 0xfffff400090d7810 */ /* 0x000fd60007ffe0ff */
.L_x_27:
[----:B------:R-:W0:Y:S01]  /*1630*/  LDC.64 R4, c[0x0][0x380] ;  /* 0x0000e000ff047b82 */ /* 0x000e220000000a00 */
[----:B------:R-:W2:Y:S01]  /*1640*/  LDG.E.CONSTANT R10, desc[UR6][R2.64+-0x400] ;  /* 0xfffc0006020a7981 */ /* 0x000ea2000c1e9900 */
[----:B------:R-:W-:-:S03]  /*1650*/  IADD3 R25, PT, PT, R11, 0x400, RZ ;  /* 0x000004000b197810 */ /* 0x000fc60007ffe0ff */
[----:B------:R-:W3:Y:S04]  /*1660*/  LDG.E.CONSTANT R19, desc[UR6][R2.64] ;  /* 0x0000000602137981 */ /* 0x000ee8000c1e9900 */
[----:B------:R-:W4:Y:S01]  /*1670*/  LDG.E.CONSTANT R18, desc[UR6][R2.64+0x400] ;  /* 0x0004000602127981 */ /* 0x000f22000c1e9900 */
[----:B------:R-:W-:-:S03]  /*1680*/  IADD3 R7, PT, PT, R11, 0x800, RZ ;  /* 0x000008000b077810 */ /* 0x000fc60007ffe0ff */
[----:B------:R-:W5:Y:S04]  /*1690*/  LDG.E.CONSTANT R16, desc[UR6][R2.64+0xc00] ;  /* 0x000c000602107981 */ /* 0x000f68000c1e9900 */
[----:B------:R-:W5:Y:S04]  /*16a0*/  LDG.E.CONSTANT R15, desc[UR6][R2.64+0x1000] ;  /* 0x00100006020f7981 */ /* 0x000f68000c1e9900 */
[----:B------:R-:W5:Y:S01]  /*16b0*/  LDG.E.CONSTANT R14, desc[UR6][R2.64+0x1400] ;  /* 0x00140006020e7981 */ /* 0x000f62000c1e9900 */
[----:B0-----:R-:W-:-:S03]  /*16c0*/  IMAD.WIDE.U32 R22, R11, 0x4, R4 ;  /* 0x000000040b167825 */ /* 0x001fc600078e0004 */
[----:B------:R-:W5:Y:S04]  /*16d0*/  LDG.E.CONSTANT R20, desc[UR6][R2.64+0x2000] ;  /* 0x0020000602147981 */ /* 0x000f68000c1e9900 */
[----:B------:R0:W2:Y:S01]  /*16e0*/  LDG.E.CONSTANT R12, desc[UR6][R22.64] ;  /* 0x00000006160c7981 */ /* 0x0000a2000c1e9900 */
[----:B------:R-:W-:-:S03]  /*16f0*/  IMAD.WIDE.U32 R24, R25, 0x4, R4 ;  /* 0x0000000419187825 */ /* 0x000fc600078e0004 */
[----:B------:R-:W5:Y:S04]  /*1700*/  LDG.E.CONSTANT R26, desc[UR6][R2.64+0x3000] ;  /* 0x00300006021a7981 */ /* 0x000f68000c1e9900 */
[----:B------:R-:W5:Y:S01]  /*1710*/  LDG.E.CONSTANT R17, desc[UR6][R24.64] ;  /* 0x0000000618117981 */ /* 0x000f62000c1e9900 */
[--C-:B------:R-:W-:Y:S01]  /*1720*/  IMAD.WIDE.U32 R6, R7, 0x4, R4.reuse ;  /* 0x0000000407067825 */ /* 0x100fe200078e0004 */
[----:B0-----:R-:W-:Y:S02]  /*1730*/  IADD3 R23, PT, PT, R11, 0xc00, RZ ;  /* 0x00000c000b177810 */ /* 0x001fe40007ffe0ff */
[----:B------:R-:W5:Y:S04]  /*1740*/  LDG.E.CONSTANT R22, desc[UR6][R2.64+0x1c00] ;  /* 0x001c000602167981 */ /* 0x000f68000c1e9900 */
[----:B------:R-:W5:Y:S01]  /*1750*/  LDG.E.CONSTANT R6, desc[UR6][R6.64] ;  /* 0x0000000606067981 */ /* 0x000f62000c1e9900 */
[----:B------:R-:W-:-:S03]  /*1760*/  IMAD.WIDE.U32 R4, R23, 0x4, R4 ;  /* 0x0000000417047825 */ /* 0x000fc600078e0004 */
[----:B------:R-:W5:Y:S04]  /*1770*/  LDG.E.CONSTANT R23, desc[UR6][R2.64+0x2400] ;  /* 0x0024000602177981 */ /* 0x000f68000c1e9900 */
[----:B------:R-:W5:Y:S04]  /*1780*/  LDG.E.CONSTANT R4, desc[UR6][R4.64] ;  /* 0x0000000604047981 */ /* 0x000f68000c1e9900 */
[----:B------:R-:W5:Y:S04]  /*1790*/  LDG.E.CONSTANT R24, desc[UR6][R2.64+0x2c00] ;  /* 0x002c000602187981 */ /* 0x000f68000c1e9900 */
[----:B------:R0:W5:Y:S01]  /*17a0*/  LDG.E.CONSTANT R25, desc[UR6][R2.64+0x3400] ;  /* 0x0034000602197981 */ /* 0x000162000c1e9900 */
[----:B------:R-:W-:-:S04]  /*17b0*/  IADD3 R8, PT, PT, R8, 0x1000, RZ ;  /* 0x0000100008087810 */ /* 0x000fc80007ffe0ff */
[----:B------:R-:W-:Y:S02]  /*17c0*/  ISETP.GE.AND P1, PT, R8, R13, PT ;  /* 0x0000000d0800720c */ /* 0x000fe40003f26270 */
[----:B0-----:R-:W-:Y:S02]  /*17d0*/  IADD3 R2, P2, PT, R2, 0x4000, RZ ;  /* 0x0000400002027810 */ /* 0x001fe40007f5e0ff */
[----:B------:R-:W-:Y:S02]  /*17e0*/  IADD3 R11, PT, PT, R11, 0x1000, RZ ;  /* 0x000010000b0b7810 */ /* 0x000fe40007ffe0ff */
[----:B------:R-:W-:Y:S01]  /*17f0*/  IADD3.X R3, PT, PT, RZ, R3, RZ, P2, !PT ;  /* 0x00000003ff037210 */ /* 0x000fe200017fe4ff */
[----:B--2---:R-:W-:-:S04]  /*1800*/  FADD R21, R12, R21 ;  /* 0x000000150c157221 */ /* 0x004fc80000000000 */
[----:B------:R-:W-:-:S04]  /*1810*/  FADD R10, R21, R10 ;  /* 0x0000000a150a7221 */ /* 0x000fc80000000000 */
[----:B---3--:R-:W-:-:S04]  /*1820*/  FADD R19, R10, R19 ;  /* 0x000000130a137221 */ /* 0x008fc80000000000 */
[----:B----4-:R-:W-:-:S04]  /*1830*/  FADD R18, R19, R18 ;  /* 0x0000001213127221 */ /* 0x010fc80000000000 */
[----:B-----5:R-:W-:-:S04]  /*1840*/  FADD R17, R18, R17 ;  /* 0x0000001112117221 */ /* 0x020fc80000000000 */
        /* <DEDUP_REMOVED lines=12> */
.L_x_26:
[----:B------:R-:W-:Y:S05]  /*1910*/  BSYNC.RECONVERGENT B2 ;  /* 0x0000000000027941 */ /* 0x000fea0003800200 */
.L_x_25:
[----:B------:R-:W-:Y:S01]  /*1920*/  IADD3 R4, PT, PT, R9, -R8, RZ ;  /* 0x8000000809047210 */ /* 0x000fe20007ffe0ff */
[----:B------:R-:W-:Y:S03]  /*1930*/  BSSY.RECONVERGENT B2, `(.L_x_28) ;  /* 0x000001e000027945 */ /* 0x000fe60003800200 */
[----:B------:R-:W-:-:S13]  /*1940*/  ISETP.GT.AND P1, PT, R4, 0x400, PT ;  /* 0x000004000400780c */ /* 0x000fda0003f24270 */
[----:B------:R-:W-:Y:S05]  /*1950*/  @!P1 BRA `(.L_x_29) ;  /* 0x00000000006c9947 */ /* 0x000fea0003800000 */
[----:B------:R-:W0:Y:S01]  /*1960*/  LDC.64 R6, c[0x0][0x380] ;  /* 0x0000e000ff067b82 */ /* 0x000e220000000a00 */
[----:B------:R-:W2:Y:S01]  /*1970*/  LDG.E.CONSTANT R10, desc[UR6][R2.64+-0x400] ;  /* 0xfffc0006020a7981 */ /* 0x000ea2000c1e9900 */
[----:B------:R-:W-:-:S03]  /*1980*/  VIADD R15, R11, 0x400 ;  /* 0x000004000b0f7836 */ /* 0x000fc60000000000 */
[----:B------:R-:W3:Y:S04]  /*1990*/  LDG.E.CONSTANT R13, desc[UR6][R2.64] ;  /* 0x00000006020d7981 */ /* 0x000ee8000c1e9900 */
[----:B------:R-:W4:Y:S04]  /*19a0*/  LDG.E.CONSTANT R17, desc[UR6][R2.64+0xc00] ;  /* 0x000c000602117981 */ /* 0x000f28000c1e9900 */
[----:B------:R-:W5:Y:S04]  /*19b0*/  LDG.E.CONSTANT R19, desc[UR6][R2.64+0x1000] ;  /* 0x0010000602137981 */ /* 0x000f68000c1e9900 */
[----:B------:R1:W5:Y:S01]  /*19c0*/  LDG.E.CONSTANT R23, desc[UR6][R2.64+0x1400] ;  /* 0x0014000602177981 */ /* 0x000362000c1e9900 */
[----:B0-----:R-:W-:-:S06]  /*19d0*/  IMAD.WIDE.U32 R4, R11, 0x4, R6 ;  /* 0x000000040b047825 */ /* 0x001fcc00078e0006 */
[----:B------:R-:W2:Y:S01]  /*19e0*/  LDG.E.CONSTANT R4, desc[UR6][R4.64] ;  /* 0x0000000604047981 */ /* 0x000ea2000c1e9900 */
[----:B------:R-:W-:-:S03]  /*19f0*/  IMAD.WIDE.U32 R6, R15, 0x4, R6 ;  /* 0x000000040f067825 */ /* 0x000fc600078e0006 */
[----:B------:R-:W4:Y:S04]  /*1a00*/  LDG.E.CONSTANT R15, desc[UR6][R2.64+0x400] ;  /* 0x00040006020f7981 */ /* 0x000f28000c1e9900 */
[----:B------:R-:W5:Y:S01]  /*1a10*/  LDG.E.CONSTANT R7, desc[UR6][R6.64] ;  /* 0x0000000606077981 */ /* 0x000f62000c1e9900 */
[----:B------:R-:W-:Y:S02]  /*1a20*/  PLOP3.LUT P0, PT, PT, PT, PT, 0x8, 0x80 ;  /* 0x000000000080781c */ /* 0x000fe40003f0e170 */
[----:B------:R-:W-:Y:S02]  /*1a30*/  IADD3 R8, PT, PT, R8, 0x800, RZ ;  /* 0x0000080008087810 */ /* 0x000fe40007ffe0ff */
[----:B------:R-:W-:Y:S01]  /*1a40*/  IADD3 R11, PT, PT, R11, 0x800, RZ ;  /* 0x000008000b0b7810 */ /* 0x000fe20007ffe0ff */
[----:B--2---:R-:W-:-:S04]  /*1a50*/  FADD R21, R21, R4 ;  /* 0x0000000415157221 */ /* 0x004fc80000000000 */
[----:B------:R-:W-:-:S04]  /*1a60*/  FADD R10, R21, R10 ;  /* 0x0000000a150a7221 */ /* 0x000fc80000000000 */
[----:B---3--:R-:W-:-:S04]  /*1a70*/  FADD R10, R10, R13 ;  /* 0x0000000d0a0a7221 */ /* 0x008fc80000000000 */
[----:B----4-:R-:W-:-:S04]  /*1a80*/  FADD R10, R10, R15 ;  /* 0x0000000f0a0a7221 */ /* 0x010fc80000000000 */
[----:B-----5:R-:W-:Y:S01]  /*1a90*/  FADD R10, R10, R7 ;  /* 0x000000070a0a7221 */ /* 0x020fe20000000000 */
[----:B------:R-:W-:-:S03]  /*1aa0*/  IADD3 R4, P1, PT, R2, 0x2000, RZ ;  /* 0x0000200002047810 */ /* 0x000fc60007f3e0ff */
[----:B------:R-:W-:Y:S01]  /*1ab0*/  FADD R10, R10, R17 ;  /* 0x000000110a0a7221 */ /* 0x000fe20000000000 */
[----:B------:R-:W-:-:S03]  /*1ac0*/  IADD3.X R5, PT, PT, RZ, R3, RZ, P1, !PT ;  /* 0x00000003ff057210 */ /* 0x000fc60000ffe4ff */
[----:B------:R-:W-:Y:S01]  /*1ad0*/  FADD R10, R10, R19 ;  /* 0x000000130a0a7221 */ /* 0x000fe20000000000 */
[----:B-1----:R-:W-:Y:S02]  /*1ae0*/  MOV R2, R4 ;  /* 0x0000000400027202 */ /* 0x002fe40000000f00 */
[----:B------:R-:W-:Y:S01]  /*1af0*/  MOV R3, R5 ;  /* 0x0000000500037202 */ /* 0x000fe20000000f00 */
[----:B------:R-:W-:-:S07]  /*1b00*/  FADD R21, R10, R23 ;  /* 0x000000170a157221 */ /* 0x000fce0000000000 */
.L_x_29:
[----:B------:R-:W-:Y:S05]  /*1b10*/  BSYNC.RECONVERGENT B2 ;  /* 0x0000000000027941 */ /* 0x000fea0003800200 */
.L_x_28:
[----:B------:R-:W-:-:S13]  /*1b20*/  ISETP.LT.OR P0, PT, R8, R9, P0 ;  /* 0x000000090800720c */ /* 0x000fda0000701670 */
[----:B------:R-:W-:Y:S05]  /*1b30*/  @!P0 BRA `(.L_x_21) ;  /* 0x0000000000288947 */ /* 0x000fea0003800000 */
[----:B------:R-:W0:Y:S01]  /*1b40*/  LDC.64 R4, c[0x0][0x380] ;  /* 0x0000e000ff047b82 */ /* 0x000e220000000a00 */
[----:B------:R-:W2:Y:S04]  /*1b50*/  LDG.E.CONSTANT R6, desc[UR6][R2.64+-0x400] ;  /* 0xfffc000602067981 */ /* 0x000ea8000c1e9900 */
[----:B------:R-:W3:Y:S04]  /*1b60*/  LDG.E.CONSTANT R7, desc[UR6][R2.64] ;  /* 0x0000000602077981 */ /* 0x000ee8000c1e9900 */
[----:B------:R-:W4:Y:S01]  /*1b70*/  LDG.E.CONSTANT R9, desc[UR6][R2.64+0x400] ;  /* 0x0004000602097981 */ /* 0x000f22000c1e9900 */
[----:B0-----:R-:W-:-:S06]  /*1b80*/  IMAD.WIDE.U32 R4, R11, 0x4, R4 ;  /* 0x000000040b047825 */ /* 0x001fcc00078e0004 */
[----:B------:R-:W5:Y:S02]  /*1b90*/  LDG.E.CONSTANT R4, desc[UR6][R4.64] ;  /* 0x0000000604047981 */ /* 0x000f64000c1e9900 */
[----:B-----5:R-:W-:-:S04]  /*1ba0*/  FADD R21, R21, R4 ;  /* 0x0000000415157221 */ /* 0x020fc80000000000 */
[----:B--2---:R-:W-:-:S04]  /*1bb0*/  FADD R6, R21, R6 ;  /* 0x0000000615067221 */ /* 0x004fc80000000000 */
[----:B---3--:R-:W-:-:S04]  /*1bc0*/  FADD R6, R6, R7 ;  /* 0x0000000706067221 */ /* 0x008fc80000000000 */
[----:B----4-:R-:W-:-:S07]  /*1bd0*/  FADD R21, R6, R9 ;  /* 0x0000000906157221 */ /* 0x010fce0000000000 */
.L_x_21:
[----:B------:R-:W-:Y:S05]  /*1be0*/  BSYNC.RECONVERGENT B1 ;  /* 0x0000000000017941 */ /* 0x000fea0003800200 */
.L_x_19:
[----:B------:R-:W0:Y:S01]  /*1bf0*/  S2R R6, SR_LANEID ;  /* 0x0000000000067919 */ /* 0x000e220000000000 */
[----:B------:R-:W1:Y:S01]  /*1c00*/  SHFL.DOWN PT, R2, R21, 0x1, 0x1f ;  /* 0x08201f0015027f89 */ /* 0x000e6200000e0000 */
[C---:B0-----:R-:W-:Y:S02]  /*1c10*/  ISETP.GT.AND P0, PT, R6.reuse, 0x1e, PT ;  /* 0x0000001e0600780c */ /* 0x041fe40003f04270 */
[----:B------:R-:W-:-:S11]  /*1c20*/  ISETP.NE.AND P1, PT, R6, RZ, PT ;  /* 0x000000ff0600720c */ /* 0x000fd60003f25270 */
[----:B-1----:R-:W-:Y:S01]  /*1c30*/  @!P0 FADD R21, R2, R21 ;  /* 0x0000001502158221 */ /* 0x002fe20000000000 */
[----:B------:R-:W-:Y:S01]  /*1c40*/  ISETP.GT.AND P0, PT, R6, 0x1d, PT ;  /* 0x0000001d0600780c */ /* 0x000fe20003f04270 */
[----:B------:R-:W0:Y:S01]  /*1c50*/  @!P1 S2R R5, SR_CgaCtaId ;  /* 0x0000000000059919 */ /* 0x000e220000008800 */
[----:B------:R-:W-:Y:S02]  /*1c60*/  @!P1 MOV R4, 0x400 ;  /* 0x0000040000049802 */ /* 0x000fe40000000f00 */
[----:B------:R-:W-:Y:S01]  /*1c70*/  @!P1 SHF.R.U32.HI R3, RZ, 0x3, R0 ;  /* 0x00000003ff039819 */ /* 0x000fe20000011600 */
[----:B------:R-:W1:Y:S03]  /*1c80*/  SHFL.DOWN PT, R2, R21, 0x2, 0x1f ;  /* 0x08401f0015027f89 */ /* 0x000e6600000e0000 */
[----:B------:R-:W-:-:S05]  /*1c90*/  @!P1 LOP3.LUT R3, R3, 0x7c, RZ, 0xc0, !PT ;  /* 0x0000007c03039812 */ /* 0x000fca00078ec0ff */
[----:B-1----:R-:W-:Y:S01]  /*1ca0*/  @!P0 FADD R21, R21, R2 ;  /* 0x0000000215158221 */ /* 0x002fe20000000000 */
[----:B------:R-:W-:Y:S02]  /*1cb0*/  ISETP.GT.AND P0, PT, R6, 0x1b, PT ;  /* 0x0000001b0600780c */ /* 0x000fe40003f04270 */
[----:B0-----:R-:W-:Y:S02]  /*1cc0*/  @!P1 LEA R4, R5, R4, 0x18 ;  /* 0x0000000405049211 */ /* 0x001fe400078ec0ff */
[----:B------:R-:W0:Y:S02]  /*1cd0*/  SHFL.DOWN PT, R2, R21, 0x4, 0x1f ;  /* 0x08801f0015027f89 */ /* 0x000e2400000e0000 */
[----:B------:R-:W-:-:S07]  /*1ce0*/  @!P1 IADD3 R3, PT, PT, R3, R4, RZ ;  /* 0x0000000403039210 */ /* 0x000fce0007ffe0ff */
        /* <DEDUP_REMOVED lines=12> */
[----:B------:R-:W0:Y:S01]  /*1db0*/  S2UR UR5, SR_CgaCtaId ;  /* 0x00000000000579c3 */ /* 0x000e220000008800 */
[----:B------:R-:W-:Y:S02]  /*1dc0*/  UMOV UR4, 0x400 ;  /* 0x0000040000047882 */ /* 0x000fe40000000000 */
[----:B0-----:R-:W-:-:S09]  /*1dd0*/  ULEA UR4, UR5, UR4, 0x18 ;  /* 0x0000000405047291 */ /* 0x001fd2000f8ec0ff */
[----:B---3--:R-:W0:Y:S04]  /*1de0*/  LDS R3, [UR4+0xc] ;  /* 0x00000c04ff037984 */ /* 0x008e280008000800 */
        /* <DEDUP_REMOVED lines=10> */
.L_x_2:
        /* <DEDUP_REMOVED lines=12> */
.L_x_32:
[----:B------:R-:W-:Y:S05]  /*1f50*/  BSYNC.RECONVERGENT B1 ;  /* 0x0000000000017941 */ /* 0x000fea0003800200 */
.L_x_31:
[----:B------:R-:W-:Y:S01]  /*1f60*/  ISETP.GE.AND P0, PT, R11, R20, PT ;  /* 0x000000140b00720c */ /* 0x000fe20003f06270 */
[----:B------:R-:W-:-:S12]  /*1f70*/  BSSY.RECONVERGENT B1, `(.L_x_33) ;  /* 0x0000074000017945 */ /* 0x000fd80003800200 */
[----:B------:R-:W-:Y:S05]  /*1f80*/  @P0 BRA `(.L_x_34) ;  /* 0x0000000400c80947 */ /* 0x000fea0003800000 */
[----:B0-----:R-:W-:Y:S01]  /*1f90*/  LOP3.LUT R3, RZ, R11, RZ, 0x33, !PT ;  /* 0x0000000bff037212 */ /* 0x001fe200078e33ff */
[----:B------:R-:W-:Y:S04]  /*1fa0*/  BSSY.RECONVERGENT B2, `(.L_x_35) ;  /* 0x0000015000027945 */ /* 0x000fe80003800200 */
[----:B------:R-:W-:-:S05]  /*1fb0*/  IMAD.IADD R4, R3, 0x1, R20 ;  /* 0x0000000103047824 */ /* 0x000fca00078e0214 */
        /* <DEDUP_REMOVED lines=10> */
.L_x_37:
[----:B------:R-:W-:-:S06]  /*2060*/  MOV R3, R5 ;  /* 0x0000000500037202 */ /* 0x000fcc0000000f00 */
[----:B------:R0:W2:Y:S01]  /*2070*/  LDG.E.CONSTANT R3, desc[UR6][R2.64] ;  /* 0x0000000602037981 */ /* 0x0000a2000c1e9900 */
[----:B------:R-:W-:Y:S02]  /*2080*/  IADD3 R4, PT, PT, R4, 0x1, RZ ;  /* 0x0000000104047810 */ /* 0x000fe40007ffe0ff */
[----:B------:R-:W-:Y:S02]  /*2090*/  IADD3 R11, PT, PT, R11, 0x100, RZ ;  /* 0x000001000b0b7810 */ /* 0x000fe40007ffe0ff */
[----:B------:R-:W-:Y:S02]  /*20a0*/  ISETP.NE.AND P0, PT, R4, RZ, PT ;  /* 0x000000ff0400720c */ /* 0x000fe40003f05270 */
[----:B0-----:R-:W-:-:S04]  /*20b0*/  IADD3 R2, P2, PT, R2, 0x400, RZ ;  /* 0x0000040002027810 */ /* 0x001fc80007f5e0ff */
[----:B------:R-:W-:Y:S01]  /*20c0*/  IADD3.X R5, PT, PT, RZ, R5, RZ, P2, !PT ;  /* 0x00000005ff057210 */ /* 0x000fe200017fe4ff */
[----:B--2--5:R-:W-:-:S06]  /*20d0*/  FADD R0, R3, R0 ;  /* 0x0000000003007221 */ /* 0x024fcc0000000000 */
[----:B------:R-:W-:Y:S05]  /*20e0*/  @P0 BRA `(.L_x_37) ;  /* 0xfffffffc00dc0947 */ /* 0x000fea000383ffff */
.L_x_36:
[----:B------:R-:W-:Y:S05]  /*20f0*/  BSYNC.RECONVERGENT B2 ;  /* 0x0000000000027941 */ /* 0x000fea0003800200 */
.L_x_35:
        /* <DEDUP_REMOVED lines=8> */
.L_x_40:
        /* <DEDUP_REMOVED lines=9> */
[----:B------:R-:W-:-:S03]  /*2210*/  VIADD R3, R11, 0x800 ;  /* 0x000008000b037836 */ /* 0x000fc60000000000 */
[----:B------:R-:W4:Y:S01]  /*2220*/  LDG.E.CONSTANT R15, desc[UR6][R4.64+0x400] ;  /* 0x00040006040f7981 */ /* 0x000f22000c1e9900 */
        /* <DEDUP_REMOVED lines=32> */
.L_x_39:
[----:B------:R-:W-:Y:S05]  /*2430*/  BSYNC.RECONVERGENT B2 ;  /* 0x0000000000027941 */ /* 0x000fea0003800200 */
.L_x_38:
[----:B------:R-:W-:Y:S01]  /*2440*/  IADD3 R2, PT, PT, -R11, R20, RZ ;  /* 0x000000140b027210 */ /* 0x000fe20007ffe1ff */
[----:B------:R-:W-:Y:S03]  /*2450*/  BSSY.RECONVERGENT B2, `(.L_x_41) ;  /* 0x0000019000027945 */ /* 0x000fe60003800200 */
[----:B------:R-:W-:-:S13]  /*2460*/  ISETP.GT.AND P1, PT, R2, 0x400, PT ;  /* 0x000004000200780c */ /* 0x000fda0003f24270 */
[----:B------:R-:W-:Y:S05]  /*2470*/  @!P1 BRA `(.L_x_42) ;  /* 0x0000000000589947 */ /* 0x000fea0003800000 */
        /* <DEDUP_REMOVED lines=22> */
.L_x_42:
[----:B------:R-:W-:Y:S05]  /*25e0*/  BSYNC.RECONVERGENT B2 ;  /* 0x0000000000027941 */ /* 0x000fea0003800200 */
.L_x_41:
        /* <DEDUP_REMOVED lines=12> */
.L_x_34:
[----:B------:R-:W-:Y:S05]  /*26b0*/  BSYNC.RECONVERGENT B1 ;  /* 0x0000000000017941 */ /* 0x000fea0003800200 */
.L_x_33:
        /* <DEDUP_REMOVED lines=35> */
[----:B--2---:R-:W0:Y:S04]  /*28f0*/  LDS R3, [UR4+0xc] ;  /* 0x00000c04ff037984 */ /* 0x004e280008000800 */
        /* <DEDUP_REMOVED lines=10> */
.L_x_43:
[----:B0-----:R-:W0:Y:S01]  /*29a0*/  S2R R2, SR_LANEID ;  /* 0x0000000000027919 */ /* 0x001e220000000000 */
[----:B------:R-:W-:-:S04]  /*29b0*/  LOP3.LUT R0, R9, 0x3e0, RZ, 0xc0, !PT ;  /* 0x000003e009007812 */ /* 0x000fc800078ec0ff */
[----:B------:R-:W-:Y:S02]  /*29c0*/  IADD3 R3, PT, PT, R0, 0x20, RZ ;  /* 0x0000002000037810 */ /* 0x000fe40007ffe0ff */
[----:B------:R-:W-:Y:S02]  /*29d0*/  LOP3.LUT R7, RZ, R0, RZ, 0x33, !PT ;  /* 0x00000000ff077212 */ /* 0x000fe400078e33ff */
[-C--:B------:R-:W-:Y:S02]  /*29e0*/  ISETP.GT.AND P0, PT, R3, R20.reuse, PT ;  /* 0x000000140300720c */ /* 0x080fe40003f04270 */
[----:B------:R-:W-:-:S04]  /*29f0*/  IADD3 R7, PT, PT, R7, R20, RZ ;  /* 0x0000001407077210 */ /* 0x000fc80007ffe0ff */
[----:B------:R-:W-:-:S05]  /*2a00*/  SEL R4, R7, 0x1f, P0 ;  /* 0x0000001f07047807 */ /* 0x000fca0000000000 */
[----:B------:R-:W1:Y:S01]  /*2a10*/  SHFL.DOWN PT, R0, R5, 0x1, R4 ;  /* 0x0820000005007989 */ /* 0x000e6200000e0004 */
[C---:B0-----:R-:W-:Y:S01]  /*2a20*/  ISETP.GE.AND P0, PT, R2.reuse, R4, PT ;  /* 0x000000040200720c */ /* 0x041fe20003f06270 */
[C---:B------:R-:W-:Y:S01]  /*2a30*/  VIADD R3, R2.reuse, 0x2 ;  /* 0x0000000202037836 */ /* 0x040fe20000000000 */
[----:B------:R-:W-:-:S11]  /*2a40*/  ISETP.NE.AND P1, PT, R2, RZ, PT ;  /* 0x000000ff0200720c */ /* 0x000fd60003f25270 */
[----:B-1----:R-:W-:Y:S01]  /*2a50*/  @!P0 FADD R5, R0, R5 ;  /* 0x0000000500058221 */ /* 0x002fe20000000000 */
[-C--:B------:R-:W-:Y:S01]  /*2a60*/  ISETP.GT.AND P0, PT, R3, R4.reuse, PT ;  /* 0x000000040300720c */ /* 0x080fe20003f04270 */
[----:B------:R-:W0:Y:S01]  /*2a70*/  @!P1 S2R R6, SR_CgaCtaId ;  /* 0x0000000000069919 */ /* 0x000e220000008800 */
[----:B------:R-:W-:Y:S02]  /*2a80*/  IADD3 R3, PT, PT, R2, 0x4, RZ ;  /* 0x0000000402037810 */ /* 0x000fe40007ffe0ff */
[----:B------:R-:W1:Y:S09]  /*2a90*/  SHFL.DOWN PT, R0, R5, 0x2, R4 ;  /* 0x0840000005007989 */ /* 0x000e7200000e0004 */
[----:B-1----:R-:W-:Y:S01]  /*2aa0*/  @!P0 FADD R5, R5, R0 ;  /* 0x0000000005058221 */ /* 0x002fe20000000000 */
[----:B------:R-:W-:-:S02]  /*2ab0*/  ISETP.GT.AND P0, PT, R3, R4, PT ;  /* 0x000000040300720c */ /* 0x000fc40003f04270 */
[----:B------:R-:W-:Y:S02]  /*2ac0*/  IADD3 R3, PT, PT, R2, 0x8, RZ ;  /* 0x0000000802037810 */ /* 0x000fe40007ffe0ff */
[----:B------:R-:W1:Y:S09]  /*2ad0*/  SHFL.DOWN PT, R0, R5, 0x4, R4 ;  /* 0x0880000005007989 */ /* 0x000e7200000e0004 */
[----:B-1----:R-:W-:Y:S01]  /*2ae0*/  @!P0 FADD R5, R5, R0 ;  /* 0x0000000005058221 */ /* 0x002fe20000000000 */
[----:B------:R-:W-:-:S02]  /*2af0*/  ISETP.GT.AND P0, PT, R3, R4, PT ;  /* 0x000000040300720c */ /* 0x000fc40003f04270 */
[----:B------:R-:W-:Y:S02]  /*2b00*/  IADD3 R3, PT, PT, R2, 0x10, RZ ;  /* 0x0000001002037810 */ /* 0x000fe40007ffe0ff */
[----:B------:R-:W1:Y:S01]  /*2b10*/  SHFL.DOWN PT, R0, R5, 0x8, R4 ;  /* 0x0900000005007989 */ /* 0x000e6200000e0004 */
[----:B------:R-:W-:-:S04]  /*2b20*/  @!P1 SHF.R.U32.HI R2, RZ, 0x3, R9 ;  /* 0x00000003ff029819 */ /* 0x000fc80000011609 */
[----:B------:R-:W-:-:S04]  /*2b30*/  @!P1 LOP3.LUT R2, R2, 0x7c, RZ, 0xc0, !PT ;  /* 0x0000007c02029812 */ /* 0x000fc800078ec0ff */
[----:B-1----:R-:W-:Y:S01]  /*2b40*/  @!P0 FADD R5, R5, R0 ;  /* 0x0000000005058221 */ /* 0x002fe20000000000 */
[----:B------:R-:W-:Y:S02]  /*2b50*/  ISETP.GT.AND P0, PT, R3, R4, PT ;  /* 0x000000040300720c */ /* 0x000fe40003f04270 */
[----:B------:R-:W-:Y:S02]  /*2b60*/  @!P1 MOV R3, 0x400 ;  /* 0x0000040000039802 */ /* 0x000fe40000000f00 */
[----:B------:R-:W1:Y:S02]  /*2b70*/  SHFL.DOWN PT, R0, R5, 0x10, R4 ;  /* 0x0a00000005007989 */ /* 0x000e6400000e0004 */
[----:B0-----:R-:W-:-:S04]  /*2b80*/  @!P1 LEA R3, R6, R3, 0x18 ;  /* 0x0000000306039211 */ /* 0x001fc800078ec0ff */
[----:B------:R-:W-:-:S03]  /*2b90*/  @!P1 IADD3 R3, PT, PT, R2, R3, RZ ;  /* 0x0000000302039210 */ /* 0x000fc60007ffe0ff */
[----:B-1----:R-:W-:Y:S01]  /*2ba0*/  @!P0 FADD R5, R5, R0 ;  /* 0x0000000005058221 */ /* 0x002fe20000000000 */
        /* <DEDUP_REMOVED lines=12> */
[----:B-1----:R-:W0:Y:S04]  /*2c70*/  LDS R3, [UR4+0xc] ;  /* 0x00000c04ff037984 */ /* 0x002e280008000800 */
        /* <DEDUP_REMOVED lines=13> */
.L_x_30:
[----:B------:R-:W0:Y:S01]  /*2d50*/  S2R R8, SR_TID.X ;  /* 0x0000000000087919 */ /* 0x000e220000002100 */
[----:B------:R-:W0:Y:S02]  /*2d60*/  LDC.64 R2, c[0x0][0x380] ;  /* 0x0000e000ff027b82 */ /* 0x000e240000000a00 */
[----:B0-----:R-:W-:-:S05]  /*2d70*/  IMAD.WIDE.U32 R2, R8, 0x4, R2 ;  /* 0x0000000408027825 */ /* 0x001fca00078e0002 */
[----:B------:R-:W2:Y:S04]  /*2d80*/  LDG.E.CONSTANT R19, desc[UR6][R2.64] ;  /* 0x0000000602137981 */ /* 0x000ea8000c1e9900 */
[----:B------:R-:W2:Y:S04]  /*2d90*/  LDG.E.CONSTANT R0, desc[UR6][R2.64+0x400] ;  /* 0x0004000602007981 */ /* 0x000ea8000c1e9900 */
[----:B------:R-:W3:Y:S04]  /*2da0*/  LDG.E.CONSTANT R4, desc[UR6][R2.64+0x800] ;  /* 0x0008000602047981 */ /* 0x000ee8000c1e9900 */
[----:B------:R-:W3:Y:S04]  /*2db0*/  LDG.E.CONSTANT R5, desc[UR6][R2.64+0xc00] ;  /* 0x000c000602057981 */ /* 0x000ee8000c1e9900 */
[----:B------:R-:W4:Y:S04]  /*2dc0*/  LDG.E.CONSTANT R6, desc[UR6][R2.64+0x1000] ;  /* 0x0010000602067981 */ /* 0x000f28000c1e9900 */
[----:B------:R-:W4:Y:S04]  /*2dd0*/  LDG.E.CONSTANT R7, desc[UR6][R2.64+0x1400] ;  /* 0x0014000602077981 */ /* 0x000f28000c1e9900 */
[----:B------:R-:W5:Y:S04]  /*2de0*/  LDG.E.CONSTANT R9, desc[UR6][R2.64+0x1800] ;  /* 0x0018000602097981 */ /* 0x000f68000c1e9900 */
        /* <DEDUP_REMOVED lines=8> */
[----:B------:R-:W5:Y:S01]  /*2e70*/  LDG.E.CONSTANT R18, desc[UR6][R2.64+0x3c00] ;  /* 0x003c000602127981 */ /* 0x000f62000c1e9900 */
[----:B------:R-:W-:Y:S01]  /*2e80*/  ISETP.GE.U32.AND P0, PT, R20, 0x2000, PT ;  /* 0x000020001400780c */ /* 0x000fe20003f06070 */
[----:B--2---:R-:W-:Y:S01]  /*2e90*/  FADD R0, R19, R0 ;  /* 0x0000000013007221 */ /* 0x004fe20000000000 */
[----:B---3--:R-:W-:-:S04]  /*2ea0*/  FADD R5, R4, R5 ;  /* 0x0000000504057221 */ /* 0x008fc80000000000 */
[----:B------:R-:W-:Y:S01]  /*2eb0*/  FADD R0, R0, R5 ;  /* 0x0000000500007221 */ /* 0x000fe20000000000 */
[----:B----4-:R-:W-:Y:S01]  /*2ec0*/  FADD R6, R6, R7 ;  /* 0x0000000706067221 */ /* 0x010fe20000000000 */
[----:B-----5:R-:W-:-:S04]  /*2ed0*/  FADD R9, R9, R10 ;  /* 0x0000000a09097221 */ /* 0x020fc80000000000 */
[----:B------:R-:W-:Y:S01]  /*2ee0*/  FADD R9, R6, R9 ;  /* 0x0000000906097221 */ /* 0x000fe20000000000 */
[----:B------:R-:W-:-:S03]  /*2ef0*/  FADD R11, R11, R12 ;  /* 0x0000000c0b0b7221 */ /* 0x000fc60000000000 */
[----:B------:R-:W-:Y:S01]  /*2f00*/  FADD R0, R0, R9 ;  /* 0x0000000900007221 */ /* 0x000fe20000000000 */
[----:B------:R-:W-:-:S04]  /*2f10*/  FADD R14, R13, R14 ;  /* 0x0000000e0d0e7221 */ /* 0x000fc80000000000 */
[----:B------:R-:W-:Y:S01]  /*2f20*/  FADD R11, R11, R14 ;  /* 0x0000000e0b0b7221 */ /* 0x000fe20000000000 */
[----:B------:R-:W-:Y:S01]  /*2f30*/  FADD R15, R15, R16 ;  /* 0x000000100f0f7221 */ /* 0x000fe20000000000 */
[----:B------:R-:W-:-:S04]  /*2f40*/  FADD R18, R17, R18 ;  /* 0x0000001211127221 */ /* 0x000fc80000000000 */
[----:B------:R-:W-:-:S04]  /*2f50*/  FADD R18, R15, R18 ;  /* 0x000000120f127221 */ /* 0x000fc80000000000 */
[----:B------:R-:W-:Y:S01]  /*2f60*/  FADD R5, R11, R18 ;  /* 0x000000120b057221 */ /* 0x000fe20000000000 */
[----:B------:R-:W-:-:S03]  /*2f70*/  HFMA2 R11, -RZ, RZ, 0, 0.00048828125 ;  /* 0x00001000ff0b7431 */ /* 0x000fc600000001ff */
[----:B------:R-:W-:Y:S01]  /*2f80*/  FADD R0, R0, R5 ;  /* 0x0000000500007221 */ /* 0x000fe20000000000 */
[----:B------:R-:W-:Y:S06]  /*2f90*/  @!P0 BRA `(.L_x_44) ;  /* 0x0000000000ac8947 */ /* 0x000fec0003800000 */
[----:B------:R-:W0:Y:S01]  /*2fa0*/  LDC R7, c[0x0][0x390] ;  /* 0x0000e400ff077b82 */ /* 0x000e220000000800 */
[----:B------:R-:W-:Y:S02]  /*2fb0*/  IADD3 R6, PT, PT, R20, -0x1000, RZ ;  /* 0xfffff00014067810 */ /* 0x000fe40007ffe0ff */
[----:B------:R-:W-:-:S07]  /*2fc0*/  MOV R11, 0x1000 ;  /* 0x00001000000b7802 */ /* 0x000fce0000000f00 */
.L_x_46:
[----:B------:R-:W-:-:S05]  /*2fd0*/  IMAD.WIDE R4, R11, 0x4, R2 ;  /* 0x000000040b047825 */ /* 0x000fca00078e0202 */
[----:B------:R-:W2:Y:S04]  /*2fe0*/  LDG.E.CONSTANT R20, desc[UR6][R4.64+0x400] ;  /* 0x0004000604147981 */ /* 0x000ea8000c1e9900 */
[----:B------:R-:W2:Y:S04]  /*2ff0*/  LDG.E.CONSTANT R21, desc[UR6][R4.64+0x800] ;  /* 0x0008000604157981 */ /* 0x000ea8000c1e9900 */
        /* <DEDUP_REMOVED lines=13> */
[----:B------:R1:W5:Y:S01]  /*30d0*/  LDG.E.CONSTANT R18, desc[UR6][R4.64+0x3c00] ;  /* 0x003c000604127981 */ /* 0x000362000c1e9900 */
[----:B--2---:R-:W-:Y:S01]  /*30e0*/  FADD R21, R20, R21 ;  /* 0x0000001514157221 */ /* 0x004fe20000000000 */
[----:B0-----:R-:W-:-:S05]  /*30f0*/  MOV R20, R7 ;  /* 0x0000000700147202 */ /* 0x001fca0000000f00 */
[----:B-1----:R-:W-:Y:S02]  /*3100*/  IMAD.IADD R4, R20, 0x1, -R11 ;  /* 0x0000000114047824 */ /* 0x002fe400078e0a0b */
[----:B---3--:R-:W-:-:S03]  /*3110*/  FADD R0, R19, R0 ;  /* 0x0000000013007221 */ /* 0x008fc60000000000 */
[----:B------:R-:W-:Y:S01]  /*3120*/  ISETP.GE.AND P0, PT, R4, 0x1000, PT ;  /* 0x000010000400780c */ /* 0x000fe20003f06270 */
[----:B----4-:R-:W-:Y:S01]  /*3130*/  FADD R22, R22, R23 ;  /* 0x0000001716167221 */ /* 0x010fe20000000000 */
[----:B------:R-:W-:Y:S01]  /*3140*/  FADD R0, R0, R21 ;  /* 0x0000001500007221 */ /* 0x000fe20000000000 */
[----:B-----5:R-:W-:-:S04]  /*3150*/  FADD R25, R24, R25 ;  /* 0x0000001918197221 */ /* 0x020fc80000000000 */
[----:B------:R-:W-:Y:S01]  /*3160*/  FADD R25, R22, R25 ;  /* 0x0000001916197221 */ /* 0x000fe20000000000 */
[----:B------:R-:W-:Y:S01]  /*3170*/  FADD R16, R16, R17 ;  /* 0x0000001110107221 */ /* 0x000fe20000000000 */
[----:B------:R-:W-:-:S04]  /*3180*/  FADD R15, R15, R10 ;  /* 0x0000000a0f0f7221 */ /* 0x000fc80000000000 */
[----:B------:R-:W-:Y:S01]  /*3190*/  FADD R15, R16, R15 ;  /* 0x0000000f100f7221 */ /* 0x000fe20000000000 */
[----:B------:R-:W-:Y:S01]  /*31a0*/  FADD R9, R14, R9 ;  /* 0x000000090e097221 */ /* 0x000fe20000000000 */
[----:B------:R-:W-:-:S04]  /*31b0*/  FADD R12, R13, R12 ;  /* 0x0000000c0d0c7221 */ /* 0x000fc80000000000 */
[----:B------:R-:W-:Y:S01]  /*31c0*/  FADD R12, R9, R12 ;  /* 0x0000000c090c7221 */ /* 0x000fe20000000000 */
[----:B------:R-:W-:-:S03]  /*31d0*/  FADD R0, R0, R25 ;  /* 0x0000001900007221 */ /* 0x000fc60000000000 */
[----:B------:R-:W-:-:S04]  /*31e0*/  FADD R15, R15, R12 ;  /* 0x0000000c0f0f7221 */ /* 0x000fc80000000000 */
[----:B------:R-:W-:-:S04]  /*31f0*/  FADD R15, R0, R15 ;  /* 0x0000000f000f7221 */ /* 0x000fc80000000000 */
[----:B------:R-:W-:Y:S01]  /*3200*/  FADD R0, R18, R15 ;  /* 0x0000000f12007221 */ /* 0x000fe20000000000 */
[----:B------:R-:W-:Y:S06]  /*3210*/  @!P0 BRA `(.L_x_45) ;  /* 0x0000000800308947 */ /* 0x000fec0003800000 */
[----:B------:R-:W-:-:S04]  /*3220*/  IADD3 R11, PT, PT, R11, 0x1000, RZ ;  /* 0x000010000b0b7810 */ /* 0x000fc80007ffe0ff */
[----:B------:R-:W-:-:S13]  /*3230*/  ISETP.GT.AND P0, PT, R11, R6, PT ;  /* 0x000000060b00720c */ /* 0x000fda0003f04270 */
[----:B------:R-:W-:Y:S05]  /*3240*/  @!P0 BRA `(.L_x_46) ;  /* 0xfffffffc00608947 */ /* 0x000fea000383ffff */
.L_x_44:
[----:B------:R-:W-:-:S13]  /*3250*/  ISETP.GE.AND P0, PT, R11, R20, PT ;  /* 0x000000140b00720c */ /* 0x000fda0003f06270 */
[----:B------:R-:W-:Y:S05]  /*3260*/  @P0 BRA `(.L_x_45) ;  /* 0x00000008001c0947 */ /* 0x000fea0003800000 */
[----:B------:R-:W-:Y:S01]  /*3270*/  IADD3 R9, PT, PT, -R11, R20, RZ ;  /* 0x000000140b097210 */ /* 0x000fe20007ffe1ff */
[----:B------:R-:W-:Y:S03]  /*3280*/  BSSY.RECONVERGENT B1, `(.L_x_45) ;  /* 0x0000085000017945 */ /* 0x000fe60003800200 */
        /* <DEDUP_REMOVED lines=16> */
.L_x_50:
        /* <DEDUP_REMOVED lines=8> */
.L_x_49:
[----:B------:R-:W-:Y:S05]  /*3410*/  BSYNC.RECONVERGENT B2 ;  /* 0x0000000000027941 */ /* 0x000fea0003800200 */
.L_x_48:
[----:B------:R-:W-:Y:S05]  /*3420*/  @!P1 BRA `(.L_x_47) ;  /* 0x0000000400a89947 */ /* 0x000fea0003800000 */
[----:B------:R-:W0:Y:S01]  /*3430*/  LDCU.64 UR4, c[0x0][0x380] ;  /* 0x00007000ff0477ac */ /* 0x000e220008000a00 */
[----:B------:R-:W-:Y:S01]  /*3440*/  IADD3 R5, PT, PT, R9, -R10, RZ ;  /* 0x8000000a09057210 */ /* 0x000fe20007ffe0ff */
[----:B------:R-:W-:Y:S01]  /*3450*/  BSSY.RECONVERGENT B2, `(.L_x_51) ;  /* 0x000003b000027945 */ /* 0x000fe20003800200 */
[CC--:B------:R-:W-:Y:S02]  /*3460*/  IADD3 R3, P0, PT, R10.reuse, R11.reuse, RZ ;  /* 0x0000000b0a037210 */ /* 0x0c0fe40007f1e0ff */
[----:B------:R-:W-:Y:S02]  /*3470*/  ISETP.GT.AND P1, PT, R5, 0xc00, PT ;  /* 0x00000c000500780c */ /* 0x000fe40003f24270 */
[----:B------:R-:W-:Y:S01]  /*3480*/  IADD3 R11, PT, PT, R10, R11, RZ ;  /* 0x0000000b0a0b7210 */ /* 0x000fe20007ffe0ff */
[----:B------:R-:W-:Y:S01]  /*3490*/  IMAD.X R4, RZ, RZ, RZ, P0 ;  /* 0x000000ffff047224 */ /* 0x000fe200000e06ff */
[----:B0-----:R-:W-:-:S04]  /*34a0*/  LEA R2, P0, R3, UR4, 0x2 ;  /* 0x0000000403027c11 */ /* 0x001fc8000f8010ff */
[----:B------:R-:W-:Y:S02]  /*34b0*/  LEA.HI.X R3, R3, UR5, R4, 0x2, P0 ;  /* 0x0000000503037c11 */ /* 0x000fe400080f1404 */
[----:B------:R-:W-:-:S04]  /*34c0*/  IADD3 R2, P0, PT, R2, 0x800, RZ ;  /* 0x0000080002027810 */ /* 0x000fc80007f1e0ff */
[----:B------:R-:W-:Y:S02]  /*34d0*/  IADD3.X R3, PT, PT, RZ, R3, RZ, P0, !PT ;  /* 0x00000003ff037210 */ /* 0x000fe400007fe4ff */
[----:B------:R-:W-:Y:S01]  /*34e0*/  PLOP3.LUT P0, PT, PT, PT, PT, 0x80, 0x8 ;  /* 0x000000000008781c */ /* 0x000fe20003f0f070 */
[----:B------:R-:W-:-:S12]  /*34f0*/  @!P1 BRA `(.L_x_52) ;  /* 0x0000000000c09947 */ /* 0x000fd80003800000 */
[----:B------:R-:W-:Y:S02]  /*3500*/  PLOP3.LUT P0, PT, PT, PT, PT, 0x8, 0x80 ;  /* 0x000000000080781c */ /* 0x000fe40003f0e170 */
[----:B------:R-:W-:-:S11]  /*3510*/  IADD3 R13, PT, PT, R9, -0xc00, RZ ;  /* 0xfffff400090d7810 */ /* 0x000fd60007ffe0ff */
.L_x_53:
[----:B------:R-:W0:Y:S01]  /*3520*/  LDC.64 R4, c[0x0][0x380] ;  /* 0x0000e000ff047b82 */ /* 0x000e220000000a00 */
[----:B------:R-:W2:Y:S01]  /*3530*/  LDG.E.CONSTANT R12, desc[UR6][R2.64+-0x400] ;  /* 0xfffc0006020c7981 */ /* 0x000ea2000c1e9900 */
[----:B------:R-:W-:-:S03]  /*3540*/  IADD3 R25, PT, PT, R11, 0x400, RZ ;  /* 0x000004000b197810 */ /* 0x000fc60007ffe0ff */
[----:B------:R-:W3:Y:S04]  /*3550*/  LDG.E.CONSTANT R20, desc[UR6][R2.64] ;  /* 0x0000000602147981 */ /* 0x000ee8000c1e9900 */
[----:B------:R-:W4:Y:S01]  /*3560*/  LDG.E.CONSTANT R19, desc[UR6][R2.64+0x400] ;  /* 0x0004000602137981 */ /* 0x000f22000c1e9900 */
[----:B------:R-:W-:-:S03]  /*3570*/  IADD3 R7, PT, PT, R11, 0x800, RZ ;  /* 0x000008000b077810 */ /* 0x000fc60007ffe0ff */
[----:B------:R-:W5:Y:S04]  /*3580*/  LDG.E.CONSTANT R17, desc[UR6][R2.64+0xc00] ;  /* 0x000c000602117981 */ /* 0x000f68000c1e9900 */
[----:B------:R-:W5:Y:S01]  /*3590*/  LDG.E.CONSTANT R16, desc[UR6][R2.64+0x1000] ;  /* 0x0010000602107981 */ /* 0x000f62000c1e9900 */
[----:B------:R-:W-:-:S03]  /*35a0*/  IADD3 R23, PT, PT, R11, 0xc00, RZ ;  /* 0x00000c000b177810 */ /* 0x000fc60007ffe0ff */
[----:B------:R-:W5:Y:S01]  /*35b0*/  LDG.E.CONSTANT R22, desc[UR6][R2.64+0x1c00] ;  /* 0x001c000602167981 */ /* 0x000f62000c1e9900 */
[----:B0-----:R-:W-:-:S03]  /*35c0*/  IMAD.WIDE.U32 R14, R11, 0x4, R4 ;  /* 0x000000040b0e7825 */ /* 0x001fc600078e0004 */
[----:B------:R-:W5:Y:S04]  /*35d0*/  LDG.E.CONSTANT R21, desc[UR6][R2.64+0x2000] ;  /* 0x0020000602157981 */ /* 0x000f68000c1e9900 */
[----:B------:R-:W5:Y:S04]  /*35e0*/  LDG.E.CONSTANT R26, desc[UR6][R2.64+0x3000] ;  /* 0x00300006021a7981 */ /* 0x000f68000c1e9900 */
[----:B------:R-:W2:Y:S01]  /*35f0*/  LDG.E.CONSTANT R15, desc[UR6][R14.64] ;  /* 0x000000060e0f7981 */ /* 0x000ea2000c1e9900 */
[----:B------:R-:W-:-:S05]  /*3600*/  IMAD.WIDE.U32 R24, R25, 0x4, R4 ;  /* 0x0000000419187825 */ /* 0x000fca00078e0004 */
[----:B------:R-:W5:Y:S01]  /*3610*/  LDG.E.CONSTANT R18, desc[UR6][R24.64] ;  /* 0x0000000618127981 */ /* 0x000f62000c1e9900 */
[----:B------:R-:W-:-:S03]  /*3620*/  IMAD.WIDE.U32 R6, R7, 0x4, R4 ;  /* 0x0000000407067825 */ /* 0x000fc600078e0004 */
        /* <DEDUP_REMOVED lines=8> */
[----:B------:R-:W-:Y:S01]  /*36b0*/  ISETP.GE.AND P1, PT, R10, R13, PT ;  /* 0x0000000d0a00720c */ /* 0x000fe20003f26270 */
[----:B------:R-:W-:Y:S01]  /*36c0*/  VIADD R11, R11, 0x1000 ;  /* 0x000010000b0b7836 */ /* 0x000fe20000000000 */
[----:B0-----:R-:W-:-:S04]  /*36d0*/  IADD3 R2, P2, PT, R2, 0x4000, RZ ;  /* 0x0000400002027810 */ /* 0x001fc80007f5e0ff */
        /* <DEDUP_REMOVED lines=18> */
.L_x_52:
[----:B------:R-:W-:Y:S05]  /*3800*/  BSYNC.RECONVERGENT B2 ;  /* 0x0000000000027941 */ /* 0x000fea0003800200 */
.L_x_51:
[----:B------:R-:W-:Y:S01]  /*3810*/  IADD3 R4, PT, PT, R9, -R10, RZ ;  /* 0x8000000a09047210 */ /* 0x000fe20007ffe0ff */
[----:B------:R-:W-:Y:S03]  /*3820*/  BSSY.RECONVERGENT B2, `(.L_x_54) ;  /* 0x000001e000027945 */ /* 0x000fe60003800200 */
[----:B------:R-:W-:-:S13]  /*3830*/  ISETP.GT.AND P1, PT, R4, 0x400, PT ;  /* 0x000004000400780c */ /* 0x000fda0003f24270 */
[----:B------:R-:W-:Y:S05]  /*3840*/  @!P1 BRA `(.L_x_55) ;  /* 0x00000000006c9947 */ /* 0x000fea0003800000 */
[----:B------:R-:W0:Y:S01]  /*3850*/  LDC.64 R6, c[0x0][0x380] ;  /* 0x0000e000ff067b82 */ /* 0x000e220000000a00 */
[----:B------:R-:W2:Y:S01]  /*3860*/  LDG.E.CONSTANT R13, desc[UR6][R2.64+-0x400] ;  /* 0xfffc0006020d7981 */ /* 0x000ea2000c1e9900 */
[----:B------:R-:W-:-:S03]  /*3870*/  IADD3 R17, PT, PT, R11, 0x400, RZ ;  /* 0x000004000b117810 */ /* 0x000fc60007ffe0ff */
[----:B------:R-:W3:Y:S04]  /*3880*/  LDG.E.CONSTANT R15, desc[UR6][R2.64] ;  /* 0x00000006020f7981 */ /* 0x000ee8000c1e9900 */
[----:B------:R-:W4:Y:S04]  /*3890*/  LDG.E.CONSTANT R19, desc[UR6][R2.64+0xc00] ;  /* 0x000c000602137981 */ /* 0x000f28000c1e9900 */
[----:B------:R-:W5:Y:S04]  /*38a0*/  LDG.E.CONSTANT R21, desc[UR6][R2.64+0x1000] ;  /* 0x0010000602157981 */ /* 0x000f68000c1e9900 */
[----:B------:R-:W5:Y:S01]  /*38b0*/  LDG.E.CONSTANT R23, desc[UR6][R2.64+0x1400] ;  /* 0x0014000602177981 */ /* 0x000f62000c1e9900 */
[----:B0-----:R-:W-:-:S06]  /*38c0*/  IMAD.WIDE.U32 R4, R11, 0x4, R6 ;  /* 0x000000040b047825 */ /* 0x001fcc00078e0006 */
[----:B------:R0:W2:Y:S01]  /*38d0*/  LDG.E.CONSTANT R5, desc[UR6][R4.64] ;  /* 0x0000000604057981 */ /* 0x0000a2000c1e9900 */
[----:B------:R-:W-:-:S03]  /*38e0*/  IMAD.WIDE.U32 R6, R17, 0x4, R6 ;  /* 0x0000000411067825 */ /* 0x000fc600078e0006 */
[----:B------:R1:W4:Y:S04]  /*38f0*/  LDG.E.CONSTANT R17, desc[UR6][R2.64+0x400] ;  /* 0x0004000602117981 */ /* 0x000328000c1e9900 */
[----:B------:R-:W5:Y:S01]  /*3900*/  LDG.E.CONSTANT R7, desc[UR6][R6.64] ;  /* 0x0000000606077981 */ /* 0x000f62000c1e9900 */
[----:B0-----:R-:W-:Y:S02]  /*3910*/  IADD3 R4, P1, PT, R2, 0x2000, RZ ;  /* 0x0000200002047810 */ /* 0x001fe40007f3e0ff */
[----:B------:R-:W-:Y:S02]  /*3920*/  PLOP3.LUT P0, PT, PT, PT, PT, 0x8, 0x80 ;  /* 0x000000000080781c */ /* 0x000fe40003f0e170 */
[----:B------:R-:W-:Y:S02]  /*3930*/  IADD3 R10, PT, PT, R10, 0x800, RZ ;  /* 0x000008000a0a7810 */ /* 0x000fe40007ffe0ff */
[----:B------:R-:W-:-:S02]  /*3940*/  IADD3 R11, PT, PT, R11, 0x800, RZ ;  /* 0x000008000b0b7810 */ /* 0x000fc40007ffe0ff */
[----:B-1----:R-:W-:Y:S01]  /*3950*/  MOV R2, R4 ;  /* 0x0000000400027202 */ /* 0x002fe20000000f00 */
[----:B--2---:R-:W-:-:S04]  /*3960*/  FADD R0, R0, R5 ;  /* 0x0000000500007221 */ /* 0x004fc80000000000 */
[----:B------:R-:W-:-:S04]  /*3970*/  FADD R0, R0, R13 ;  /* 0x0000000d00007221 */ /* 0x000fc80000000000 */
[----:B---3--:R-:W-:-:S04]  /*3980*/  FADD R0, R0, R15 ;  /* 0x0000000f00007221 */ /* 0x008fc80000000000 */
[----:B----4-:R-:W-:-:S04]  /*3990*/  FADD R0, R0, R17 ;  /* 0x0000001100007221 */ /* 0x010fc80000000000 */
[----:B-----5:R-:W-:-:S04]  /*39a0*/  FADD R0, R0, R7 ;  /* 0x0000000700007221 */ /* 0x020fc80000000000 */
[----:B------:R-:W-:Y:S01]  /*39b0*/  FADD R0, R0, R19 ;  /* 0x0000001300007221 */ /* 0x000fe20000000000 */
[----:B------:R-:W-:-:S03]  /*39c0*/  IADD3.X R5, PT, PT, RZ, R3, RZ, P1, !PT ;  /* 0x00000003ff057210 */ /* 0x000fc60000ffe4ff */
[----:B------:R-:W-:Y:S01]  /*39d0*/  FADD R0, R0, R21 ;  /* 0x0000001500007221 */ /* 0x000fe20000000000 */
[----:B------:R-:W-:-:S03]  /*39e0*/  MOV R3, R5 ;  /* 0x0000000500037202 */ /* 0x000fc60000000f00 */
[----:B------:R-:W-:-:S07]  /*39f0*/  FADD R0, R0, R23 ;  /* 0x0000001700007221 */ /* 0x000fce0000000000 */
.L_x_55:
[----:B------:R-:W-:Y:S05]  /*3a00*/  BSYNC.RECONVERGENT B2 ;  /* 0x0000000000027941 */ /* 0x000fea0003800200 */
.L_x_54:
[----:B------:R-:W-:-:S13]  /*3a10*/  ISETP.LT.OR P0, PT, R10, R9, P0 ;  /* 0x000000090a00720c */ /* 0x000fda0000701670 */
[----:B------:R-:W-:Y:S05]  /*3a20*/  @!P0 BRA `(.L_x_47) ;  /* 0x0000000000288947 */ /* 0x000fea0003800000 */
[----:B------:R-:W0:Y:S01]  /*3a30*/  LDC.64 R4, c[0x0][0x380] ;  /* 0x0000e000ff047b82 */ /* 0x000e220000000a00 */
[----:B------:R-:W2:Y:S04]  /*3a40*/  LDG.E.CONSTANT R7, desc[UR6][R2.64+-0x400] ;  /* 0xfffc000602077981 */ /* 0x000ea8000c1e9900 */
[----:B------:R-:W3:Y:S01]  /*3a50*/  LDG.E.CONSTANT R9, desc[UR6][R2.64] ;  /* 0x0000000602097981 */ /* 0x000ee2000c1e9900 */
[----:B0-----:R-:W-:-:S03]  /*3a60*/  IMAD.WIDE.U32 R4, R11, 0x4, R4 ;  /* 0x000000040b047825 */ /* 0x001fc600078e0004 */
[----:B------:R-:W4:Y:S04]  /*3a70*/  LDG.E.CONSTANT R11, desc[UR6][R2.64+0x400] ;  /* 0x00040006020b7981 */ /* 0x000f28000c1e9900 */
[----:B------:R-:W5:Y:S02]  /*3a80*/  LDG.E.CONSTANT R5, desc[UR6][R4.64] ;  /* 0x0000000604057981 */ /* 0x000f64000c1e9900 */
[----:B-----5:R-:W-:-:S04]  /*3a90*/  FADD R0, R0, R5 ;  /* 0x0000000500007221 */ /* 0x020fc80000000000 */
[----:B--2---:R-:W-:-:S04]  /*3aa0*/  FADD R0, R0, R7 ;  /* 0x0000000700007221 */ /* 0x004fc80000000000 */
[----:B---3--:R-:W-:-:S04]  /*3ab0*/  FADD R0, R0, R9 ;  /* 0x0000000900007221 */ /* 0x008fc80000000000 */
[----:B----4-:R-:W-:-:S07]  /*3ac0*/  FADD R0, R0, R11 ;  /* 0x0000000b00007221 */ /* 0x010fce0000000000 */
.L_x_47:
[----:B------:R-:W-:Y:S05]  /*3ad0*/  BSYNC.RECONVERGENT B1 ;  /* 0x0000000000017941 */ /* 0x000fea0003800200 */
.L_x_45:
[----:B------:R-:W0:Y:S01]  /*3ae0*/  S2R R6, SR_LANEID ;  /* 0x0000000000067919 */ /* 0x000e220000000000 */
[----:B------:R-:W-:-:S05]  /*3af0*/  MOV R3, R0 ;  /* 0x0000000000037202 */ /* 0x000fca0000000f00 */
        /* <DEDUP_REMOVED lines=30> */
[----:B------:R-:W1:Y:S04]  /*3ce0*/  LDS R3, [UR4+0xc] ;  /* 0x00000c04ff037984 */ /* 0x000e680008000800 */
[----:B0-----:R-:W0:Y:S04]  /*3cf0*/  LDS.128 R4, [UR4+0x10] ;  /* 0x00001004ff047984 */ /* 0x001e280008000c00 */
[----:B------:R-:W2:Y:S01]  /*3d00*/  LDS.64 R8, [UR4+0x20] ;  /* 0x00002004ff087984 */ /* 0x000ea20008000a00 */
[----:B-1----:R-:W-:-:S04]  /*3d10*/  FADD R3, R0, R3 ;  /* 0x0000000300037221 */ /* 0x002fc80000000000 */
[----:B0-----:R-:W-:-:S04]  /*3d20*/  FADD R4, R3, R4 ;  /* 0x0000000403047221 */ /* 0x001fc80000000000 */
[----:B------:R-:W-:-:S04]  /*3d30*/  FADD R5, R4, R5 ;  /* 0x0000000504057221 */ /* 0x000fc80000000000 */
[----:B------:R-:W-:-:S04]  /*3d40*/  FADD R6, R5, R6 ;  /* 0x0000000605067221 */ /* 0x000fc80000000000 */
[----:B------:R-:W-:-:S04]  /*3d50*/  FADD R7, R6, R7 ;  /* 0x0000000706077221 */ /* 0x000fc80000000000 */
[----:B--2---:R-:W-:-:S04]  /*3d60*/  FADD R8, R7, R8 ;  /* 0x0000000807087221 */ /* 0x004fc80000000000 */
[----:B------:R-:W-:-:S07]  /*3d70*/  FADD R0, R8, R9 ;  /* 0x0000000908007221 */ /* 0x000fce0000000000 */
.L_x_17:
[----:B------:R-:W-:Y:S05]  /*3d80*/  BSYNC.RECONVERGENT B0 ;  /* 0x0000000000007941 */ /* 0x000fea0003800200 */
.L_x_1:
[----:B------:R-:W-:Y:S05]  /*3d90*/  @P0 EXIT ;  /* 0x000000000000094d */ /* 0x000fea0003800000 */
[----:B01234-:R-:W0:Y:S01]  /*3da0*/  LDC.64 R2, c[0x0][0x388] ;  /* 0x0000e200ff027b82 */ /* 0x01fe220000000a00 */
[----:B------:R-:W1:Y:S02]  /*3db0*/  LDCU UR4, c[0x0][0x398] ;  /* 0x00007300ff0477ac */ /* 0x000e640008000800 */
[----:B-1----:R-:W-:-:S05]  /*3dc0*/  FADD R5, R0, UR4 ;  /* 0x0000000400057e21 */ /* 0x002fca0008000000 */
[----:B0-----:R-:W-:Y:S01]  /*3dd0*/  STG.E desc[UR6][R2.64], R5 ;  /* 0x0000000502007986 */ /* 0x001fe2000c101906 */
[----:B------:R-:W-:Y:S05]  /*3de0*/  EXIT ;  /* 0x000000000000794d */ /* 0x000fea0003800000 */
.L_x_56:
[----:B------:R-:W-:-:S00]  /*3df0*/  BRA `(.L_x_56) ;  /* 0xfffffffc00fc7947 */ /* 0x000fc0000383ffff */
[----:B------:R-:W-:-:S00]  /*3e00*/  NOP ;  /* 0x0000000000007918 */ /* 0x000fc00000000000 */
[----:B------:R-:W-:-:S00]  /*3e10*/  NOP ;  /* 0x0000000000007918 */ /* 0x000fc00000000000 */
[----:B------:R-:W-:-:S00]  /*3e20*/  NOP ;  /* 0x0000000000007918 */ /* 0x000fc00000000000 */
[----:B------:R-:W-:-:S00]  /*3e30*/  NOP ;  /* 0x0000000000007918 */ /* 0x000fc00000000000 */
[----:B------:R-:W-:-:S00]  /*3e40*/  NOP ;  /* 0x0000000000007918 */ /* 0x000fc00000000000 */
[----:B------:R-:W-:-:S00]  /*3e50*/  NOP ;  /* 0x0000000000007918 */ /* 0x000fc00000000000 */
[----:B------:R-:W-:-:S00]  /*3e60*/  NOP ;  /* 0x0000000000007918 */ /* 0x000fc00000000000 */
[----:B------:R-:W-:-:S00]  /*3e70*/  NOP ;  /* 0x0000000000007918 */ /* 0x000fc00000000000 */
.L_x_265:


//--------------------- .text._ZN3cub18CUB_300001_SM_10006detail6reduce18DeviceReduceKernelINS2_10policy_hubIfyN4cuda3std3__44plusIfEEE10Policy1000EN6thrust24THRUST_300001_SM_1000_NS6detail15normal_iteratorINSD_10device_ptrIfEEEEyS9_fNS7_10__identityEEEvT0_PT3_T1_NS0_13GridEvenShareISN_EET2_T4_ --------------------------
	.section	.text._ZN3cub18CUB_300001_SM_10006detail6reduce18DeviceReduceKernelINS2_10policy_hubIfyN4cuda3std3__44plusIfEEE10Policy1000EN6thrust24THRUST_300001_SM_1000_NS6detail15normal_iteratorINSD_10device_ptrIfEEEEyS9_fNS7_10__identityEEEvT0_PT3_T1_NS0_13GridEvenShareISN_EET2_T4_,"ax",@progbits
	.align	128
        .global         _ZN3cub18CUB_300001_SM_10006detail6reduce18DeviceReduceKernelINS2_10policy_hubIfyN4cuda3std3__44plusIfEEE10Policy1000EN6thrust24THRUST_300001_SM_1000_NS6detail15normal_iteratorINSD_10device_ptrIfEEEEyS9_fNS7_10__identityEEEvT0_PT3_T1_NS0_13GridEvenShareISN_EET2_T4_
        .type           _ZN3cub18CUB_300001_SM_10006detail6reduce18DeviceReduceKernelINS2_10policy_hubIfyN4cuda3std3__44plusIfEEE10Policy1000EN6thrust24THRUST_300001_SM_1000_NS6detail15normal_iteratorINSD_10device_ptrIfEEEEyS9_fNS7_10__identityEEEvT0_PT3_T1_NS0_13GridEvenShareISN_EET2_T4_,@function
        .size           _ZN3cub18CUB_300001_SM_10006detail6reduce18DeviceReduceKernelINS2_10policy_hubIfyN4cuda3std3__44plusIfEEE10Policy1000EN6thrust24THRUST_300001_SM_1000_NS6detail15normal_iteratorINSD_10device_ptrIfEEEEyS9_fNS7_10__identityEEEvT0_PT3_T1_NS0_13GridEvenShareISN_EET2_T4_,(.L_x_266 - _ZN3cub18CUB_300001_SM_10006detail6reduce18DeviceReduceKernelINS2_10policy_hubIfyN4cuda3std3__44plusIfEEE10Policy1000EN6thrust24THRUST_300001_SM_1000_NS6detail15normal_iteratorINSD_10device_ptrIfEEEEyS9_fNS7_10__identityEEEvT0_PT3_T1_NS0_13GridEvenShareISN_EET2_T4_)
        .other          _ZN3cub18CUB_300001_SM_10006detail6reduce18DeviceReduceKernelINS2_10policy_hubIfyN4cuda3std3__44plusIfEEE10Policy1000EN6thrust24THRUST_300001_SM_1000_NS6detail15normal_iteratorINSD_10device_ptrIfEEEEyS9_fNS7_10__identityEEEvT0_PT3_T1_NS0_13GridEvenShareISN_EET2_T4_,@"STO_CUDA_ENTRY STV_DEFAULT"
_ZN3cub18CUB_300001_SM_10006detail6reduce18DeviceReduceKernelINS2_10policy_hubIfyN4cuda3std3__44plusIfEEE10Policy1000EN6thrust24THRUST_300001_SM_1000_NS6detail15normal_iteratorINSD_10device_ptrIfEEEEyS9_fNS7_10__identityEEEvT0_PT3_T1_NS0_13GridEvenShareISN_EET2_T4_:
.text._ZN3cub18CUB_300001_SM_10006detail6reduce18DeviceReduceKernelINS2_10policy_hubIfyN4cuda3std3__44plusIfEEE10Policy1000EN6thrust24THRUST_300001_SM_1000_NS6detail15normal_iteratorINSD_10device_ptrIfEEEEyS9_fNS7_10__identityEEEvT0_PT3_T1_NS0_13GridEvenShareISN_EET2_T4_:
[----:B------:R-:W-:Y:S08]  /*0000*/  LDC R1, c[0x0][0x37c] ;  /* 0x0000df00ff017b82 */ /* 0x000ff00000000800 */
[----:B------:R-:W0:Y:S01]  /*0010*/  S2UR UR16, SR_CTAID.X ;  /* 0x00000000001079c3 */ /* 0x000e220000002500 */
[----:B------:R-:W1:Y:S01]  /*0020*/  LDCU.64 UR8, c[0x0][0x3b8] ;  /* 0x00007700ff0877ac */ /* 0x000e620008000a00 */
[----:B------:R-:W-:Y:S01]  /*0030*/  BSSY.RECONVERGENT B0, `(.L_x_57) ;  /* 0x0000229000007945 */ /* 0x000fe20003800200 */
[----:B------:R-:W2:Y:S01]  /*0040*/  LDCU UR5, c[0x0][0x3c0] ;  /* 0x00007800ff0577ac */ /* 0x000ea20008000800 */
[----:B------:R-:W3:Y:S01]  /*0050*/  LDCU.64 UR14, c[0x0][0x358] ;  /* 0x00006b00ff0e77ac */ /* 0x000ee20008000a00 */
[----:B-1----:R-:W-:-:S02]  /*0060*/  IMAD.U32 R2, RZ, RZ, UR8 ;  /* 0x00000008ff027e24 */ /* 0x002fc4000f8e00ff */
[----:B------:R-:W-:Y:S01]  /*0070*/  IMAD.U32 R3, RZ, RZ, UR9 ;  /* 0x00000009ff037e24 */ /* 0x000fe2000f8e00ff */
[----:B--2---:R-:W-:Y:S02]  /*0080*/  USHF.L.U32 UR5, UR5, 0xc, URZ ;  /* 0x0000000c05057899 */ /* 0x004fe400080006ff */
[----:B0-----:R-:W-:Y:S02]  /*0090*/  USHF.L.U32 UR7, UR16, 0xc, URZ ;  /* 0x0000000c10077899 */ /* 0x001fe400080006ff */
[----:B------:R-:W-:-:S04]  /*00a0*/  USHF.R.S32.HI UR4, URZ, 0x1f, UR5 ;  /* 0x0000001fff047899 */ /* 0x000fc80008011405 */
[----:B------:R-:W-:-:S04]  /*00b0*/  IADD3 R23, P1, PT, R2, -UR7, RZ ;  /* 0x8000000702177c10 */ /* 0x000fc8000ff3e0ff */
[----:B------:R-:W-:Y:S02]  /*00c0*/  ISETP.GT.U32.AND P0, PT, R23, 0xfff, PT ;  /* 0x00000fff1700780c */ /* 0x000fe40003f04070 */
[----:B------:R-:W-:-:S04]  /*00d0*/  IADD3.X R22, PT, PT, R3, -0x1, RZ, P1, !PT ;  /* 0xffffffff03167810 */ /* 0x000fc80000ffe4ff */
[----:B------:R-:W-:-:S13]  /*00e0*/  ISETP.GT.U32.AND.EX P0, PT, R22, RZ, PT, P0 ;  /* 0x000000ff1600720c */ /* 0x000fda0003f04100 */
[----:B---3--:R-:W-:Y:S05]  /*00f0*/  @P0 BRA `(.L_x_58) ;  /* 0x0000000c00c40947 */ /* 0x008fea0003800000 */
[----:B------:R-:W0:Y:S01]  /*0100*/  S2R R0, SR_TID.X ;  /* 0x0000000000007919 */ /* 0x000e220000002100 */
[----:B------:R-:W-:Y:S01]  /*0110*/  IADD3 R5, PT, PT, R2, -UR7, RZ ;  /* 0x8000000702057c10 */ /* 0x000fe2000fffe0ff */
[----:B------:R-:W-:Y:S01]  /*0120*/  BSSY.RECONVERGENT B1, `(.L_x_59) ;  /* 0x000000a000017945 */ /* 0x000fe20003800200 */
[----:B------:R-:W-:Y:S02]  /*0130*/  IMAD.MOV.U32 R4, RZ, RZ, RZ ;  /* 0x000000ffff047224 */ /* 0x000fe400078e00ff */
[----:B0-----:R-:W-:Y:S02]  /*0140*/  ISETP.GE.AND P0, PT, R0, R5, PT ;  /* 0x000000050000720c */ /* 0x001fe40003f06270 */
[----:B------:R-:W-:-:S11]  /*0150*/  MOV R6, R0 ;  /* 0x0000000000067202 */ /* 0x000fd60000000f00 */
[----:B------:R-:W-:Y:S05]  /*0160*/  @P0 BRA `(.L_x_60) ;  /* 0x0000000000140947 */ /* 0x000fea0003800000 */
[----:B------:R-:W0:Y:S01]  /*0170*/  LDC.64 R8, c[0x0][0x380] ;  /* 0x0000e000ff087b82 */ /* 0x000e220000000a00 */
[----:B------:R-:W-:-:S04]  /*0180*/  VIADD R3, R0, UR7 ;  /* 0x0000000700037c36 */ /* 0x000fc80008000000 */
[----:B0-----:R-:W-:-:S05]  /*0190*/  IMAD.WIDE.U32 R8, R3, 0x4, R8 ;  /* 0x0000000403087825 */ /* 0x001fca00078e0008 */
[----:B------:R0:W5:Y:S01]  /*01a0*/  LDG.E R4, desc[UR14][R8.64] ;  /* 0x0000000e08047981 */ /* 0x000162000c1e1900 */
[----:B------:R-:W-:-:S07]  /*01b0*/  IADD3 R6, PT, PT, R0, 0x100, RZ ;  /* 0x0000010000067810 */ /* 0x000fce0007ffe0ff */
.L_x_60:
[----:B------:R-:W-:Y:S05]  /*01c0*/  BSYNC.RECONVERGENT B1 ;  /* 0x0000000000017941 */ /* 0x000fea0003800200 */
.L_x_59:
[----:B------:R-:W-:Y:S01]  /*01d0*/  ISETP.GE.AND P0, PT, R6, R5, PT ;  /* 0x000000050600720c */ /* 0x000fe20003f06270 */
[----:B------:R-:W-:-:S12]  /*01e0*/  BSSY.RECONVERGENT B1, `(.L_x_61) ;  /* 0x0000079000017945 */ /* 0x000fd80003800200 */
[----:B------:R-:W-:Y:S05]  /*01f0*/  @P0 BRA `(.L_x_62) ;  /* 0x0000000400dc0947 */ /* 0x000fea0003800000 */
[----:B------:R-:W-:Y:S01]  /*0200*/  LOP3.LUT R3, RZ, R6, RZ, 0x33, !PT ;  /* 0x00000006ff037212 */ /* 0x000fe200078e33ff */
[----:B------:R-:W-:Y:S03]  /*0210*/  BSSY.RECONVERGENT B2, `(.L_x_63) ;  /* 0x0000037000027945 */ /* 0x000fe60003800200 */
[----:B------:R-:W-:-:S04]  /*0220*/  IADD3 R3, PT, PT, R2, -UR7, R3 ;  /* 0x8000000702037c10 */ /* 0x000fc8000fffe003 */
[C---:B------:R-:W-:Y:S02]  /*0230*/  ISETP.GE.U32.AND P1, PT, R3.reuse, 0xf00, PT ;  /* 0x00000f000300780c */ /* 0x040fe40003f26070 */
[----:B------:R-:W-:-:S04]  /*0240*/  LEA.HI R7, R3, 0x1, RZ, 0x18 ;  /* 0x0000000103077811 */ /* 0x000fc800078fc0ff */
[----:B------:R-:W-:-:S04]  /*0250*/  LOP3.LUT R22, R7, 0xf, RZ, 0xc0, !PT ;  /* 0x0000000f07167812 */ /* 0x000fc800078ec0ff */
[----:B------:R-:W-:-:S03]  /*0260*/  ISETP.NE.AND P0, PT, R22, RZ, PT ;  /* 0x000000ff1600720c */ /* 0x000fc60003f05270 */
[----:B------:R-:W-:Y:S10]  /*0270*/  @!P1 BRA `(.L_x_64) ;  /* 0x0000000000c09947 */ /* 0x000ff40003800000 */
[----:B------:R-:W1:Y:S01]  /*0280*/  LDCU.64 UR8, c[0x0][0x380] ;  /* 0x00007000ff0877ac */ /* 0x000e620008000a00 */
[----:B------:R-:W-:Y:S01]  /*0290*/  IMAD.WIDE.U32 R2, R6, 0x4, RZ ;  /* 0x0000000406027825 */ /* 0x000fe200078e00ff */
[----:B------:R-:W-:Y:S01]  /*02a0*/  LOP3.LUT R11, R7, 0x1fffff0, RZ, 0xc0, !PT ;  /* 0x01fffff0070b7812 */ /* 0x000fe200078ec0ff */
[----:B------:R-:W-:-:S04]  /*02b0*/  UIMAD.WIDE.U32 UR4, UR16, 0x4000, URZ ;  /* 0x00004000100478a5 */ /* 0x000fc8000f8e00ff */
[----:B------:R-:W-:Y:S02]  /*02c0*/  IMAD.MOV R11, RZ, RZ, -R11 ;  /* 0x000000ffff0b7224 */ /* 0x000fe400078e0a0b */
[----:B------:R-:W-:Y:S02]  /*02d0*/  LOP3.LUT R2, R2, UR4, RZ, 0xfc, !PT ;  /* 0x0000000402027c12 */ /* 0x000fe4000f8efcff */
[----:B------:R-:W-:Y:S02]  /*02e0*/  LOP3.LUT R3, R3, UR5, RZ, 0xfc, !PT ;  /* 0x0000000503037c12 */ /* 0x000fe4000f8efcff */
[----:B-1----:R-:W-:-:S04]  /*02f0*/  IADD3 R2, P1, PT, R2, UR8, RZ ;  /* 0x0000000802027c10 */ /* 0x002fc8000ff3e0ff */
[----:B------:R-:W-:-:S04]  /*0300*/  IADD3 R2, P2, PT, R2, 0x2000, RZ ;  /* 0x0000200002027810 */ /* 0x000fc80007f5e0ff */
[----:B------:R-:W-:-:S09]  /*0310*/  IADD3.X R3, PT, PT, RZ, UR9, R3, P2, P1 ;  /* 0x00000009ff037c10 */ /* 0x000fd200097e2403 */
.L_x_65:
[----:B------:R-:W2:Y:S04]  /*0320*/  LDG.E R21, desc[UR14][R2.64+-0x2000] ;  /* 0xffe0000e02157981 */ /* 0x000ea8000c1e1900 */
[----:B------:R-:W3:Y:S04]  /*0330*/  LDG.E R20, desc[UR14][R2.64+-0x1c00] ;  /* 0xffe4000e02147981 */ /* 0x000ee8000c1e1900 */
[----:B------:R-:W4:Y:S04]  /*0340*/  LDG.E R23, desc[UR14][R2.64+-0x1800] ;  /* 0xffe8000e02177981 */ /* 0x000f28000c1e1900 */
        /* <DEDUP_REMOVED lines=11> */
[----:B0-----:R-:W4:Y:S04]  /*0400*/  LDG.E R9, desc[UR14][R2.64+0x1800] ;  /* 0x0018000e02097981 */ /* 0x001f28000c1e1900 */
[----:B------:R0:W4:Y:S01]  /*0410*/  LDG.E R8, desc[UR14][R2.64+0x1c00] ;  /* 0x001c000e02087981 */ /* 0x000122000c1e1900 */
[----:B------:R-:W-:-:S02]  /*0420*/  IADD3 R11, PT, PT, R11, 0x10, RZ ;  /* 0x000000100b0b7810 */ /* 0x000fc40007ffe0ff */
[----:B------:R-:W-:Y:S02]  /*0430*/  IADD3 R6, PT, PT, R6, 0x1000, RZ ;  /* 0x0000100006067810 */ /* 0x000fe40007ffe0ff */
[----:B------:R-:W-:Y:S02]  /*0440*/  ISETP.NE.AND P1, PT, R11, RZ, PT ;  /* 0x000000ff0b00720c */ /* 0x000fe40003f25270 */
[----:B0-----:R-:W-:-:S05]  /*0450*/  IADD3 R2, P2, PT, R2, 0x4000, RZ ;  /* 0x0000400002027810 */ /* 0x001fca0007f5e0ff */
[----:B------:R-:W-:Y:S02]  /*0460*/  IMAD.X R3, RZ, RZ, R3, P2 ;  /* 0x000000ffff037224 */ /* 0x000fe400010e0603 */
        /* <DEDUP_REMOVED lines=16> */
[----:B------:R-:W-:Y:S06]  /*0570*/  @P1 BRA `(.L_x_65) ;  /* 0xfffffffc00681947 */ /* 0x000fec000383ffff */
.L_x_64:
[----:B------:R-:W-:Y:S05]  /*0580*/  BSYNC.RECONVERGENT B2 ;  /* 0x0000000000027941 */ /* 0x000fea0003800200 */
.L_x_63:
[----:B------:R-:W-:Y:S05]  /*0590*/  @!P0 BRA `(.L_x_62) ;  /* 0x0000000000f48947 */ /* 0x000fea0003800000 */
[----:B------:R-:W-:Y:S01]  /*05a0*/  ISETP.GE.U32.AND P0, PT, R22, 0x8, PT ;  /* 0x000000081600780c */ /* 0x000fe20003f06070 */
[----:B------:R-:W-:Y:S01]  /*05b0*/  BSSY.RECONVERGENT B2, `(.L_x_66) ;  /* 0x000001a000027945 */ /* 0x000fe20003800200 */
[----:B------:R-:W-:-:S04]  /*05c0*/  LOP3.LUT R10, R7, 0x7, RZ, 0xc0, !PT ;  /* 0x00000007070a7812 */ /* 0x000fc800078ec0ff */
[----:B------:R-:W-:-:S07]  /*05d0*/  ISETP.NE.AND P1, PT, R10, RZ, PT ;  /* 0x000000ff0a00720c */ /* 0x000fce0003f25270 */
[----:B------:R-:W-:Y:S06]  /*05e0*/  @!P0 BRA `(.L_x_67) ;  /* 0x0000000000588947 */ /* 0x000fec0003800000 */
[----:B------:R-:W1:Y:S01]  /*05f0*/  LDCU.64 UR4, c[0x0][0x380] ;  /* 0x00007000ff0477ac */ /* 0x000e620008000a00 */
[----:B------:R-:W-:-:S04]  /*0600*/  IADD3 R3, P0, PT, R6, UR7, RZ ;  /* 0x0000000706037c10 */ /* 0x000fc8000ff1e0ff */
[----:B0-----:R-:W-:Y:S02]  /*0610*/  LEA.HI.X.SX32 R8, R6, RZ, 0x1, P0 ;  /* 0x000000ff06087211 */ /* 0x001fe400000f0eff */
[----:B-1----:R-:W-:-:S04]  /*0620*/  LEA R2, P0, R3, UR4, 0x2 ;  /* 0x0000000403027c11 */ /* 0x002fc8000f8010ff */
[----:B------:R-:W-:-:S05]  /*0630*/  LEA.HI.X R3, R3, UR5, R8, 0x2, P0 ;  /* 0x0000000503037c11 */ /* 0x000fca00080f1408 */
[----:B------:R-:W2:Y:S04]  /*0640*/  LDG.E R9, desc[UR14][R2.64] ;  /* 0x0000000e02097981 */ /* 0x000ea8000c1e1900 */
[----:B------:R-:W3:Y:S04]  /*0650*/  LDG.E R8, desc[UR14][R2.64+0x400] ;  /* 0x0004000e02087981 */ /* 0x000ee8000c1e1900 */
[----:B------:R-:W4:Y:S04]  /*0660*/  LDG.E R11, desc[UR14][R2.64+0x800] ;  /* 0x0008000e020b7981 */ /* 0x000f28000c1e1900 */
[----:B------:R-:W4:Y:S04]  /*0670*/  LDG.E R13, desc[UR14][R2.64+0xc00] ;  /* 0x000c000e020d7981 */ /* 0x000f28000c1e1900 */
[----:B------:R-:W4:Y:S04]  /*0680*/  LDG.E R15, desc[UR14][R2.64+0x1000] ;  /* 0x0010000e020f7981 */ /* 0x000f28000c1e1900 */
[----:B------:R-:W4:Y:S04]  /*0690*/  LDG.E R17, desc[UR14][R2.64+0x1400] ;  /* 0x0014000e02117981 */ /* 0x000f28000c1e1900 */
[----:B------:R-:W4:Y:S04]  /*06a0*/  LDG.E R19, desc[UR14][R2.64+0x1800] ;  /* 0x0018000e02137981 */ /* 0x000f28000c1e1900 */
[----:B------:R-:W4:Y:S01]  /*06b0*/  LDG.E R21, desc[UR14][R2.64+0x1c00] ;  /* 0x001c000e02157981 */ /* 0x000f22000c1e1900 */
[----:B------:R-:W-:-:S02]  /*06c0*/  VIADD R6, R6, 0x800 ;  /* 0x0000080006067836 */ /* 0x000fc40000000000 */
        /* <DEDUP_REMOVED lines=8> */
.L_x_67:
[----:B------:R-:W-:Y:S05]  /*0750*/  BSYNC.RECONVERGENT B2 ;  /* 0x0000000000027941 */ /* 0x000fea0003800200 */
.L_x_66:
        /* <DEDUP_REMOVED lines=14> */
[----:B------:R-:W4:Y:S01]  /*0840*/  LDG.E R13, desc[UR14][R2.64+0xc00] ;  /* 0x000c000e020d7981 */ /* 0x000f22000c1e1900 */
[----:B------:R-:W-:Y:S01]  /*0850*/  IADD3 R6, PT, PT, R6, 0x400, RZ ;  /* 0x0000040006067810 */ /* 0x000fe20007ffe0ff */
[----:B--2--5:R-:W-:-:S04]  /*0860*/  FADD R9, R4, R9 ;  /* 0x0000000904097221 */ /* 0x024fc80000000000 */
[----:B---3--:R-:W-:-:S04]  /*0870*/  FADD R8, R9, R8 ;  /* 0x0000000809087221 */ /* 0x008fc80000000000 */
[----:B----4-:R-:W-:-:S04]  /*0880*/  FADD R8, R8, R11 ;  /* 0x0000000b08087221 */ /* 0x010fc80000000000 */
[----:B------:R-:W-:-:S07]  /*0890*/  FADD R4, R8, R13 ;  /* 0x0000000d08047221 */ /* 0x000fce0000000000 */
.L_x_69:
[----:B------:R-:W-:Y:S05]  /*08a0*/  BSYNC.RECONVERGENT B2 ;  /* 0x0000000000027941 */ /* 0x000fea0003800200 */
.L_x_68:
[----:B------:R-:W-:Y:S05]  /*08b0*/  @!P1 BRA `(.L_x_62) ;  /* 0x00000000002c9947 */ /* 0x000fea0003800000 */
[----:B------:R-:W1:Y:S01]  /*08c0*/  LDC.64 R2, c[0x0][0x380] ;  /* 0x0000e000ff027b82 */ /* 0x000e620000000a00 */
[----:B0-----:R-:W-:Y:S01]  /*08d0*/  IMAD.U32 R9, RZ, RZ, UR16 ;  /* 0x00000010ff097e24 */ /* 0x001fe2000f8e00ff */
[----:B------:R-:W-:-:S03]  /*08e0*/  IADD3 R7, PT, PT, -R7, RZ, RZ ;  /* 0x000000ff07077210 */ /* 0x000fc60007ffe1ff */
[----:B-1----:R-:W-:-:S07]  /*08f0*/  IMAD.WIDE.U32 R2, R9, 0x4000, R2 ;  /* 0x0000400009027825 */ /* 0x002fce00078e0002 */
.L_x_70:
[----:B------:R-:W-:-:S06]  /*0900*/  IMAD.WIDE R8, R6, 0x4, R2 ;  /* 0x0000000406087825 */ /* 0x000fcc00078e0202 */
[----:B------:R-:W2:Y:S01]  /*0910*/  LDG.E R9, desc[UR14][R8.64] ;  /* 0x0000000e08097981 */ /* 0x000ea2000c1e1900 */
[----:B------:R-:W-:Y:S01]  /*0920*/  VIADD R7, R7, 0x1 ;  /* 0x0000000107077836 */ /* 0x000fe20000000000 */
[----:B------:R-:W-:-:S04]  /*0930*/  IADD3 R6, PT, PT, R6, 0x100, RZ ;  /* 0x0000010006067810 */ /* 0x000fc80007ffe0ff */
[----:B------:R-:W-:Y:S01]  /*0940*/  ISETP.NE.AND P0, PT, R7, RZ, PT ;  /* 0x000000ff0700720c */ /* 0x000fe20003f05270 */
[----:B--2--5:R-:W-:-:S12]  /*0950*/  FADD R4, R9, R4 ;  /* 0x0000000409047221 */ /* 0x024fd80000000000 */
[----:B------:R-:W-:Y:S05]  /*0960*/  @P0 BRA `(.L_x_70) ;  /* 0xfffffffc00e40947 */ /* 0x000fea000383ffff */
.L_x_62:
[----:B------:R-:W-:Y:S05]  /*0970*/  BSYNC.RECONVERGENT B1 ;  /* 0x0000000000017941 */ /* 0x000fea0003800200 */
.L_x_61:
[----:B------:R-:W-:Y:S01]  /*0980*/  ISETP.GE.AND P0, PT, R5, 0x100, PT ;  /* 0x000001000500780c */ /* 0x000fe20003f06270 */
[----:B-----5:R-:W-:-:S12]  /*0990*/  IMAD.MOV.U32 R11, RZ, RZ, R4 ;  /* 0x000000ffff0b7224 */ /* 0x020fd800078e0004 */
[----:B------:R-:W-:Y:S05]  /*09a0*/  @!P0 BRA `(.L_x_71) ;  /* 0x0000000000ac8947 */ /* 0x000fea0003800000 */
[----:B------:R-:W1:Y:S01]  /*09b0*/  S2R R7, SR_LANEID ;  /* 0x0000000000077919 */ /* 0x000e620000000000 */
[----:B------:R-:W2:Y:S02]  /*09c0*/  SHFL.DOWN PT, R2, R11, 0x1, 0x1f ;  /* 0x08201f000b027f89 */ /* 0x000ea400000e0000 */
[----:B--2---:R-:W-:Y:S01]  /*09d0*/  FADD R2, R2, R11 ;  /* 0x0000000b02027221 */ /* 0x004fe20000000000 */
[C---:B-1----:R-:W-:Y:S02]  /*09e0*/  ISETP.GT.AND P0, PT, R7.reuse, 0x1e, PT ;  /* 0x0000001e0700780c */ /* 0x042fe40003f04270 */
[----:B------:R-:W-:Y:S02]  /*09f0*/  ISETP.NE.AND P1, PT, R7, RZ, PT ;  /* 0x000000ff0700720c */ /* 0x000fe40003f25270 */
[----:B------:R-:W-:Y:S02]  /*0a00*/  FSEL R2, R11, R2, P0 ;  /* 0x000000020b027208 */ /* 0x000fe40000000000 */
[----:B------:R-:W-:-:S03]  /*0a10*/  ISETP.GT.AND P0, PT, R7, 0x1d, PT ;  /* 0x0000001d0700780c */ /* 0x000fc60003f04270 */
[----:B------:R-:W1:Y:S06]  /*0a20*/  SHFL.DOWN PT, R3, R2, 0x2, 0x1f ;  /* 0x08401f0002037f89 */ /* 0x000e6c00000e0000 */
[----:B------:R-:W2:Y:S01]  /*0a30*/  @!P1 S2R R6, SR_CgaCtaId ;  /* 0x0000000000069919 */ /* 0x000ea20000008800 */
[----:B------:R-:W-:Y:S02]  /*0a40*/  @!P1 MOV R5, 0x400 ;  /* 0x0000040000059802 */ /* 0x000fe40000000f00 */
[----:B------:R-:W-:-:S04]  /*0a50*/  @!P1 SHF.R.U32.HI R4, RZ, 0x3, R0 ;  /* 0x00000003ff049819 */ /* 0x000fc80000011600 */
[----:B------:R-:W-:Y:S01]  /*0a60*/  @!P1 LOP3.LUT R4, R4, 0x7c, RZ, 0xc0, !PT ;  /* 0x0000007c04049812 */ /* 0x000fe200078ec0ff */
[----:B-1----:R-:W-:Y:S01]  /*0a70*/  @!P0 FADD R2, R2, R3 ;  /* 0x0000000302028221 */ /* 0x002fe20000000000 */
[----:B------:R-:W-:-:S04]  /*0a80*/  ISETP.GT.AND P0, PT, R7, 0x1b, PT ;  /* 0x0000001b0700780c */ /* 0x000fc80003f04270 */
[----:B------:R-:W1:Y:S01]  /*0a90*/  SHFL.DOWN PT, R3, R2, 0x4, 0x1f ;  /* 0x08801f0002037f89 */ /* 0x000e6200000e0000 */
[----:B--2---:R-:W-:-:S04]  /*0aa0*/  @!P1 LEA R5, R6, R5, 0x18 ;  /* 0x0000000506059211 */ /* 0x004fc800078ec0ff */
[----:B------:R-:W-:-:S04]  /*0ab0*/  @!P1 IADD3 R4, PT, PT, R4, R5, RZ ;  /* 0x0000000504049210 */ /* 0x000fc80007ffe0ff */
[----:B-1----:R-:W-:Y:S01]  /*0ac0*/  @!P0 FADD R2, R2, R3 ;  /* 0x0000000302028221 */ /* 0x002fe20000000000 */
[----:B------:R-:W-:-:S04]  /*0ad0*/  ISETP.GT.AND P0, PT, R7, 0x17, PT ;  /* 0x000000170700780c */ /* 0x000fc80003f04270 */
[----:B------:R-:W1:Y:S09]  /*0ae0*/  SHFL.DOWN PT, R3, R2, 0x8, 0x1f ;  /* 0x09001f0002037f89 */ /* 0x000e7200000e0000 */
[----:B-1----:R-:W-:Y:S01]  /*0af0*/  @!P0 FADD R2, R2, R3 ;  /* 0x0000000302028221 */ /* 0x002fe20000000000 */
[----:B------:R-:W-:-:S04]  /*0b00*/  ISETP.NE.AND P0, PT, R0, RZ, PT ;  /* 0x000000ff0000720c */ /* 0x000fc80003f05270 */
[----:B------:R-:W1:Y:S02]  /*0b10*/  SHFL.DOWN PT, R3, R2, 0x10, 0x1f ;  /* 0x0a001f0002037f89 */ /* 0x000e6400000e0000 */
[----:B-1----:R-:W-:-:S05]  /*0b20*/  FADD R3, R2, R3 ;  /* 0x0000000302037221 */ /* 0x002fca0000000000 */
[----:B------:R2:W-:Y:S01]  /*0b30*/  @!P1 STS [R4+0x8], R3 ;  /* 0x0000080304009388 */ /* 0x0005e20000000800 */
[----:B------:R-:W-:Y:S01]  /*0b40*/  BAR.SYNC.DEFER_BLOCKING 0x0 ;  /* 0x0000000000007b1d */ /* 0x000fe20000010000 */
[----:B------:R-:W-:-:S04]  /*0b50*/  ISETP.GT.AND P1, PT, R7, 0xf, PT ;  /* 0x0000000f0700780c */ /* 0x000fc80003f24270 */
[----:B0-----:R-:W-:Y:S01]  /*0b60*/  FSEL R9, R2, R3, P1 ;  /* 0x0000000302097208 */ /* 0x001fe20000800000 */
[----:B------:R-:W-:Y:S08]  /*0b70*/  @P0 BRA `(.L_x_72) ;  /* 0x0000001400d00947 */ /* 0x000ff00003800000 */
[----:B------:R-:W0:Y:S01]  /*0b80*/  S2UR UR5, SR_CgaCtaId ;  /* 0x00000000000579c3 */ /* 0x000e220000008800 */
[----:B------:R-:W-:Y:S02]  /*0b90*/  UMOV UR4, 0x400 ;  /* 0x0000040000047882 */ /* 0x000fe40000000000 */
[----:B0-----:R-:W-:-:S09]  /*0ba0*/  ULEA UR4, UR5, UR4, 0x18 ;  /* 0x0000000405047291 */ /* 0x001fd2000f8ec0ff */
[----:B------:R-:W0:Y:S04]  /*0bb0*/  LDS R0, [UR4+0xc] ;  /* 0x00000c04ff007984 */ /* 0x000e280008000800 */
[----:B--2---:R-:W1:Y:S04]  /*0bc0*/  LDS.128 R4, [UR4+0x10] ;  /* 0x00001004ff047984 */ /* 0x004e680008000c00 */
        /* <DEDUP_REMOVED lines=9> */
.L_x_71:
[----:B0-----:R-:W0:Y:S01]  /*0c60*/  S2R R9, SR_LANEID ;  /* 0x0000000000097919 */ /* 0x001e220000000000 */
[----:B------:R-:W-:-:S05]  /*0c70*/  LOP3.LUT R2, R0, 0x3e0, RZ, 0xc0, !PT ;  /* 0x000003e000027812 */ /* 0x000fca00078ec0ff */
[----:B------:R-:W-:Y:S01]  /*0c80*/  VIADD R4, R2, 0x20 ;  /* 0x0000002002047836 */ /* 0x000fe20000000000 */
[----:B------:R-:W-:-:S04]  /*0c90*/  LOP3.LUT R2, RZ, R2, RZ, 0x33, !PT ;  /* 0x00000002ff027212 */ /* 0x000fc800078e33ff */
[----:B------:R-:W-:Y:S02]  /*0ca0*/  ISETP.GT.AND P0, PT, R4, R5, PT ;  /* 0x000000050400720c */ /* 0x000fe40003f04270 */
[----:B------:R-:W-:-:S04]  /*0cb0*/  IADD3 R2, PT, PT, R5, R2, RZ ;  /* 0x0000000205027210 */ /* 0x000fc80007ffe0ff */
[----:B------:R-:W-:-:S05]  /*0cc0*/  SEL R2, R2, 0x1f, P0 ;  /* 0x0000001f02027807 */ /* 0x000fca0000000000 */
[----:B------:R-:W1:Y:S01]  /*0cd0*/  SHFL.DOWN PT, R3, R11, 0x1, R2 ;  /* 0x082000000b037989 */ /* 0x000e6200000e0002 */
[C---:B0-----:R-:W-:Y:S01]  /*0ce0*/  ISETP.GE.AND P0, PT, R9.reuse, R2, PT ;  /* 0x000000020900720c */ /* 0x041fe20003f06270 */
[C---:B------:R-:W-:Y:S01]  /*0cf0*/  VIADD R7, R9.reuse, 0x2 ;  /* 0x0000000209077836 */ /* 0x040fe20000000000 */
[----:B------:R-:W-:-:S11]  /*0d00*/  ISETP.NE.AND P1, PT, R9, RZ, PT ;  /* 0x000000ff0900720c */ /* 0x000fd60003f25270 */
[----:B-1----:R-:W-:Y:S01]  /*0d10*/  @!P0 FADD R11, R3, R11 ;  /* 0x0000000b030b8221 */ /* 0x002fe20000000000 */
[----:B------:R-:W-:Y:S01]  /*0d20*/  ISETP.GT.AND P0, PT, R7, R2, PT ;  /* 0x000000020700720c */ /* 0x000fe20003f04270 */
[----:B------:R-:W0:Y:S01]  /*0d30*/  @!P1 S2R R13, SR_CgaCtaId ;  /* 0x00000000000d9919 */ /* 0x000e220000008800 */
[----:B------:R-:W-:Y:S02]  /*0d40*/  IADD3 R7, PT, PT, R9, 0x4, RZ ;  /* 0x0000000409077810 */ /* 0x000fe40007ffe0ff */
[----:B------:R-:W-:Y:S01]  /*0d50*/  @!P1 MOV R6, 0x400 ;  /* 0x0000040000069802 */ /* 0x000fe20000000f00 */
[----:B------:R-:W1:Y:S01]  /*0d60*/  SHFL.DOWN PT, R3, R11, 0x2, R2 ;  /* 0x084000000b037989 */ /* 0x000e6200000e0002 */
[----:B------:R-:W-:-:S04]  /*0d70*/  @!P1 SHF.R.U32.HI R4, RZ, 0x3, R0 ;  /* 0x00000003ff049819 */ /* 0x000fc80000011600 */
[----:B------:R-:W-:-:S03]  /*0d80*/  @!P1 LOP3.LUT R4, R4, 0x7c, RZ, 0xc0, !PT ;  /* 0x0000007c04049812 */ /* 0x000fc600078ec0ff */
[----:B-1----:R-:W-:Y:S01]  /*0d90*/  @!P0 FADD R11, R11, R3 ;  /* 0x000000030b0b8221 */ /* 0x002fe20000000000 */
[----:B------:R-:W-:Y:S01]  /*0da0*/  ISETP.GT.AND P0, PT, R7, R2, PT ;  /* 0x000000020700720c */ /* 0x000fe20003f04270 */
[----:B------:R-:W-:Y:S01]  /*0db0*/  VIADD R7, R9, 0x8 ;  /* 0x0000000809077836 */ /* 0x000fe20000000000 */
[----:B0-----:R-:W-:Y:S02]  /*0dc0*/  @!P1 LEA R13, R13, R6, 0x18 ;  /* 0x000000060d0d9211 */ /* 0x001fe400078ec0ff */
[----:B------:R-:W0:Y:S03]  /*0dd0*/  SHFL.DOWN PT, R3, R11, 0x4, R2 ;  /* 0x088000000b037989 */ /* 0x000e2600000e0002 */
[----:B------:R-:W-:-:S06]  /*0de0*/  @!P1 IMAD.IADD R4, R4, 0x1, R13 ;  /* 0x0000000104049824 */ /* 0x000fcc00078e020d */
[----:B0-----:R-:W-:Y:S01]  /*0df0*/  @!P0 FADD R11, R11, R3 ;  /* 0x000000030b0b8221 */ /* 0x001fe20000000000 */
[-C--:B------:R-:W-:Y:S02]  /*0e00*/  ISETP.GT.AND P0, PT, R7, R2.reuse, PT ;  /* 0x000000020700720c */ /* 0x080fe40003f04270 */
[----:B------:R-:W-:Y:S02]  /*0e10*/  IADD3 R7, PT, PT, R9, 0x10, RZ ;  /* 0x0000001009077810 */ /* 0x000fe40007ffe0ff */
[----:B------:R-:W0:Y:S09]  /*0e20*/  SHFL.DOWN PT, R3, R11, 0x8, R2 ;  /* 0x090000000b037989 */ /* 0x000e3200000e0002 */
[----:B0-----:R-:W-:Y:S01]  /*0e30*/  @!P0 FADD R11, R11, R3 ;  /* 0x000000030b0b8221 */ /* 0x001fe20000000000 */
[----:B------:R-:W-:-:S04]  /*0e40*/  ISETP.GT.AND P0, PT, R7, R2, PT ;  /* 0x000000020700720c */ /* 0x000fc80003f04270 */
[----:B------:R-:W0:Y:S09]  /*0e50*/  SHFL.DOWN PT, R3, R11, 0x10, R2 ;  /* 0x0a0000000b037989 */ /* 0x000e3200000e0002 */
        /* <DEDUP_REMOVED lines=13> */
[----:B------:R-:W1:Y:S04]  /*0f30*/  LDS R0, [UR4+0xc] ;  /* 0x00000c04ff007984 */ /* 0x000e680008000800 */
[----:B------:R-:W0:Y:S04]  /*0f40*/  LDS.128 R12, [UR4+0x10] ;  /* 0x00001004ff0c7984 */ /* 0x000e280008000c00 */
[----:B------:R-:W2:Y:S01]  /*0f50*/  LDS.64 R2, [UR4+0x20] ;  /* 0x00002004ff027984 */ /* 0x000ea20008000a00 */
[----:B-1----:R-:W-:Y:S01]  /*0f60*/  @P2 FADD R9, R9, R0 ;  /* 0x0000000009092221 */ /* 0x002fe20000000000 */
[----:B------:R-:W-:-:S03]  /*0f70*/  ISETP.GT.AND P2, PT, R5, 0xa0, PT ;  /* 0x000000a00500780c */ /* 0x000fc60003f44270 */
[----:B0-----:R-:W-:Y:S01]  /*0f80*/  @P4 FADD R9, R9, R12 ;  /* 0x0000000c09094221 */ /* 0x001fe20000000000 */
        /* <DEDUP_REMOVED lines=8> */
.L_x_58:
[----:B------:R-:W0:Y:S01]  /*1010*/  S2R R0, SR_TID.X ;  /* 0x0000000000007919 */ /* 0x000e220000002100 */
[----:B------:R-:W1:Y:S01]  /*1020*/  LDC.64 R4, c[0x0][0x380] ;  /* 0x0000e000ff047b82 */ /* 0x000e620000000a00 */
[----:B0-----:R-:W-:-:S04]  /*1030*/  VIADD R7, R0, UR7 ;  /* 0x0000000700077c36 */ /* 0x001fc80008000000 */
[----:B-1----:R-:W-:-:S05]  /*1040*/  IMAD.WIDE.U32 R4, R7, 0x4, R4 ;  /* 0x0000000407047825 */ /* 0x002fca00078e0004 */
[----:B------:R-:W2:Y:S04]  /*1050*/  LDG.E R7, desc[UR14][R4.64] ;  /* 0x0000000e04077981 */ /* 0x000ea8000c1e1900 */
[----:B------:R-:W2:Y:S04]  /*1060*/  LDG.E R8, desc[UR14][R4.64+0x400] ;  /* 0x0004000e04087981 */ /* 0x000ea8000c1e1900 */
[----:B------:R-:W3:Y:S04]  /*1070*/  LDG.E R9, desc[UR14][R4.64+0x800] ;  /* 0x0008000e04097981 */ /* 0x000ee8000c1e1900 */
[----:B------:R-:W3:Y:S04]  /*1080*/  LDG.E R10, desc[UR14][R4.64+0xc00] ;  /* 0x000c000e040a7981 */ /* 0x000ee8000c1e1900 */
[----:B------:R-:W4:Y:S04]  /*1090*/  LDG.E R11, desc[UR14][R4.64+0x1000] ;  /* 0x0010000e040b7981 */ /* 0x000f28000c1e1900 */
[----:B------:R-:W4:Y:S04]  /*10a0*/  LDG.E R12, desc[UR14][R4.64+0x1400] ;  /* 0x0014000e040c7981 */ /* 0x000f28000c1e1900 */
[----:B------:R-:W5:Y:S04]  /*10b0*/  LDG.E R13, desc[UR14][R4.64+0x1800] ;  /* 0x0018000e040d7981 */ /* 0x000f68000c1e1900 */
        /* <DEDUP_REMOVED lines=8> */
[----:B------:R-:W5:Y:S01]  /*1140*/  LDG.E R21, desc[UR14][R4.64+0x3c00] ;  /* 0x003c000e04157981 */ /* 0x000f62000c1e1900 */
[----:B------:R-:W-:-:S04]  /*1150*/  ISETP.GE.U32.AND P0, PT, R23, UR5, PT ;  /* 0x0000000517007c0c */ /* 0x000fc8000bf06070 */
[----:B------:R-:W-:Y:S01]  /*1160*/  ISETP.GE.U32.AND.EX P0, PT, R22, UR4, PT, P0 ;  /* 0x0000000416007c0c */ /* 0x000fe2000bf06100 */
        /* <DEDUP_REMOVED lines=13> */
[----:B------:R-:W-:-:S04]  /*1240*/  FADD R6, R15, R6 ;  /* 0x000000060f067221 */ /* 0x000fc80000000000 */
[----:B------:R-:W-:Y:S01]  /*1250*/  FADD R7, R7, R6 ;  /* 0x0000000607077221 */ /* 0x000fe20000000000 */
[----:B------:R-:W-:Y:S06]  /*1260*/  @!P0 BRA `(.L_x_73) ;  /* 0x0000000c006c8947 */ /* 0x000fec0003800000 */
[----:B------:R-:W-:Y:S01]  /*1270*/  UIADD3 UR8, UP0, UPT, UR5, UR7, URZ ;  /* 0x0000000705087290 */ /* 0x000fe2000ff1e0ff */
[----:B------:R-:W-:Y:S01]  /*1280*/  IADD3 R23, P2, PT, R2, -0x1000, RZ ;  /* 0xfffff00002177810 */ /* 0x000fe20007f5e0ff */
[----:B------:R-:W0:Y:S01]  /*1290*/  LDCU.64 UR12, c[0x0][0x380] ;  /* 0x00007000ff0c77ac */ /* 0x000e220008000a00 */
[----:B------:R-:W-:Y:S02]  /*12a0*/  LOP3.LUT R5, RZ, R0, RZ, 0x33, !PT ;  /* 0x00000000ff057212 */ /* 0x000fe400078e33ff */
[----:B------:R-:W-:Y:S01]  /*12b0*/  IADD3.X R8, PT, PT, R3, -0x1, RZ, P2, !PT ;  /* 0xffffffff03087810 */ /* 0x000fe200017fe4ff */
[----:B------:R-:W-:Y:S01]  /*12c0*/  UIADD3.X UR9, UPT, UPT, URZ, UR4, URZ, UP0, !UPT ;  /* 0x00000004ff097290 */ /* 0x000fe200087fe4ff */
[----:B------:R-:W-:Y:S01]  /*12d0*/  ISETP.LT.U32.AND P0, PT, R23, UR8, PT ;  /* 0x0000000817007c0c */ /* 0x000fe2000bf01070 */
[----:B------:R-:W-:Y:S01]  /*12e0*/  UMOV UR6, UR5 ;  /* 0x0000000500067c82 */ /* 0x000fe20008000000 */
[----:B------:R-:W-:Y:S01]  /*12f0*/  IADD3 R9, P1, PT, R0, UR8, RZ ;  /* 0x0000000800097c10 */ /* 0x000fe2000ff3e0ff */
[----:B------:R-:W-:Y:S01]  /*1300*/  UMOV UR4, URZ ;  /* 0x000000ff00047c82 */ /* 0x000fe20008000000 */
[----:B------:R-:W-:Y:S01]  /*1310*/  IADD3 R5, PT, PT, R2, -UR5, R5 ;  /* 0x8000000502057c10 */ /* 0x000fe2000fffe005 */
[----:B------:R-:W-:Y:S01]  /*1320*/  UMOV UR10, UR8 ;  /* 0x00000008000a7c82 */ /* 0x000fe20008000000 */
[----:B------:R-:W-:Y:S01]  /*1330*/  MOV R11, UR9 ;  /* 0x00000009000b7c02 */ /* 0x000fe20008000f00 */
[----:B------:R-:W-:-:S03]  /*1340*/  IMAD.X R0, RZ, RZ, UR9, P1 ;  /* 0x00000009ff007e24 */ /* 0x000fc600088e06ff */
[----:B------:R-:W-:Y:S02]  /*1350*/  ISETP.GT.U32.AND.EX P0, PT, R11, R8, PT, P0 ;  /* 0x000000080b00720c */ /* 0x000fe40003f04100 */
[----:B0-----:R-:W-:-:S04]  /*1360*/  LEA R6, P2, R9, UR12, 0x2 ;  /* 0x0000000c09067c11 */ /* 0x001fc8000f8410ff */
[----:B------:R-:W-:Y:S02]  /*1370*/  IADD3 R6, P1, PT, R6, 0x2000, RZ ;  /* 0x0000200006067810 */ /* 0x000fe40007f3e0ff */
[----:B------:R-:W-:Y:S02]  /*1380*/  LEA.HI.X R9, R9, UR13, R0, 0x2, P2 ;  /* 0x0000000d09097c11 */ /* 0x000fe400090f1400 */
[----:B------:R-:W-:Y:S01]  /*1390*/  IADD3 R0, PT, PT, R5, -UR7, RZ ;  /* 0x8000000705007c10 */ /* 0x000fe2000fffe0ff */
[----:B------:R-:W-:Y:S02]  /*13a0*/  UMOV UR7, UR9 ;  /* 0x0000000900077c82 */ /* 0x000fe40008000000 */
[----:B------:R-:W-:Y:S01]  /*13b0*/  IMAD.X R9, RZ, RZ, R9, P1 ;  /* 0x000000ffff097224 */ /* 0x000fe200008e0609 */
[----:B------:R-:W-:Y:S06]  /*13c0*/  @P0 BRA `(.L_x_74) ;  /* 0x0000000400000947 */ /* 0x000fec0003800000 */
[----:B------:R-:W0:Y:S01]  /*13d0*/  LDC.64 R2, c[0x0][0x3b8] ;  /* 0x0000ee00ff027b82 */ /* 0x000e220000000a00 */
[----:B------:R-:W1:Y:S01]  /*13e0*/  LDCU.64 UR12, c[0x0][0x380] ;  /* 0x00007000ff0c77ac */ /* 0x000e620008000a00 */
[----:B------:R-:W-:Y:S01]  /*13f0*/  NOP ;  /* 0x0000000000007918 */ /* 0x000fe20000000000 */
.L_x_75:
[----:B------:R-:W2:Y:S02]  /*1400*/  S2R R5, SR_TID.X ;  /* 0x0000000000057919 */ /* 0x000ea40000002100 */
[----:B--2---:R-:W-:-:S04]  /*1410*/  IADD3 R5, P0, PT, R5, UR8, RZ ;  /* 0x0000000805057c10 */ /* 0x004fc8000ff1e0ff */
[----:B------:R-:W-:Y:S02]  /*1420*/  IADD3.X R10, PT, PT, RZ, UR9, RZ, P0, !PT ;  /* 0x00000009ff0a7c10 */ /* 0x000fe400087fe4ff */
[----:B-1----:R-:W-:-:S04]  /*1430*/  LEA R4, P0, R5, UR12, 0x2 ;  /* 0x0000000c05047c11 */ /* 0x002fc8000f8010ff */
[----:B------:R-:W-:-:S05]  /*1440*/  LEA.HI.X R5, R5, UR13, R10, 0x2, P0 ;  /* 0x0000000d05057c11 */ /* 0x000fca00080f140a */
        /* <DEDUP_REMOVED lines=15> */
[----:B------:R1:W5:Y:S01]  /*1540*/  LDG.E R22, desc[UR14][R4.64+0x3c00] ;  /* 0x003c000e04167981 */ /* 0x000362000c1e1900 */
[----:B------:R-:W-:-:S02]  /*1550*/  USHF.R.S32.HI UR11, URZ, 0x1f, UR5 ;  /* 0x0000001fff0b7899 */ /* 0x000fc40008011405 */
[----:B------:R-:W-:-:S04]  /*1560*/  UIADD3 UR6, UP0, UPT, UR5, UR10, URZ ;  /* 0x0000000a05067290 */ /* 0x000fc8000ff1e0ff */
[----:B------:R-:W-:Y:S01]  /*1570*/  UIADD3.X UR7, UPT, UPT, UR11, UR7, URZ, UP0, !UPT ;  /* 0x000000070b077290 */ /* 0x000fe200087fe4ff */
[----:B--2---:R-:W-:Y:S01]  /*1580*/  FADD R7, R24, R7 ;  /* 0x0000000718077221 */ /* 0x004fe20000000000 */
[----:B0-----:R-:W-:-:S04]  /*1590*/  IADD3 R24, P1, PT, R2, -UR8, RZ ;  /* 0x8000000802187c10 */ /* 0x001fc8000ff3e0ff */
[----:B------:R-:W-:Y:S02]  /*15a0*/  ISETP.GE.U32.AND P0, PT, R24, UR5, PT ;  /* 0x0000000518007c0c */ /* 0x000fe4000bf06070 */
[----:B-1----:R-:W-:Y:S01]  /*15b0*/  IADD3.X R4, PT, PT, R3, ~UR9, RZ, P1, !PT ;  /* 0x8000000903047c10 */ /* 0x002fe20008ffe4ff */
[----:B---3--:R-:W-:-:S03]  /*15c0*/  FADD R26, R25, R26 ;  /* 0x0000001a191a7221 */ /* 0x008fc60000000000 */
[----:B------:R-:W-:Y:S01]  /*15d0*/  ISETP.GE.U32.AND.EX P0, PT, R4, UR11, PT, P0 ;  /* 0x0000000b04007c0c */ /* 0x000fe2000bf06100 */
        /* <DEDUP_REMOVED lines=12> */
[----:B------:R-:W-:-:S04]  /*16a0*/  FADD R7, R7, R10 ;  /* 0x0000000a07077221 */ /* 0x000fc80000000000 */
[----:B------:R-:W-:Y:S01]  /*16b0*/  FADD R7, R22, R7 ;  /* 0x0000000716077221 */ /* 0x000fe20000000000 */
[----:B------:R-:W-:Y:S06]  /*16c0*/  @!P0 BRA `(.L_x_73) ;  /* 0x0000000800548947 */ /* 0x000fec0003800000 */
[----:B------:R-:W-:Y:S01]  /*16d0*/  UIADD3 UR8, UP0, UPT, UR5, UR8, URZ ;  /* 0x0000000805087290 */ /* 0x000fe2000ff1e0ff */
[----:B------:R-:W-:Y:S01]  /*16e0*/  MOV R5, R9 ;  /* 0x0000000900057202 */ /* 0x000fe20000000f00 */
[----:B------:R-:W-:Y:S01]  /*16f0*/  IMAD.U32 R11, RZ, RZ, UR5 ;  /* 0x00000005ff0b7e24 */ /* 0x000fe2000f8e00ff */
[----:B------:R-:W-:Y:S01]  /*1700*/  UIADD3 UR4, UPT, UPT, UR4, 0x1, URZ ;  /* 0x0000000104047890 */ /* 0x000fe2000fffe0ff */
[----:B------:R-:W-:Y:S01]  /*1710*/  IMAD.MOV.U32 R4, RZ, RZ, R6 ;  /* 0x000000ffff047224 */ /* 0x000fe200078e0006 */
[----:B------:R-:W-:Y:S01]  /*1720*/  UIADD3.X UR9, UPT, UPT, UR11, UR9, URZ, UP0, !UPT ;  /* 0x000000090b097290 */ /* 0x000fe200087fe4ff */
[----:B------:R-:W-:Y:S01]  /*1730*/  ISETP.LT.U32.AND P0, PT, R23, UR8, PT ;  /* 0x0000000817007c0c */ /* 0x000fe2000bf01070 */
[----:B------:R-:W-:Y:S01]  /*1740*/  VIADD R0, R0, -UR5 ;  /* 0x8000000500007c36 */ /* 0x000fe20008000000 */
[----:B------:R-:W-:Y:S01]  /*1750*/  UMOV UR10, UR6 ;  /* 0x00000006000a7c82 */ /* 0x000fe20008000000 */
[----:B------:R-:W-:Y:S02]  /*1760*/  IMAD.WIDE R4, R11, 0x4, R4 ;  /* 0x000000040b047825 */ /* 0x000fe400078e0204 */
[----:B------:R-:W-:-:S02]  /*1770*/  MOV R13, UR9 ;  /* 0x00000009000d7c02 */ /* 0x000fc40008000f00 */
[----:B------:R-:W-:Y:S01]  /*1780*/  IMAD.MOV.U32 R6, RZ, RZ, R4 ;  /* 0x000000ffff067224 */ /* 0x000fe200078e0004 */
[----:B------:R-:W-:Y:S02]  /*1790*/  MOV R9, R5 ;  /* 0x0000000500097202 */ /* 0x000fe40000000f00 */
[----:B------:R-:W-:-:S13]  /*17a0*/  ISETP.GT.U32.AND.EX P0, PT, R13, R8, PT, P0 ;  /* 0x000000080d00720c */ /* 0x000fda0003f04100 */
[----:B------:R-:W-:Y:S05]  /*17b0*/  @!P0 BRA `(.L_x_75) ;  /* 0xfffffffc00108947 */ /* 0x000fea000383ffff */
[----:B------:R-:W-:-:S05]  /*17c0*/  UMOV UR6, UR5 ;  /* 0x0000000500067c82 */ /* 0x000fca0008000000 */
.L_x_74:
[----:B------:R-:W0:Y:S01]  /*17d0*/  S2R R5, SR_TID.X ;  /* 0x0000000000057919 */ /* 0x000e220000002100 */
[C---:B------:R-:W-:Y:S01]  /*17e0*/  IADD3 R4, PT, PT, R2.reuse, -UR8, RZ ;  /* 0x8000000802047c10 */ /* 0x040fe2000fffe0ff */
[----:B------:R-:W-:Y:S01]  /*17f0*/  IMAD.U32 R8, RZ, RZ, UR9 ;  /* 0x00000009ff087e24 */ /* 0x000fe2000f8e00ff */
[----:B------:R-:W-:Y:S01]  /*1800*/  ISETP.LE.U32.AND P1, PT, R2, UR8, PT ;  /* 0x0000000802007c0c */ /* 0x000fe2000bf23070 */
[----:B------:R-:W-:Y:S01]  /*1810*/  BSSY.RECONVERGENT B1, `(.L_x_73) ;  /* 0x0000080000017945 */ /* 0x000fe20003800200 */
[----:B0-----:R-:W-:-:S04]  /*1820*/  ISETP.GE.AND P0, PT, R5, R4, PT ;  /* 0x000000040500720c */ /* 0x001fc80003f06270 */
[----:B------:R-:W-:-:S13]  /*1830*/  ISETP.GE.U32.OR.EX P0, PT, R8, R3, P0, P1 ;  /* 0x000000030800720c */ /* 0x000fda0000706510 */
[----:B------:R-:W-:Y:S05]  /*1840*/  @P0 BRA `(.L_x_76) ;  /* 0x0000000400f00947 */ /* 0x000fea0003800000 */
[----:B------:R-:W0:Y:S01]  /*1850*/  LDC R4, c[0x0][0x3c0] ;  /* 0x0000f000ff047b82 */ /* 0x000e220000000800 */
[----:B------:R-:W-:Y:S01]  /*1860*/  USHF.L.U32 UR5, UR16, 0xc, URZ ;  /* 0x0000000c10057899 */ /* 0x000fe200080006ff */
[----:B------:R-:W-:Y:S01]  /*1870*/  LOP3.LUT R3, RZ, R5, RZ, 0x33, !PT ;  /* 0x00000005ff037212 */ /* 0x000fe200078e33ff */
[----:B------:R-:W-:Y:S02]  /*1880*/  BSSY.RECONVERGENT B2, `(.L_x_77) ;  /* 0x0000037000027945 */ /* 0x000fe40003800200 */
[----:B------:R-:W-:-:S06]  /*1890*/  UIADD3 UR5, UPT, UPT, UR5, UR6, URZ ;  /* 0x0000000605057290 */ /* 0x000fcc000fffe0ff */
[----:B------:R-:W-:Y:S01]  /*18a0*/  IADD3 R2, PT, PT, R2, -UR5, R3 ;  /* 0x8000000502027c10 */ /* 0x000fe2000fffe003 */
[----:B0-----:R-:W-:Y:S01]  /*18b0*/  IMAD R3, R4, UR4, RZ ;  /* 0x0000000404037c24 */ /* 0x001fe2000f8e02ff */
[----:B------:R-:W-:-:S03]  /*18c0*/  MOV R4, R5 ;  /* 0x0000000500047202 */ /* 0x000fc60000000f00 */
[----:B------:R-:W-:-:S05]  /*18d0*/  IMAD R2, R3, -0x1000, R2 ;  /* 0xfffff00003027824 */ /* 0x000fca00078e0202 */
[C---:B------:R-:W-:Y:S02]  /*18e0*/  ISETP.GE.U32.AND P0, PT, R2.reuse, 0xf00, PT ;  /* 0x00000f000200780c */ /* 0x040fe40003f06070 */
[----:B------:R-:W-:-:S04]  /*18f0*/  LEA.HI R19, R2, 0x1, RZ, 0x18 ;  /* 0x0000000102137811 */ /* 0x000fc800078fc0ff */
[----:B------:R-:W-:-:S04]  /*1900*/  LOP3.LUT R21, R19, 0xf, RZ, 0xc0, !PT ;  /* 0x0000000f13157812 */ /* 0x000fc800078ec0ff */
[----:B------:R-:W-:-:S03]  /*1910*/  ISETP.NE.AND P1, PT, R21, RZ, PT ;  /* 0x000000ff1500720c */ /* 0x000fc60003f25270 */
[----:B------:R-:W-:Y:S10]  /*1920*/  @!P0 BRA `(.L_x_78) ;  /* 0x0000000000b08947 */ /* 0x000ff40003800000 */
[----:B------:R-:W-:Y:S01]  /*1930*/  LEA.HI R2, R0, 0x1, RZ, 0x18 ;  /* 0x0000000100027811 */ /* 0x000fe200078fc0ff */
[----:B------:R-:W-:-:S03]  /*1940*/  IMAD.MOV.U32 R4, RZ, RZ, R5 ;  /* 0x000000ffff047224 */ /* 0x000fc600078e0005 */
[----:B------:R-:W-:-:S04]  /*1950*/  LOP3.LUT R2, R2, 0x1fffff0, RZ, 0xc0, !PT ;  /* 0x01fffff002027812 */ /* 0x000fc800078ec0ff */
[----:B------:R-:W-:-:S07]  /*1960*/  IADD3 R8, PT, PT, -R2, RZ, RZ ;  /* 0x000000ff02087210 */ /* 0x000fce0007ffe1ff */
.L_x_79:
[----:B------:R-:W-:Y:S01]  /*1970*/  IMAD.MOV.U32 R2, RZ, RZ, R6 ;  /* 0x000000ffff027224 */ /* 0x000fe200078e0006 */
[----:B------:R-:W-:-:S05]  /*1980*/  MOV R3, R9 ;  /* 0x0000000900037202 */ /* 0x000fca0000000f00 */
[----:B------:R-:W2:Y:S04]  /*1990*/  LDG.E R18, desc[UR14][R2.64+-0x2000] ;  /* 0xffe0000e02127981 */ /* 0x000ea8000c1e1900 */
[----:B------:R-:W3:Y:S04]  /*19a0*/  LDG.E R17, desc[UR14][R2.64+-0x1c00] ;  /* 0xffe4000e02117981 */ /* 0x000ee8000c1e1900 */
        /* <DEDUP_REMOVED lines=14> */
[----:B------:R-:W-:-:S02]  /*1a90*/  VIADD R8, R8, 0x10 ;  /* 0x0000001008087836 */ /* 0x000fc40000000000 */
[----:B------:R-:W-:-:S03]  /*1aa0*/  VIADD R4, R4, 0x1000 ;  /* 0x0000100004047836 */ /* 0x000fc60000000000 */
[----:B------:R-:W-:Y:S01]  /*1ab0*/  ISETP.NE.AND P0, PT, R8, RZ, PT ;  /* 0x000000ff0800720c */ /* 0x000fe20003f05270 */
[----:B--2---:R-:W-:-:S04]  /*1ac0*/  FADD R18, R18, R7 ;  /* 0x0000000712127221 */ /* 0x004fc80000000000 */
        /* <DEDUP_REMOVED lines=13> */
[----:B------:R-:W-:-:S03]  /*1ba0*/  IADD3 R6, P2, PT, R2, 0x4000, RZ ;  /* 0x0000400002067810 */ /* 0x000fc60007f5e0ff */
[----:B------:R-:W-:Y:S01]  /*1bb0*/  FADD R10, R10, R9 ;  /* 0x000000090a0a7221 */ /* 0x000fe20000000000 */
[----:B------:R-:W-:-:S03]  /*1bc0*/  IADD3.X R9, PT, PT, RZ, R3, RZ, P2, !PT ;  /* 0x00000003ff097210 */ /* 0x000fc600017fe4ff */
[----:B------:R-:W-:Y:S01]  /*1bd0*/  FADD R7, R10, R5 ;  /* 0x000000050a077221 */ /* 0x000fe20000000000 */
[----:B------:R-:W-:Y:S06]  /*1be0*/  @P0 BRA `(.L_x_79) ;  /* 0xfffffffc00600947 */ /* 0x000fec000383ffff */
.L_x_78:
[----:B------:R-:W-:Y:S05]  /*1bf0*/  BSYNC.RECONVERGENT B2 ;  /* 0x0000000000027941 */ /* 0x000fea0003800200 */
.L_x_77:
[----:B------:R-:W-:Y:S05]  /*1c00*/  @!P1 BRA `(.L_x_76) ;  /* 0x0000000400009947 */ /* 0x000fea0003800000 */
[----:B------:R-:W-:Y:S01]  /*1c10*/  ISETP.GE.U32.AND P0, PT, R21, 0x8, PT ;  /* 0x000000081500780c */ /* 0x000fe20003f06070 */
[----:B------:R-:W-:Y:S01]  /*1c20*/  BSSY.RECONVERGENT B2, `(.L_x_80) ;  /* 0x0000019000027945 */ /* 0x000fe20003800200 */
[----:B------:R-:W-:-:S04]  /*1c30*/  LOP3.LUT R9, R19, 0x7, RZ, 0xc0, !PT ;  /* 0x0000000713097812 */ /* 0x000fc800078ec0ff */
[----:B------:R-:W-:-:S07]  /*1c40*/  ISETP.NE.AND P1, PT, R9, RZ, PT ;  /* 0x000000ff0900720c */ /* 0x000fce0003f25270 */
[----:B------:R-:W-:Y:S06]  /*1c50*/  @!P0 BRA `(.L_x_81) ;  /* 0x0000000000548947 */ /* 0x000fec0003800000 */
[----:B------:R-:W-:-:S04]  /*1c60*/  IADD3 R3, P0, PT, R4, UR8, RZ ;  /* 0x0000000804037c10 */ /* 0x000fc8000ff1e0ff */
[----:B------:R-:W-:Y:S02]  /*1c70*/  IADD3.X R6, PT, PT, RZ, UR9, RZ, P0, !PT ;  /* 0x00000009ff067c10 */ /* 0x000fe400087fe4ff */
[----:B------:R-:W-:-:S04]  /*1c80*/  LEA R2, P0, R3, UR12, 0x2 ;  /* 0x0000000c03027c11 */ /* 0x000fc8000f8010ff */
[----:B------:R-:W-:-:S05]  /*1c90*/  LEA.HI.X R3, R3, UR13, R6, 0x2, P0 ;  /* 0x0000000d03037c11 */ /* 0x000fca00080f1406 */
[----:B------:R-:W2:Y:S04]  /*1ca0*/  LDG.E R6, desc[UR14][R2.64] ;  /* 0x0000000e02067981 */ /* 0x000ea8000c1e1900 */
[----:B------:R-:W3:Y:S04]  /*1cb0*/  LDG.E R5, desc[UR14][R2.64+0x400] ;  /* 0x0004000e02057981 */ /* 0x000ee8000c1e1900 */
[----:B------:R-:W4:Y:S04]  /*1cc0*/  LDG.E R8, desc[UR14][R2.64+0x800] ;  /* 0x0008000e02087981 */ /* 0x000f28000c1e1900 */
[----:B------:R-:W5:Y:S04]  /*1cd0*/  LDG.E R10, desc[UR14][R2.64+0xc00] ;  /* 0x000c000e020a7981 */ /* 0x000f68000c1e1900 */
[----:B------:R-:W5:Y:S04]  /*1ce0*/  LDG.E R12, desc[UR14][R2.64+0x1000] ;  /* 0x0010000e020c7981 */ /* 0x000f68000c1e1900 */
[----:B------:R-:W5:Y:S04]  /*1cf0*/  LDG.E R14, desc[UR14][R2.64+0x1400] ;  /* 0x0014000e020e7981 */ /* 0x000f68000c1e1900 */
[----:B------:R-:W5:Y:S04]  /*1d00*/  LDG.E R16, desc[UR14][R2.64+0x1800] ;  /* 0x0018000e02107981 */ /* 0x000f68000c1e1900 */
[----:B------:R-:W5:Y:S01]  /*1d10*/  LDG.E R18, desc[UR14][R2.64+0x1c00] ;  /* 0x001c000e02127981 */ /* 0x000f62000c1e1900 */
[----:B------:R-:W-:-:S02]  /*1d20*/  VIADD R4, R4, 0x800 ;  /* 0x0000080004047836 */ /* 0x000fc40000000000 */
[----:B--2---:R-:W-:-:S04]  /*1d30*/  FADD R6, R7, R6 ;  /* 0x0000000607067221 */ /* 0x004fc80000000000 */
[----:B---3--:R-:W-:-:S04]  /*1d40*/  FADD R5, R6, R5 ;  /* 0x0000000506057221 */ /* 0x008fc80000000000 */
[----:B----4-:R-:W-:-:S04]  /*1d50*/  FADD R5, R5, R8 ;  /* 0x0000000805057221 */ /* 0x010fc80000000000 */
[----:B-----5:R-:W-:-:S04]  /*1d60*/  FADD R5, R5, R10 ;  /* 0x0000000a05057221 */ /* 0x020fc80000000000 */
[----:B------:R-:W-:-:S04]  /*1d70*/  FADD R5, R5, R12 ;  /* 0x0000000c05057221 */ /* 0x000fc80000000000 */
[----:B------:R-:W-:-:S04]  /*1d80*/  FADD R5, R5, R14 ;  /* 0x0000000e05057221 */ /* 0x000fc80000000000 */
[----:B------:R-:W-:-:S04]  /*1d90*/  FADD R5, R5, R16 ;  /* 0x0000001005057221 */ /* 0x000fc80000000000 */
[----:B------:R-:W-:-:S07]  /*1da0*/  FADD R7, R5, R18 ;  /* 0x0000001205077221 */ /* 0x000fce0000000000 */
.L_x_81:
[----:B------:R-:W-:Y:S05]  /*1db0*/  BSYNC.RECONVERGENT B2 ;  /* 0x0000000000027941 */ /* 0x000fea0003800200 */
.L_x_80:
[----:B------:R-:W-:Y:S05]  /*1dc0*/  @!P1 BRA `(.L_x_76) ;  /* 0x0000000000909947 */ /* 0x000fea0003800000 */
[----:B------:R-:W-:Y:S01]  /*1dd0*/  ISETP.GE.U32.AND P0, PT, R9, 0x4, PT ;  /* 0x000000040900780c */ /* 0x000fe20003f06070 */
[----:B------:R-:W-:Y:S01]  /*1de0*/  BSSY.RECONVERGENT B2, `(.L_x_82) ;  /* 0x0000010000027945 */ /* 0x000fe20003800200 */
[----:B------:R-:W-:-:S11]  /*1df0*/  LOP3.LUT P1, RZ, R19, 0x3, RZ, 0xc0, !PT ;  /* 0x0000000313ff7812 */ /* 0x000fd6000782c0ff */
[----:B------:R-:W-:Y:S05]  /*1e00*/  @!P0 BRA `(.L_x_83) ;  /* 0x0000000000348947 */ /* 0x000fea0003800000 */
[----:B------:R-:W-:-:S04]  /*1e10*/  IADD3 R3, P0, PT, R4, UR8, RZ ;  /* 0x0000000804037c10 */ /* 0x000fc8000ff1e0ff */
[----:B------:R-:W-:Y:S02]  /*1e20*/  IADD3.X R6, PT, PT, RZ, UR9, RZ, P0, !PT ;  /* 0x00000009ff067c10 */ /* 0x000fe400087fe4ff */
[----:B------:R-:W-:-:S04]  /*1e30*/  LEA R2, P0, R3, UR12, 0x2 ;  /* 0x0000000c03027c11 */ /* 0x000fc8000f8010ff */
[----:B------:R-:W-:-:S05]  /*1e40*/  LEA.HI.X R3, R3, UR13, R6, 0x2, P0 ;  /* 0x0000000d03037c11 */ /* 0x000fca00080f1406 */
[----:B------:R-:W2:Y:S04]  /*1e50*/  LDG.E R6, desc[UR14][R2.64] ;  /* 0x0000000e02067981 */ /* 0x000ea8000c1e1900 */
[----:B------:R-:W3:Y:S04]  /*1e60*/  LDG.E R5, desc[UR14][R2.64+0x400] ;  /* 0x0004000e02057981 */ /* 0x000ee8000c1e1900 */
[----:B------:R-:W4:Y:S04]  /*1e70*/  LDG.E R8, desc[UR14][R2.64+0x800] ;  /* 0x0008000e02087981 */ /* 0x000f28000c1e1900 */
[----:B------:R-:W5:Y:S01]  /*1e80*/  LDG.E R10, desc[UR14][R2.64+0xc00] ;  /* 0x000c000e020a7981 */ /* 0x000f62000c1e1900 */
[----:B------:R-:W-:-:S02]  /*1e90*/  VIADD R4, R4, 0x400 ;  /* 0x0000040004047836 */ /* 0x000fc40000000000 */
[----:B--2---:R-:W-:-:S04]  /*1ea0*/  FADD R6, R7, R6 ;  /* 0x0000000607067221 */ /* 0x004fc80000000000 */
[----:B---3--:R-:W-:-:S04]  /*1eb0*/  FADD R5, R6, R5 ;  /* 0x0000000506057221 */ /* 0x008fc80000000000 */
[----:B----4-:R-:W-:-:S04]  /*1ec0*/  FADD R5, R5, R8 ;  /* 0x0000000805057221 */ /* 0x010fc80000000000 */
[----:B-----5:R-:W-:-:S07]  /*1ed0*/  FADD R7, R5, R10 ;  /* 0x0000000a05077221 */ /* 0x020fce0000000000 */
.L_x_83:
[----:B------:R-:W-:Y:S05]  /*1ee0*/  BSYNC.RECONVERGENT B2 ;  /* 0x0000000000027941 */ /* 0x000fea0003800200 */
.L_x_82:
[----:B------:R-:W-:Y:S05]  /*1ef0*/  @!P1 BRA `(.L_x_76) ;  /* 0x0000000000449947 */ /* 0x000fea0003800000 */
[----:B------:R-:W-:Y:S02]  /*1f00*/  LOP3.LUT R0, R0, 0xffff, RZ, 0xc0, !PT ;  /* 0x0000ffff00007812 */ /* 0x000fe400078ec0ff */
[----:B------:R-:W-:Y:S02]  /*1f10*/  IADD3 R5, P0, PT, R4, UR10, RZ ;  /* 0x0000000a04057c10 */ /* 0x000fe4000ff1e0ff */
[----:B------:R-:W-:Y:S02]  /*1f20*/  LEA.HI R0, R0, 0x1, RZ, 0x18 ;  /* 0x0000000100007811 */ /* 0x000fe400078fc0ff */
[----:B------:R-:W-:Y:S02]  /*1f30*/  LEA R4, P1, R5, UR12, 0x2 ;  /* 0x0000000c05047c11 */ /* 0x000fe4000f8210ff */
[----:B------:R-:W-:Y:S02]  /*1f40*/  LOP3.LUT R0, R0, 0x3, RZ, 0xc0, !PT ;  /* 0x0000000300007812 */ /* 0x000fe400078ec0ff */
[----:B------:R-:W-:-:S03]  /*1f50*/  IADD3.X R2, PT, PT, RZ, UR7, RZ, P0, !PT ;  /* 0x00000007ff027c10 */ /* 0x000fc600087fe4ff */
[----:B------:R-:W-:Y:S01]  /*1f60*/  IMAD.MOV R0, RZ, RZ, -R0 ;  /* 0x000000ffff007224 */ /* 0x000fe200078e0a00 */
[----:B------:R-:W-:-:S07]  /*1f70*/  LEA.HI.X R5, R5, UR13, R2, 0x2, P1 ;  /* 0x0000000d05057c11 */ /* 0x000fce00088f1402 */
.L_x_84:
[----:B------:R-:W-:Y:S01]  /*1f80*/  MOV R2, R4 ;  /* 0x0000000400027202 */ /* 0x000fe20000000f00 */
[----:B------:R-:W-:-:S05]  /*1f90*/  IMAD.MOV.U32 R3, RZ, RZ, R5 ;  /* 0x000000ffff037224 */ /* 0x000fca00078e0005 */
[----:B------:R-:W2:Y:S01]  /*1fa0*/  LDG.E R2, desc[UR14][R2.64] ;  /* 0x0000000e02027981 */ /* 0x000ea2000c1e1900 */
[----:B------:R-:W-:Y:S02]  /*1fb0*/  IADD3 R0, PT, PT, R0, 0x1, RZ ;  /* 0x0000000100007810 */ /* 0x000fe40007ffe0ff */
[----:B------:R-:W-:Y:S02]  /*1fc0*/  IADD3 R4, P1, PT, R4, 0x400, RZ ;  /* 0x0000040004047810 */ /* 0x000fe40007f3e0ff */
[----:B------:R-:W-:-:S03]  /*1fd0*/  ISETP.NE.AND P0, PT, R0, RZ, PT ;  /* 0x000000ff0000720c */ /* 0x000fc60003f05270 */
[----:B------:R-:W-:Y:S02]  /*1fe0*/  IMAD.X R5, RZ, RZ, R5, P1 ;  /* 0x000000ffff057224 */ /* 0x000fe400008e0605 */
[----:B--2---:R-:W-:-:S08]  /*1ff0*/  FADD R7, R2, R7 ;  /* 0x0000000702077221 */ /* 0x004fd00000000000 */
[----:B------:R-:W-:Y:S05]  /*2000*/  @P0 BRA `(.L_x_84) ;  /* 0xfffffffc00dc0947 */ /* 0x000fea000383ffff */
.L_x_76:
[----:B------:R-:W-:Y:S05]  /*2010*/  BSYNC.RECONVERGENT B1 ;  /* 0x0000000000017941 */ /* 0x000fea0003800200 */
.L_x_73:
[----:B------:R-:W0:Y:S01]  /*2020*/  S2R R6, SR_LANEID ;  /* 0x0000000000067919 */ /* 0x000e220000000000 */
[----:B------:R-:W1:Y:S01]  /*2030*/  SHFL.DOWN PT, R0, R7, 0x1, 0x1f ;  /* 0x08201f0007007f89 */ /* 0x000e6200000e0000 */
[----:B------:R-:W2:Y:S01]  /*2040*/  S2R R5, SR_TID.X ;  /* 0x0000000000057919 */ /* 0x000ea20000002100 */
[C---:B0-----:R-:W-:Y:S02]  /*2050*/  ISETP.GT.AND P0, PT, R6.reuse, 0x1e, PT ;  /* 0x0000001e0600780c */ /* 0x041fe40003f04270 */
[----:B------:R-:W-:-:S11]  /*2060*/  ISETP.NE.AND P1, PT, R6, RZ, PT ;  /* 0x000000ff0600720c */ /* 0x000fd60003f25270 */
[----:B-1----:R-:W-:Y:S01]  /*2070*/  @!P0 FADD R7, R0, R7 ;  /* 0x0000000700078221 */ /* 0x002fe20000000000 */
[----:B------:R-:W-:Y:S01]  /*2080*/  ISETP.GT.AND P0, PT, R6, 0x1d, PT ;  /* 0x0000001d0600780c */ /* 0x000fe20003f04270 */
[----:B------:R-:W0:Y:S01]  /*2090*/  @!P1 S2R R4, SR_CgaCtaId ;  /* 0x0000000000049919 */ /* 0x000e220000008800 */
[----:B------:R-:W-:Y:S02]  /*20a0*/  @!P1 MOV R3, 0x400 ;  /* 0x0000040000039802 */ /* 0x000fe40000000f00 */
[----:B--2---:R-:W-:Y:S01]  /*20b0*/  @!P1 SHF.R.U32.HI R2, RZ, 0x3, R5 ;  /* 0x00000003ff029819 */ /* 0x004fe20000011605 */
        /* <DEDUP_REMOVED lines=31> */
[----:B------:R-:W-:-:S07]  /*22b0*/  FADD R9, R2, R3 ;  /* 0x0000000302097221 */ /* 0x000fce0000000000 */
.L_x_72:
[----:B------:R-:W-:Y:S05]  /*22c0*/  BSYNC.RECONVERGENT B0 ;  /* 0x0000000000007941 */ /* 0x000fea0003800200 */
.L_x_57:
[----:B------:R-:W-:Y:S05]  /*22d0*/  @P0 EXIT ;  /* 0x000000000000094d */ /* 0x000fea0003800000 */
[----:B------:R-:W3:Y:S02]  /*22e0*/  LDCU.64 UR4, c[0x0][0x388] ;  /* 0x00007100ff0477ac */ /* 0x000ee40008000a00 */
[----:B---3--:R-:W-:-:S06]  /*22f0*/  UIMAD.WIDE.U32 UR4, UR16, 0x4, UR4 ;  /* 0x00000004100478a5 */ /* 0x008fcc000f8e0004 */
[----:B------:R-:W-:Y:S01]  /*2300*/  IMAD.U32 R2, RZ, RZ, UR4 ;  /* 0x00000004ff027e24 */ /* 0x000fe2000f8e00ff */
[----:B0-2---:R-:W-:-:S05]  /*2310*/  MOV R3, UR5 ;  /* 0x0000000500037c02 */ /* 0x005fca0008000f00 */
[----:B------:R-:W-:Y:S01]  /*2320*/  STG.E desc[UR14][R2.64], R9 ;  /* 0x0000000902007986 */ /* 0x000fe2000c10190e */
[----:B------:R-:W-:Y:S05]  /*2330*/  EXIT ;  /* 0x000000000000794d */ /* 0x000fea0003800000 */
.L_x_85:
        /* <DEDUP_REMOVED lines=12> */
.L_x_266:


//--------------------- .text._ZN3cub18CUB_300001_SM_10006detail6reduce28DeviceReduceSingleTileKernelINS2_10policy_hubIfyN4cuda3std3__44plusIfEEE10Policy1000EN6thrust24THRUST_300001_SM_1000_NS6detail15normal_iteratorINSD_10device_ptrIfEEEEPfyS9_ffNS7_10__identityEEEvT0_T1_T2_T3_T4_T6_ --------------------------
	.section	.text._ZN3cub18CUB_300001_SM_10006detail6reduce28DeviceReduceSingleTileKernelINS2_10policy_hubIfyN4cuda3std3__44plusIfEEE10Policy1000EN6thrust24THRUST_300001_SM_1000_NS6detail15normal_iteratorINSD_10device_ptrIfEEEEPfyS9_ffNS7_10__identityEEEvT0_T1_T2_T3_T4_T6_,"ax",@progbits
	.align	128
        .global         _ZN3cub18CUB_300001_SM_10006detail6reduce28DeviceReduceSingleTileKernelINS2_10policy_hubIfyN4cuda3std3__44plusIfEEE10Policy1000EN6thrust24THRUST_300001_SM_1000_NS6detail15normal_iteratorINSD_10device_ptrIfEEEEPfyS9_ffNS7_10__identityEEEvT0_T1_T2_T3_T4_T6_
        .type           _ZN3cub18CUB_300001_SM_10006detail6reduce28DeviceReduceSingleTileKernelINS2_10policy_hubIfyN4cuda3std3__44plusIfEEE10Policy1000EN6thrust24THRUST_300001_SM_1000_NS6detail15normal_iteratorINSD_10device_ptrIfEEEEPfyS9_ffNS7_10__identityEEEvT0_T1_T2_T3_T4_T6_,@function
        .size           _ZN3cub18CUB_300001_SM_10006detail6reduce28DeviceReduceSingleTileKernelINS2_10policy_hubIfyN4cuda3std3__44plusIfEEE10Policy1000EN6thrust24THRUST_300001_SM_1000_NS6detail15normal_iteratorINSD_10device_ptrIfEEEEPfyS9_ffNS7_10__identityEEEvT0_T1_T2_T3_T4_T6_,(.L_x_267 - _ZN3cub18CUB_300001_SM_10006detail6reduce28DeviceReduceSingleTileKernelINS2_10policy_hubIfyN4cuda3std3__44plusIfEEE10Policy1000EN6thrust24THRUST_300001_SM_1000_NS6detail15normal_iteratorINSD_10device_ptrIfEEEEPfyS9_ffNS7_10__identityEEEvT0_T1_T2_T3_T4_T6_)
        .other          _ZN3cub18CUB_300001_SM_10006detail6reduce28DeviceReduceSingleTileKernelINS2_10policy_hubIfyN4cuda3std3__44plusIfEEE10Policy1000EN6thrust24THRUST_300001_SM_1000_NS6detail15normal_iteratorINSD_10device_ptrIfEEEEPfyS9_ffNS7_10__identityEEEvT0_T1_T2_T3_T4_T6_,@"STO_CUDA_ENTRY STV_DEFAULT"
_ZN3cub18CUB_300001_SM_10006detail6reduce28DeviceReduceSingleTileKernelINS2_10policy_hubIfyN4cuda3std3__44plusIfEEE10Policy1000EN6thrust24THRUST_300001_SM_1000_NS6detail15normal_iteratorINSD_10device_ptrIfEEEEPfyS9_ffNS7_10__identityEEEvT0_T1_T2_T3_T4_T6_:
.text._ZN3cub18CUB_300001_SM_10006detail6reduce28DeviceReduceSingleTileKernelINS2_10policy_hubIfyN4cuda3std3__44plusIfEEE10Policy1000EN6thrust24THRUST_300001_SM_1000_NS6detail15normal_iteratorINSD_10device_ptrIfEEEEPfyS9_ffNS7_10__identityEEEvT0_T1_T2_T3_T4_T6_:
[----:B------:R-:W-:Y:S01]  /*0000*/  LDC R1, c[0x0][0x37c] ;  /* 0x0000df00ff017b82 */ /* 0x000fe20000000800 */
[----:B------:R-:W0:Y:S01]  /*0010*/  LDCU.64 UR4, c[0x0][0x390] ;  /* 0x00007200ff0477ac */ /* 0x000e220008000a00 */
[----:B------:R-:W1:Y:S01]  /*0020*/  LDCU.64 UR6, c[0x0][0x358] ;  /* 0x00006b00ff0677ac */ /* 0x000e620008000a00 */
[----:B0-----:R-:W-:Y:S01]  /*0030*/  MOV R4, UR4 ;  /* 0x0000000400047c02 */ /* 0x001fe20008000f00 */
[----:B------:R-:W-:-:S03]  /*0040*/  IMAD.U32 R0, RZ, RZ, UR5 ;  /* 0x00000005ff007e24 */ /* 0x000fc6000f8e00ff */
[----:B------:R-:W-:-:S04]  /*0050*/  ISETP.NE.U32.AND P0, PT, R4, RZ, PT ;  /* 0x000000ff0400720c */ /* 0x000fc80003f05070 */
[----:B------:R-:W-:-:S13]  /*0060*/  ISETP.NE.AND.EX P0, PT, R0, RZ, PT, P0 ;  /* 0x000000ff0000720c */ /* 0x000fda0003f05300 */
        /* <DEDUP_REMOVED lines=8> */
.L_x_86:
[----:B------:R-:W-:Y:S01]  /*00f0*/  ISETP.GT.U32.AND P0, PT, R4, 0xfff, PT ;  /* 0x00000fff0400780c */ /* 0x000fe20003f04070 */
[----:B------:R-:W-:Y:S03]  /*0100*/  BSSY.RECONVERGENT B0, `(.L_x_87) ;  /* 0x00001f3000007945 */ /* 0x000fe60003800200 */
[----:B------:R-:W-:-:S13]  /*0110*/  ISETP.GT.U32.AND.EX P0, PT, R0, RZ, PT, P0 ;  /* 0x000000ff0000720c */ /* 0x000fda0003f04100 */
[----:B------:R-:W-:Y:S05]  /*0120*/  @P0 BRA `(.L_x_88) ;  /* 0x0000000c00ac0947 */ /* 0x000fea0003800000 */
[----:B------:R-:W0:Y:S01]  /*0130*/  S2R R5, SR_TID.X ;  /* 0x0000000000057919 */ /* 0x000e220000002100 */
[----:B------:R-:W-:Y:S01]  /*0140*/  BSSY.RECONVERGENT B1, `(.L_x_89) ;  /* 0x0000009000017945 */ /* 0x000fe20003800200 */
[----:B------:R-:W-:Y:S01]  /*0150*/  HFMA2 R6, -RZ, RZ, 0, 0 ;  /* 0x00000000ff067431 */ /* 0x000fe200000001ff */
[----:B0-----:R-:W-:Y:S01]  /*0160*/  ISETP.GE.U32.AND P0, PT, R5, R4, PT ;  /* 0x000000040500720c */ /* 0x001fe20003f06070 */
[----:B------:R-:W-:-:S12]  /*0170*/  IMAD.MOV.U32 R7, RZ, RZ, R5 ;  /* 0x000000ffff077224 */ /* 0x000fd800078e0005 */
[----:B------:R-:W-:Y:S05]  /*0180*/  @P0 BRA `(.L_x_90) ;  /* 0x0000000000100947 */ /* 0x000fea0003800000 */
[----:B------:R-:W0:Y:S02]  /*0190*/  LDC.64 R2, c[0x0][0x380] ;  /* 0x0000e000ff027b82 */ /* 0x000e240000000a00 */
[----:B0-----:R-:W-:-:S05]  /*01a0*/  IMAD.WIDE.U32 R2, R5, 0x4, R2 ;  /* 0x0000000405027825 */ /* 0x001fca00078e0002 */
[----:B------:R0:W5:Y:S01]  /*01b0*/  LDG.E R6, desc[UR6][R2.64] ;  /* 0x0000000602067981 */ /* 0x000162000c1e1900 */
[----:B------:R-:W-:-:S07]  /*01c0*/  IADD3 R7, PT, PT, R5, 0x100, RZ ;  /* 0x0000010005077810 */ /* 0x000fce0007ffe0ff */
.L_x_90:
[----:B------:R-:W-:Y:S05]  /*01d0*/  BSYNC.RECONVERGENT B1 ;  /* 0x0000000000017941 */ /* 0x000fea0003800200 */
.L_x_89:
[----:B------:R-:W-:Y:S01]  /*01e0*/  ISETP.GE.U32.AND P0, PT, R7, R4, PT ;  /* 0x000000040700720c */ /* 0x000fe20003f06070 */
[----:B------:R-:W-:-:S12]  /*01f0*/  BSSY.RECONVERGENT B1, `(.L_x_91) ;  /* 0x000006d000017945 */ /* 0x000fd80003800200 */
[----:B------:R-:W-:Y:S05]  /*0200*/  @P0 BRA `(.L_x_92) ;  /* 0x0000000400ac0947 */ /* 0x000fea0003800000 */
[----:B0-----:R-:W-:Y:S01]  /*0210*/  LOP3.LUT R3, RZ, R7, RZ, 0x33, !PT ;  /* 0x00000007ff037212 */ /* 0x001fe200078e33ff */
[----:B------:R-:W-:Y:S04]  /*0220*/  BSSY.RECONVERGENT B2, `(.L_x_93) ;  /* 0x0000033000027945 */ /* 0x000fe80003800200 */
[----:B------:R-:W-:-:S05]  /*0230*/  IMAD.IADD R3, R3, 0x1, R4 ;  /* 0x0000000103037824 */ /* 0x000fca00078e0204 */
[C---:B------:R-:W-:Y:S02]  /*0240*/  ISETP.GE.U32.AND P0, PT, R3.reuse, 0xf00, PT ;  /* 0x00000f000300780c */ /* 0x040fe40003f06070 */
[----:B------:R-:W-:-:S04]  /*0250*/  LEA.HI R8, R3, 0x1, RZ, 0x18 ;  /* 0x0000000103087811 */ /* 0x000fc800078fc0ff */
[----:B------:R-:W-:-:S04]  /*0260*/  LOP3.LUT R22, R8, 0xf, RZ, 0xc0, !PT ;  /* 0x0000000f08167812 */ /* 0x000fc800078ec0ff */
[----:B------:R-:W-:-:S03]  /*0270*/  ISETP.NE.AND P1, PT, R22, RZ, PT ;  /* 0x000000ff1600720c */ /* 0x000fc60003f25270 */
[----:B------:R-:W-:Y:S10]  /*0280*/  @!P0 BRA `(.L_x_94) ;  /* 0x0000000000b08947 */ /* 0x000ff40003800000 */
[----:B------:R-:W0:Y:S01]  /*0290*/  LDC.64 R2, c[0x0][0x380] ;  /* 0x0000e000ff027b82 */ /* 0x000e220000000a00 */
[----:B------:R-:W-:-:S04]  /*02a0*/  LOP3.LUT R9, R8, 0x1fffff0, RZ, 0xc0, !PT ;  /* 0x01fffff008097812 */ /* 0x000fc800078ec0ff */
[----:B------:R-:W-:Y:S01]  /*02b0*/  IADD3 R9, PT, PT, -R9, RZ, RZ ;  /* 0x000000ff09097210 */ /* 0x000fe20007ffe1ff */
[----:B0-----:R-:W-:-:S03]  /*02c0*/  IMAD.WIDE.U32 R2, R7, 0x4, R2 ;  /* 0x0000000407027825 */ /* 0x001fc600078e0002 */
[----:B------:R-:W-:-:S05]  /*02d0*/  IADD3 R2, P0, PT, R2, 0x2000, RZ ;  /* 0x0000200002027810 */ /* 0x000fca0007f1e0ff */
[----:B------:R-:W-:-:S08]  /*02e0*/  IMAD.X R3, RZ, RZ, R3, P0 ;  /* 0x000000ffff037224 */ /* 0x000fd000000e0603 */
.L_x_95:
        /* <DEDUP_REMOVED lines=38> */
.L_x_94:
[----:B------:R-:W-:Y:S05]  /*0550*/  BSYNC.RECONVERGENT B2 ;  /* 0x0000000000027941 */ /* 0x000fea0003800200 */
.L_x_93:
[----:B------:R-:W-:Y:S05]  /*0560*/  @!P1 BRA `(.L_x_92) ;  /* 0x0000000000d49947 */ /* 0x000fea0003800000 */
[----:B------:R-:W-:Y:S01]  /*0570*/  ISETP.GE.U32.AND P0, PT, R22, 0x8, PT ;  /* 0x000000081600780c */ /* 0x000fe20003f06070 */
[----:B------:R-:W-:Y:S01]  /*0580*/  BSSY.RECONVERGENT B2, `(.L_x_96) ;  /* 0x0000017000027945 */ /* 0x000fe20003800200 */
[----:B------:R-:W-:-:S04]  /*0590*/  LOP3.LUT R11, R8, 0x7, RZ, 0xc0, !PT ;  /* 0x00000007080b7812 */ /* 0x000fc800078ec0ff */
[----:B------:R-:W-:-:S07]  /*05a0*/  ISETP.NE.AND P1, PT, R11, RZ, PT ;  /* 0x000000ff0b00720c */ /* 0x000fce0003f25270 */
[----:B------:R-:W-:Y:S06]  /*05b0*/  @!P0 BRA `(.L_x_97) ;  /* 0x00000000004c8947 */ /* 0x000fec0003800000 */
[----:B------:R-:W0:Y:S02]  /*05c0*/  LDC.64 R2, c[0x0][0x380] ;  /* 0x0000e000ff027b82 */ /* 0x000e240000000a00 */
[----:B0-----:R-:W-:-:S05]  /*05d0*/  IMAD.WIDE R2, R7, 0x4, R2 ;  /* 0x0000000407027825 */ /* 0x001fca00078e0202 */
        /* <DEDUP_REMOVED lines=17> */
.L_x_97:
[----:B------:R-:W-:Y:S05]  /*06f0*/  BSYNC.RECONVERGENT B2 ;  /* 0x0000000000027941 */ /* 0x000fea0003800200 */
.L_x_96:
        /* <DEDUP_REMOVED lines=17> */
.L_x_99:
[----:B------:R-:W-:Y:S05]  /*0810*/  BSYNC.RECONVERGENT B2 ;  /* 0x0000000000027941 */ /* 0x000fea0003800200 */
.L_x_98:
[----:B------:R-:W-:Y:S05]  /*0820*/  @!P1 BRA `(.L_x_92) ;  /* 0x0000000000249947 */ /* 0x000fea0003800000 */
[----:B------:R-:W0:Y:S01]  /*0830*/  LDC.64 R8, c[0x0][0x380] ;  /* 0x0000e000ff087b82 */ /* 0x000e220000000a00 */
[----:B------:R-:W-:-:S07]  /*0840*/  IMAD.MOV R10, RZ, RZ, -R10 ;  /* 0x000000ffff0a7224 */ /* 0x000fce00078e0a0a */
.L_x_100:
[----:B0-----:R-:W-:-:S06]  /*0850*/  IMAD.WIDE R2, R7, 0x4, R8 ;  /* 0x0000000407027825 */ /* 0x001fcc00078e0208 */
[----:B------:R-:W2:Y:S01]  /*0860*/  LDG.E R3, desc[UR6][R2.64] ;  /* 0x0000000602037981 */ /* 0x000ea2000c1e1900 */
[----:B------:R-:W-:Y:S01]  /*0870*/  IADD3 R10, PT, PT, R10, 0x1, RZ ;  /* 0x000000010a0a7810 */ /* 0x000fe20007ffe0ff */
[----:B------:R-:W-:-:S03]  /*0880*/  VIADD R7, R7, 0x100 ;  /* 0x0000010007077836 */ /* 0x000fc60000000000 */
[----:B------:R-:W-:Y:S01]  /*0890*/  ISETP.NE.AND P0, PT, R10, RZ, PT ;  /* 0x000000ff0a00720c */ /* 0x000fe20003f05270 */
[----:B--2--5:R-:W-:-:S12]  /*08a0*/  FADD R6, R3, R6 ;  /* 0x0000000603067221 */ /* 0x024fd80000000000 */
[----:B------:R-:W-:Y:S05]  /*08b0*/  @P0 BRA `(.L_x_100) ;  /* 0xfffffffc00e40947 */ /* 0x000fea000383ffff */
.L_x_92:
[----:B------:R-:W-:Y:S05]  /*08c0*/  BSYNC.RECONVERGENT B1 ;  /* 0x0000000000017941 */ /* 0x000fea0003800200 */
.L_x_91:
[----:B------:R-:W-:Y:S02]  /*08d0*/  ISETP.GE.U32.AND P0, PT, R4, 0x100, PT ;  /* 0x000001000400780c */ /* 0x000fe40003f06070 */
[----:B-----5:R-:W-:Y:S02]  /*08e0*/  MOV R9, R6 ;  /* 0x0000000600097202 */ /* 0x020fe40000000f00 */
[----:B------:R-:W-:-:S13]  /*08f0*/  ISETP.GE.U32.AND.EX P0, PT, R0, RZ, PT, P0 ;  /* 0x000000ff0000720c */ /* 0x000fda0003f06100 */
[----:B------:R-:W-:Y:S05]  /*0900*/  @!P0 BRA `(.L_x_101) ;  /* 0x0000000000ac8947 */ /* 0x000fea0003800000 */
[----:B------:R-:W1:Y:S01]  /*0910*/  S2R R6, SR_LANEID ;  /* 0x0000000000067919 */ /* 0x000e620000000000 */
[----:B------:R-:W-:Y:S01]  /*0920*/  ISETP.NE.AND P5, PT, R5, RZ, PT ;  /* 0x000000ff0500720c */ /* 0x000fe20003fa5270 */
        /* <DEDUP_REMOVED lines=14> */
[----:B-1----:R-:W-:-:S05]  /*0a10*/  @!P1 LEA R7, R7, R4, 0x18 ;  /* 0x0000000407079211 */ /* 0x002fca00078ec0ff */
[----:B------:R-:W-:-:S03]  /*0a20*/  @!P1 IMAD.IADD R2, R2, 0x1, R7 ;  /* 0x0000000102029824 */ /* 0x000fc600078e0207 */
[----:B0-----:R-:W-:Y:S01]  /*0a30*/  @!P0 FADD R0, R0, R3 ;  /* 0x0000000300008221 */ /* 0x001fe20000000000 */
[----:B------:R-:W-:-:S04]  /*0a40*/  ISETP.GT.AND P0, PT, R6, 0x17, PT ;  /* 0x000000170600780c */ /* 0x000fc80003f04270 */
[----:B------:R-:W0:Y:S09]  /*0a50*/  SHFL.DOWN PT, R3, R0, 0x8, 0x1f ;  /* 0x09001f0000037f89 */ /* 0x000e3200000e0000 */
[----:B0-----:R-:W-:Y:S01]  /*0a60*/  @!P0 FADD R0, R0, R3 ;  /* 0x0000000300008221 */ /* 0x001fe20000000000 */
[----:B------:R-:W-:-:S04]  /*0a70*/  ISETP.GT.AND P0, PT, R6, 0xf, PT ;  /* 0x0000000f0600780c */ /* 0x000fc80003f04270 */
[----:B------:R-:W0:Y:S02]  /*0a80*/  SHFL.DOWN PT, R3, R0, 0x10, 0x1f ;  /* 0x0a001f0000037f89 */ /* 0x000e2400000e0000 */
[----:B0-----:R-:W-:-:S05]  /*0a90*/  FADD R3, R0, R3 ;  /* 0x0000000300037221 */ /* 0x001fca0000000000 */
[----:B------:R1:W-:Y:S01]  /*0aa0*/  @!P1 STS [R2+0x8], R3 ;  /* 0x0000080302009388 */ /* 0x0003e20000000800 */
[----:B------:R-:W-:Y:S01]  /*0ab0*/  FSEL R8, R0, R3, P0 ;  /* 0x0000000300087208 */ /* 0x000fe20000000000 */
[----:B------:R-:W-:Y:S06]  /*0ac0*/  BAR.SYNC.DEFER_BLOCKING 0x0 ;  /* 0x0000000000007b1d */ /* 0x000fec0000010000 */
[----:B------:R-:W-:Y:S05]  /*0ad0*/  @P5 BRA `(.L_x_102) ;  /* 0x0000001400545947 */ /* 0x000fea0003800000 */
[----:B------:R-:W0:Y:S01]  /*0ae0*/  S2UR UR5, SR_CgaCtaId ;  /* 0x00000000000579c3 */ /* 0x000e220000008800 */
[----:B------:R-:W-:Y:S02]  /*0af0*/  UMOV UR4, 0x400 ;  /* 0x0000040000047882 */ /* 0x000fe40000000000 */
[----:B0-----:R-:W-:-:S09]  /*0b00*/  ULEA UR4, UR5, UR4, 0x18 ;  /* 0x0000000405047291 */ /* 0x001fd2000f8ec0ff */
[----:B-1----:R-:W0:Y:S04]  /*0b10*/  LDS R3, [UR4+0xc] ;  /* 0x00000c04ff037984 */ /* 0x002e280008000800 */
        /* <DEDUP_REMOVED lines=10> */
.L_x_101:
[----:B------:R-:W1:Y:S01]  /*0bc0*/  S2R R8, SR_LANEID ;  /* 0x0000000000087919 */ /* 0x000e620000000000 */
[C---:B0-----:R-:W-:Y:S02]  /*0bd0*/  LOP3.LUT R2, R5.reuse, 0x3e0, RZ, 0xc0, !PT ;  /* 0x000003e005027812 */ /* 0x041fe400078ec0ff */
[----:B------:R-:W-:Y:S02]  /*0be0*/  ISETP.NE.AND P5, PT, R5, RZ, PT ;  /* 0x000000ff0500720c */ /* 0x000fe40003fa5270 */
[----:B------:R-:W-:Y:S02]  /*0bf0*/  LOP3.LUT R7, RZ, R2, RZ, 0x33, !PT ;  /* 0x00000002ff077212 */ /* 0x000fe400078e33ff */
[----:B------:R-:W-:-:S03]  /*0c00*/  IADD3 R3, PT, PT, R2, 0x20, RZ ;  /* 0x0000002002037810 */ /* 0x000fc60007ffe0ff */
[----:B------:R-:W-:Y:S01]  /*0c10*/  IMAD.IADD R7, R7, 0x1, R4 ;  /* 0x0000000107077824 */ /* 0x000fe200078e0204 */
[----:B------:R-:W-:-:S04]  /*0c20*/  ISETP.GT.U32.AND P0, PT, R3, R4, PT ;  /* 0x000000040300720c */ /* 0x000fc80003f04070 */
[----:B------:R-:W-:-:S05]  /*0c30*/  SEL R7, R7, 0x1f, P0 ;  /* 0x0000001f07077807 */ /* 0x000fca0000000000 */
[----:B------:R-:W0:Y:S01]  /*0c40*/  SHFL.DOWN PT, R2, R9, 0x1, R7 ;  /* 0x0820000009027989 */ /* 0x000e2200000e0007 */
[C---:B-1----:R-:W-:Y:S02]  /*0c50*/  ISETP.GE.AND P0, PT, R8.reuse, R7, PT ;  /* 0x000000070800720c */ /* 0x042fe40003f06270 */
[C---:B------:R-:W-:Y:S02]  /*0c60*/  IADD3 R6, PT, PT, R8.reuse, 0x2, RZ ;  /* 0x0000000208067810 */ /* 0x040fe40007ffe0ff */
[----:B------:R-:W-:-:S09]  /*0c70*/  ISETP.NE.AND P1, PT, R8, RZ, PT ;  /* 0x000000ff0800720c */ /* 0x000fd20003f25270 */
[----:B0-----:R-:W-:Y:S01]  /*0c80*/  @!P0 FADD R9, R2, R9 ;  /* 0x0000000902098221 */ /* 0x001fe20000000000 */
[----:B------:R-:W-:Y:S01]  /*0c90*/  ISETP.GT.AND P0, PT, R6, R7, PT ;  /* 0x000000070600720c */ /* 0x000fe20003f04270 */
[----:B------:R-:W-:Y:S02]  /*0ca0*/  VIADD R6, R8, 0x4 ;  /* 0x0000000408067836 */ /* 0x000fe40000000000 */
[----:B------:R-:W0:Y:S01]  /*0cb0*/  @!P1 S2R R11, SR_CgaCtaId ;  /* 0x00000000000b9919 */ /* 0x000e220000008800 */
[----:B------:R-:W-:Y:S01]  /*0cc0*/  @!P1 SHF.R.U32.HI R3, RZ, 0x3, R5 ;  /* 0x00000003ff039819 */ /* 0x000fe20000011605 */
[----:B------:R-:W1:Y:S03]  /*0cd0*/  SHFL.DOWN PT, R2, R9, 0x2, R7 ;  /* 0x0840000009027989 */ /* 0x000e6600000e0007 */
[----:B------:R-:W-:-:S05]  /*0ce0*/  @!P1 LOP3.LUT R3, R3, 0x7c, RZ, 0xc0, !PT ;  /* 0x0000007c03039812 */ /* 0x000fca00078ec0ff */
[----:B-1----:R-:W-:Y:S01]  /*0cf0*/  @!P0 FADD R9, R9, R2 ;  /* 0x0000000209098221 */ /* 0x002fe20000000000 */
[-C--:B------:R-:W-:Y:S02]  /*0d00*/  ISETP.GT.AND P0, PT, R6, R7.reuse, PT ;  /* 0x000000070600720c */ /* 0x080fe40003f04270 */
[----:B------:R-:W-:Y:S02]  /*0d10*/  IADD3 R6, PT, PT, R8, 0x8, RZ ;  /* 0x0000000808067810 */ /* 0x000fe40007ffe0ff */
[----:B------:R-:W1:Y:S09]  /*0d20*/  SHFL.DOWN PT, R2, R9, 0x4, R7 ;  /* 0x0880000009027989 */ /* 0x000e7200000e0007 */
[----:B-1----:R-:W-:Y:S01]  /*0d30*/  @!P0 FADD R9, R9, R2 ;  /* 0x0000000209098221 */ /* 0x002fe20000000000 */
[----:B------:R-:W-:Y:S01]  /*0d40*/  ISETP.GT.AND P0, PT, R6, R7, PT ;  /* 0x000000070600720c */ /* 0x000fe20003f04270 */
[----:B------:R-:W-:-:S03]  /*0d50*/  VIADD R6, R8, 0x10 ;  /* 0x0000001008067836 */ /* 0x000fc60000000000 */
[----:B------:R-:W1:Y:S09]  /*0d60*/  SHFL.DOWN PT, R2, R9, 0x8, R7 ;  /* 0x0900000009027989 */ /* 0x000e7200000e0007 */
[----:B-1----:R-:W-:Y:S01]  /*0d70*/  @!P0 FADD R9, R9, R2 ;  /* 0x0000000209098221 */ /* 0x002fe20000000000 */
[----:B------:R-:W-:-:S02]  /*0d80*/  ISETP.GT.AND P0, PT, R6, R7, PT ;  /* 0x000000070600720c */ /* 0x000fc40003f04270 */
[----:B------:R-:W-:Y:S02]  /*0d90*/  @!P1 MOV R6, 0x400 ;  /* 0x0000040000069802 */ /* 0x000fe40000000f00 */
[----:B------:R-:W1:Y:S02]  /*0da0*/  SHFL.DOWN PT, R2, R9, 0x10, R7 ;  /* 0x0a00000009027989 */ /* 0x000e6400000e0007 */
[----:B0-----:R-:W-:-:S04]  /*0db0*/  @!P1 LEA R6, R11, R6, 0x18 ;  /* 0x000000060b069211 */ /* 0x001fc800078ec0ff */
[----:B------:R-:W-:-:S03]  /*0dc0*/  @!P1 IADD3 R3, PT, PT, R3, R6, RZ ;  /* 0x0000000603039210 */ /* 0x000fc60007ffe0ff */
[----:B-1----:R-:W-:-:S04]  /*0dd0*/  @!P0 FADD R9, R9, R2 ;  /* 0x0000000209098221 */ /* 0x002fc80000000000 */
[----:B------:R-:W-:-:S05]  /*0de0*/  IMAD.MOV.U32 R8, RZ, RZ, R9 ;  /* 0x000000ffff087224 */ /* 0x000fca00078e0009 */
[----:B------:R0:W-:Y:S01]  /*0df0*/  @!P1 STS [R3+0x8], R8 ;  /* 0x0000080803009388 */ /* 0x0001e20000000800 */
[----:B------:R-:W-:Y:S06]  /*0e00*/  BAR.SYNC.DEFER_BLOCKING 0x0 ;  /* 0x0000000000007b1d */ /* 0x000fec0000010000 */
[----:B------:R-:W-:Y:S05]  /*0e10*/  @P5 BRA `(.L_x_102) ;  /* 0x0000001000845947 */ /* 0x000fea0003800000 */
[----:B------:R-:W1:Y:S01]  /*0e20*/  S2UR UR5, SR_CgaCtaId ;  /* 0x00000000000579c3 */ /* 0x000e620000008800 */
[----:B------:R-:W-:Y:S01]  /*0e30*/  UMOV UR4, 0x400 ;  /* 0x0000040000047882 */ /* 0x000fe20000000000 */
[C---:B------:R-:W-:Y:S02]  /*0e40*/  ISETP.GT.U32.AND P3, PT, R4.reuse, 0x20, PT ;  /* 0x000000200400780c */ /* 0x040fe40003f64070 */
[----:B------:R-:W-:Y:S02]  /*0e50*/  ISETP.GT.U32.AND P1, PT, R4, 0x40, PT ;  /* 0x000000400400780c */ /* 0x000fe40003f24070 */
[----:B------:R-:W-:Y:S02]  /*0e60*/  ISETP.GT.U32.AND.EX P3, PT, R0, RZ, PT, P3 ;  /* 0x000000ff0000720c */ /* 0x000fe40003f64130 */
[----:B------:R-:W-:Y:S02]  /*0e70*/  ISETP.GT.U32.AND P0, PT, R4, 0x60, PT ;  /* 0x000000600400780c */ /* 0x000fe40003f04070 */
[----:B------:R-:W-:-:S02]  /*0e80*/  ISETP.GT.U32.AND.EX P1, PT, R0, RZ, PT, P1 ;  /* 0x000000ff0000720c */ /* 0x000fc40003f24110 */
[----:B------:R-:W-:Y:S02]  /*0e90*/  ISETP.GT.U32.AND P2, PT, R4, 0x80, PT ;  /* 0x000000800400780c */ /* 0x000fe40003f44070 */
[----:B------:R-:W-:Y:S02]  /*0ea0*/  ISETP.GT.U32.AND.EX P0, PT, R0, RZ, PT, P0 ;  /* 0x000000ff0000720c */ /* 0x000fe40003f04100 */
[----:B------:R-:W-:Y:S02]  /*0eb0*/  ISETP.GT.U32.AND P4, PT, R4, 0xa0, PT ;  /* 0x000000a00400780c */ /* 0x000fe40003f84070 */
[C---:B------:R-:W-:Y:S02]  /*0ec0*/  ISETP.GT.U32.AND.EX P2, PT, R0.reuse, RZ, PT, P2 ;  /* 0x000000ff0000720c */ /* 0x040fe40003f44120 */
[----:B------:R-:W-:Y:S01]  /*0ed0*/  ISETP.GT.U32.AND.EX P4, PT, R0, RZ, PT, P4 ;  /* 0x000000ff0000720c */ /* 0x000fe20003f84140 */
[----:B-1----:R-:W-:-:S09]  /*0ee0*/  ULEA UR4, UR5, UR4, 0x18 ;  /* 0x0000000405047291 */ /* 0x002fd2000f8ec0ff */
[----:B0-----:R-:W0:Y:S04]  /*0ef0*/  LDS R3, [UR4+0xc] ;  /* 0x00000c04ff037984 */ /* 0x001e280008000800 */
[----:B------:R-:W1:Y:S04]  /*0f00*/  LDS.128 R12, [UR4+0x10] ;  /* 0x00001004ff0c7984 */ /* 0x000e680008000c00 */
[----:B------:R-:W2:Y:S01]  /*0f10*/  LDS.64 R6, [UR4+0x20] ;  /* 0x00002004ff067984 */ /* 0x000ea20008000a00 */
[----:B0-----:R-:W-:Y:S01]  /*0f20*/  @P3 FADD R8, R8, R3 ;  /* 0x0000000308083221 */ /* 0x001fe20000000000 */
[----:B------:R-:W-:-:S03]  /*0f30*/  ISETP.GT.U32.AND P3, PT, R4, 0xc0, PT ;  /* 0x000000c00400780c */ /* 0x000fc60003f64070 */
[----:B-1----:R-:W-:Y:S01]  /*0f40*/  @P1 FADD R8, R8, R12 ;  /* 0x0000000c08081221 */ /* 0x002fe20000000000 */
[----:B------:R-:W-:Y:S02]  /*0f50*/  ISETP.GT.U32.AND P1, PT, R4, 0xe0, PT ;  /* 0x000000e00400780c */ /* 0x000fe40003f24070 */
[----:B------:R-:W-:Y:S01]  /*0f60*/  ISETP.GT.U32.AND.EX P3, PT, R0, RZ, PT, P3 ;  /* 0x000000ff0000720c */ /* 0x000fe20003f64130 */
[----:B------:R-:W-:Y:S01]  /*0f70*/  @P0 FADD R8, R8, R13 ;  /* 0x0000000d08080221 */ /* 0x000fe20000000000 */
[----:B------:R-:W-:-:S03]  /*0f80*/  ISETP.GT.U32.AND.EX P1, PT, R0, RZ, PT, P1 ;  /* 0x000000ff0000720c */ /* 0x000fc60003f24110 */
[----:B------:R-:W-:-:S04]  /*0f90*/  @P2 FADD R8, R8, R14 ;  /* 0x0000000e08082221 */ /* 0x000fc80000000000 */
[----:B------:R-:W-:-:S04]  /*0fa0*/  @P4 FADD R8, R8, R15 ;  /* 0x0000000f08084221 */ /* 0x000fc80000000000 */
[----:B--2---:R-:W-:-:S04]  /*0fb0*/  @P3 FADD R8, R8, R6 ;  /* 0x0000000608083221 */ /* 0x004fc80000000000 */
[----:B------:R-:W-:Y:S01]  /*0fc0*/  @P1 FADD R8, R8, R7 ;  /* 0x0000000708081221 */ /* 0x000fe20000000000 */
[----:B------:R-:W-:Y:S06]  /*0fd0*/  BRA `(.L_x_102) ;  /* 0x0000001000147947 */ /* 0x000fec0003800000 */
.L_x_88:
[----:B------:R-:W0:Y:S01]  /*0fe0*/  S2R R8, SR_TID.X ;  /* 0x0000000000087919 */ /* 0x000e220000002100 */
[----:B------:R-:W0:Y:S02]  /*0ff0*/  LDC.64 R2, c[0x0][0x380] ;  /* 0x0000e000ff027b82 */ /* 0x000e240000000a00 */
[----:B0-----:R-:W-:-:S05]  /*1000*/  IMAD.WIDE.U32 R2, R8, 0x4, R2 ;  /* 0x0000000408027825 */ /* 0x001fca00078e0002 */
        /* <DEDUP_REMOVED lines=16> */
[----:B--2---:R-:W-:Y:S01]  /*1110*/  FADD R9, R9, R12 ;  /* 0x0000000c09097221 */ /* 0x004fe20000000000 */
[----:B---3--:R-:W-:Y:S01]  /*1120*/  FADD R14, R11, R14 ;  /* 0x0000000e0b0e7221 */ /* 0x008fe20000000000 */
[----:B------:R-:W-:-:S03]  /*1130*/  HFMA2 R11, -RZ, RZ, 0, 0.00048828125 ;  /* 0x00001000ff0b7431 */ /* 0x000fc600000001ff */
[----:B------:R-:W-:Y:S01]  /*1140*/  FADD R14, R9, R14 ;  /* 0x0000000e090e7221 */ /* 0x000fe20000000000 */
[----:B------:R-:W-:Y:S01]  /*1150*/  IADD3 R9, P1, PT, R4, -0x1000, RZ ;  /* 0xfffff00004097810 */ /* 0x000fe20007f3e0ff */
[----:B----4-:R-:W-:-:S03]  /*1160*/  FADD R13, R13, R16 ;  /* 0x000000100d0d7221 */ /* 0x010fc60000000000 */
[----:B------:R-:W-:Y:S02]  /*1170*/  ISETP.GE.U32.AND P0, PT, R9, 0x1000, PT ;  /* 0x000010000900780c */ /* 0x000fe40003f06070 */
[----:B------:R-:W-:-:S04]  /*1180*/  IADD3.X R12, PT, PT, R0, -0x1, RZ, P1, !PT ;  /* 0xffffffff000c7810 */ /* 0x000fc80000ffe4ff */
[----:B------:R-:W-:Y:S01]  /*1190*/  ISETP.GE.U32.AND.EX P0, PT, R12, RZ, PT, P0 ;  /* 0x000000ff0c00720c */ /* 0x000fe20003f06100 */
        /* <DEDUP_REMOVED lines=11> */
[----:B------:R-:W-:Y:S01]  /*1250*/  IMAD.MOV.U32 R13, RZ, RZ, RZ ;  /* 0x000000ffff0d7224 */ /* 0x000fe200078e00ff */
[----:B------:R-:W-:Y:S06]  /*1260*/  @!P0 BRA `(.L_x_103) ;  /* 0x0000000000c08947 */ /* 0x000fec0003800000 */
[----:B------:R-:W0:Y:S01]  /*1270*/  LDC.64 R4, c[0x0][0x390] ;  /* 0x0000e400ff047b82 */ /* 0x000e220000000a00 */
[----:B------:R-:W-:Y:S01]  /*1280*/  MOV R11, 0x1000 ;  /* 0x00001000000b7802 */ /* 0x000fe20000000f00 */
[----:B------:R-:W-:-:S07]  /*1290*/  IMAD.MOV.U32 R13, RZ, RZ, RZ ;  /* 0x000000ffff0d7224 */ /* 0x000fce00078e00ff */
.L_x_105:
[----:B------:R-:W-:-:S04]  /*12a0*/  LEA R6, P0, R11, R2, 0x2 ;  /* 0x000000020b067211 */ /* 0x000fc800078010ff */
[----:B------:R-:W-:-:S05]  /*12b0*/  LEA.HI.X R7, R11, R3, R13, 0x2, P0 ;  /* 0x000000030b077211 */ /* 0x000fca00000f140d */
[----:B------:R-:W2:Y:S04]  /*12c0*/  LDG.E R0, desc[UR6][R6.64+0x2400] ;  /* 0x0024000606007981 */ /* 0x000ea8000c1e1900 */
[----:B------:R-:W2:Y:S04]  /*12d0*/  LDG.E R15, desc[UR6][R6.64+0x2800] ;  /* 0x00280006060f7981 */ /* 0x000ea8000c1e1900 */
        /* <DEDUP_REMOVED lines=13> */
[----:B------:R0:W5:Y:S02]  /*13b0*/  LDG.E R20, desc[UR6][R6.64+0x3c00] ;  /* 0x003c000606147981 */ /* 0x000164000c1e1900 */
[----:B0-----:R-:W-:-:S04]  /*13c0*/  IADD3 R6, P1, PT, -R11, R4, RZ ;  /* 0x000000040b067210 */ /* 0x001fc80007f3e1ff */
[----:B------:R-:W-:Y:S01]  /*13d0*/  ISETP.GE.U32.AND P0, PT, R6, 0x1000, PT ;  /* 0x000010000600780c */ /* 0x000fe20003f06070 */
[----:B--2---:R-:W-:Y:S01]  /*13e0*/  FADD R15, R0, R15 ;  /* 0x0000000f000f7221 */ /* 0x004fe20000000000 */
[----:B------:R-:W-:-:S04]  /*13f0*/  MOV R0, R5 ;  /* 0x0000000500007202 */ /* 0x000fc80000000f00 */
[----:B------:R-:W-:Y:S01]  /*1400*/  IADD3.X R6, PT, PT, ~R13, R0, RZ, P1, !PT ;  /* 0x000000000d067210 */ /* 0x000fe20000ffe5ff */
[----:B---3--:R-:W-:-:S03]  /*1410*/  FADD R10, R27, R10 ;  /* 0x0000000a1b0a7221 */ /* 0x008fc60000000000 */
[----:B------:R-:W-:Y:S01]  /*1420*/  ISETP.GE.U32.AND.EX P0, PT, R6, RZ, PT, P0 ;  /* 0x000000ff0600720c */ /* 0x000fe20003f06100 */
[----:B----4-:R-:W-:-:S04]  /*1430*/  FADD R29, R26, R29 ;  /* 0x0000001d1a1d7221 */ /* 0x010fc80000000000 */
[----:B------:R-:W-:Y:S01]  /*1440*/  FADD R10, R10, R29 ;  /* 0x0000001d0a0a7221 */ /* 0x000fe20000000000 */
[----:B-----5:R-:W-:Y:S01]  /*1450*/  FADD R24, R24, R25 ;  /* 0x0000001918187221 */ /* 0x020fe20000000000 */
[----:B------:R-:W-:-:S04]  /*1460*/  FADD R23, R23, R22 ;  /* 0x0000001617177221 */ /* 0x000fc80000000000 */
        /* <DEDUP_REMOVED lines=11> */
[----:B------:R-:W-:-:S05]  /*1520*/  IADD3 R11, P0, PT, R11, 0x1000, RZ ;  /* 0x000010000b0b7810 */ /* 0x000fca0007f1e0ff */
[----:B------:R-:W-:Y:S01]  /*1530*/  IMAD.X R13, RZ, RZ, R13, P0 ;  /* 0x000000ffff0d7224 */ /* 0x000fe200000e060d */
[----:B------:R-:W-:-:S04]  /*1540*/  ISETP.GT.U32.AND P0, PT, R11, R9, PT ;  /* 0x000000090b00720c */ /* 0x000fc80003f04070 */
[----:B------:R-:W-:-:S13]  /*1550*/  ISETP.GT.U32.AND.EX P0, PT, R13, R12, PT, P0 ;  /* 0x0000000c0d00720c */ /* 0x000fda0003f04100 */
[----:B------:R-:W-:Y:S05]  /*1560*/  @!P0 BRA `(.L_x_105) ;  /* 0xfffffffc004c8947 */ /* 0x000fea000383ffff */
.L_x_103:
[CC--:B------:R-:W-:Y:S01]  /*1570*/  IADD3 R3, PT, PT, -R11.reuse, R4.reuse, RZ ;  /* 0x000000040b037210 */ /* 0x0c0fe20007ffe1ff */
[----:B------:R-:W-:Y:S01]  /*1580*/  BSSY.RECONVERGENT B1, `(.L_x_104) ;  /* 0x0000080000017945 */ /* 0x000fe20003800200 */
[----:B------:R-:W-:Y:S02]  /*1590*/  ISETP.GE.U32.AND P1, PT, R11, R4, PT ;  /* 0x000000040b00720c */ /* 0x000fe40003f26070 */
[----:B------:R-:W-:-:S04]  /*15a0*/  ISETP.GE.AND P0, PT, R8, R3, PT ;  /* 0x000000030800720c */ /* 0x000fc80003f06270 */
[----:B------:R-:W-:-:S13]  /*15b0*/  ISETP.GE.U32.OR.EX P0, PT, R13, R0, P0, P1 ;  /* 0x000000000d00720c */ /* 0x000fda0000706510 */
[----:B------:R-:W-:Y:S05]  /*15c0*/  @P0 BRA `(.L_x_106) ;  /* 0x0000000400ec0947 */ /* 0x000fea0003800000 */
[----:B------:R-:W-:Y:S01]  /*15d0*/  LOP3.LUT R0, RZ, R8, RZ, 0x33, !PT ;  /* 0x00000008ff007212 */ /* 0x000fe200078e33ff */
[----:B------:R-:W-:Y:S03]  /*15e0*/  BSSY.RECONVERGENT B2, `(.L_x_107) ;  /* 0x0000038000027945 */ /* 0x000fe60003800200 */
[----:B------:R-:W-:-:S04]  /*15f0*/  IADD3 R0, PT, PT, -R11, R4, R0 ;  /* 0x000000040b007210 */ /* 0x000fc80007ffe100 */
[C---:B------:R-:W-:Y:S02]  /*1600*/  ISETP.GE.U32.AND P1, PT, R0.reuse, 0xf00, PT ;  /* 0x00000f000000780c */ /* 0x040fe40003f26070 */
[----:B------:R-:W-:Y:S02]  /*1610*/  LEA.HI R4, R0, 0x1, RZ, 0x18 ;  /* 0x0000000100047811 */ /* 0x000fe400078fc0ff */
[----:B------:R-:W-:Y:S02]  /*1620*/  MOV R0, R8 ;  /* 0x0000000800007202 */ /* 0x000fe40000000f00 */
[----:B------:R-:W-:-:S04]  /*1630*/  LOP3.LUT R24, R4, 0xf, RZ, 0xc0, !PT ;  /* 0x0000000f04187812 */ /* 0x000fc800078ec0ff */
[----:B------:R-:W-:-:S03]  /*1640*/  ISETP.NE.AND P0, PT, R24, RZ, PT ;  /* 0x000000ff1800720c */ /* 0x000fc60003f05270 */
[----:B------:R-:W-:Y:S10]  /*1650*/  @!P1 BRA `(.L_x_108) ;  /* 0x0000000000c09947 */ /* 0x000ff40003800000 */
[----:B------:R-:W0:Y:S01]  /*1660*/  LDCU.64 UR4, c[0x0][0x380] ;  /* 0x00007000ff0477ac */ /* 0x000e220008000a00 */
[----:B------:R-:W-:Y:S02]  /*1670*/  IADD3 R3, P1, PT, R8, R11, RZ ;  /* 0x0000000b08037210 */ /* 0x000fe40007f3e0ff */
[----:B------:R-:W-:-:S03]  /*1680*/  LOP3.LUT R9, R4, 0x1fffff0, RZ, 0xc0, !PT ;  /* 0x01fffff004097812 */ /* 0x000fc600078ec0ff */
[----:B------:R-:W-:Y:S01]  /*1690*/  IMAD.X R0, RZ, RZ, R13, P1 ;  /* 0x000000ffff007224 */ /* 0x000fe200008e060d */
[----:B------:R-:W-:Y:S02]  /*16a0*/  IADD3 R9, PT, PT, -R9, RZ, RZ ;  /* 0x000000ff09097210 */ /* 0x000fe40007ffe1ff */
[----:B0-----:R-:W-:-:S04]  /*16b0*/  LEA R2, P2, R3, UR4, 0x2 ;  /* 0x0000000403027c11 */ /* 0x001fc8000f8410ff */
[----:B------:R-:W-:Y:S02]  /*16c0*/  IADD3 R2, P1, PT, R2, 0x2000, RZ ;  /* 0x0000200002027810 */ /* 0x000fe40007f3e0ff */
[----:B------:R-:W-:Y:S02]  /*16d0*/  LEA.HI.X R3, R3, UR5, R0, 0x2, P2 ;  /* 0x0000000503037c11 */ /* 0x000fe400090f1400 */
[----:B------:R-:W-:-:S03]  /*16e0*/  MOV R0, R8 ;  /* 0x0000000800007202 */ /* 0x000fc60000000f00 */
[----:B------:R-:W-:-:S07]  /*16f0*/  IMAD.X R3, RZ, RZ, R3, P1 ;  /* 0x000000ffff037224 */ /* 0x000fce00008e0603 */
.L_x_109:
        /* <DEDUP_REMOVED lines=16> */
[----:B------:R-:W-:Y:S01]  /*1800*/  IADD3 R9, PT, PT, R9, 0x10, RZ ;  /* 0x0000001009097810 */ /* 0x000fe20007ffe0ff */
[----:B------:R-:W-:-:S03]  /*1810*/  VIADD R0, R0, 0x1000 ;  /* 0x0000100000007836 */ /* 0x000fc60000000000 */
[----:B------:R-:W-:Y:S02]  /*1820*/  ISETP.NE.AND P1, PT, R9, RZ, PT ;  /* 0x000000ff0900720c */ /* 0x000fe40003f25270 */
[----:B0-----:R-:W-:-:S04]  /*1830*/  IADD3 R2, P2, PT, R2, 0x4000, RZ ;  /* 0x0000400002027810 */ /* 0x001fc80007f5e0ff */
[----:B------:R-:W-:Y:S01]  /*1840*/  IADD3.X R3, PT, PT, RZ, R3, RZ, P2, !PT ;  /* 0x00000003ff037210 */ /* 0x000fe200017fe4ff */
        /* <DEDUP_REMOVED lines=17> */
.L_x_108:
[----:B------:R-:W-:Y:S05]  /*1960*/  BSYNC.RECONVERGENT B2 ;  /* 0x0000000000027941 */ /* 0x000fea0003800200 */
.L_x_107:
[----:B------:R-:W-:Y:S05]  /*1970*/  @!P0 BRA `(.L_x_106) ;  /* 0x0000000400008947 */ /* 0x000fea0003800000 */
[----:B------:R-:W-:Y:S01]  /*1980*/  ISETP.GE.U32.AND P0, PT, R24, 0x8, PT ;  /* 0x000000081800780c */ /* 0x000fe20003f06070 */
[----:B------:R-:W-:Y:S01]  /*1990*/  BSSY.RECONVERGENT B2, `(.L_x_110) ;  /* 0x000001a000027945 */ /* 0x000fe20003800200 */
[----:B------:R-:W-:-:S04]  /*19a0*/  LOP3.LUT R7, R4, 0x7, RZ, 0xc0, !PT ;  /* 0x0000000704077812 */ /* 0x000fc800078ec0ff */
[----:B------:R-:W-:-:S07]  /*19b0*/  ISETP.NE.AND P1, PT, R7, RZ, PT ;  /* 0x000000ff0700720c */ /* 0x000fce0003f25270 */
[----:B------:R-:W-:Y:S06]  /*19c0*/  @!P0 BRA `(.L_x_111) ;  /* 0x0000000000588947 */ /* 0x000fec0003800000 */
[----:B------:R-:W0:Y:S01]  /*19d0*/  LDCU.64 UR4, c[0x0][0x380] ;  /* 0x00007000ff0477ac */ /* 0x000e220008000a00 */
[----:B------:R-:W-:-:S04]  /*19e0*/  IADD3 R3, P0, PT, R0, R11, RZ ;  /* 0x0000000b00037210 */ /* 0x000fc80007f1e0ff */
[----:B------:R-:W-:Y:S02]  /*19f0*/  IADD3.X R6, PT, PT, RZ, R13, RZ, P0, !PT ;  /* 0x0000000dff067210 */ /* 0x000fe400007fe4ff */
[----:B0-----:R-:W-:-:S04]  /*1a00*/  LEA R2, P0, R3, UR4, 0x2 ;  /* 0x0000000403027c11 */ /* 0x001fc8000f8010ff */
        /* <DEDUP_REMOVED lines=9> */
[----:B------:R-:W-:Y:S01]  /*1aa0*/  IADD3 R0, PT, PT, R0, 0x800, RZ ;  /* 0x0000080000007810 */ /* 0x000fe20007ffe0ff */
        /* <DEDUP_REMOVED lines=8> */
.L_x_111:
[----:B------:R-:W-:Y:S05]  /*1b30*/  BSYNC.RECONVERGENT B2 ;  /* 0x0000000000027941 */ /* 0x000fea0003800200 */
.L_x_110:
[----:B------:R-:W-:Y:S05]  /*1b40*/  @!P1 BRA `(.L_x_106) ;  /* 0x00000000008c9947 */ /* 0x000fea0003800000 */
[----:B------:R-:W-:Y:S01]  /*1b50*/  ISETP.GE.U32.AND P0, PT, R7, 0x4, PT ;  /* 0x000000040700780c */ /* 0x000fe20003f06070 */
[----:B------:R-:W-:Y:S01]  /*1b60*/  BSSY.RECONVERGENT B2, `(.L_x_112) ;  /* 0x0000012000027945 */ /* 0x000fe20003800200 */
[----:B------:R-:W-:-:S04]  /*1b70*/  LOP3.LUT R6, R4, 0x3, RZ, 0xc0, !PT ;  /* 0x0000000304067812 */ /* 0x000fc800078ec0ff */
[----:B------:R-:W-:-:S07]  /*1b80*/  ISETP.NE.AND P1, PT, R6, RZ, PT ;  /* 0x000000ff0600720c */ /* 0x000fce0003f25270 */
[----:B------:R-:W-:Y:S06]  /*1b90*/  @!P0 BRA `(.L_x_113) ;  /* 0x0000000000388947 */ /* 0x000fec0003800000 */
[----:B------:R-:W0:Y:S01]  /*1ba0*/  LDCU.64 UR4, c[0x0][0x380] ;  /* 0x00007000ff0477ac */ /* 0x000e220008000a00 */
[----:B------:R-:W-:-:S05]  /*1bb0*/  IADD3 R3, P0, PT, R0, R11, RZ ;  /* 0x0000000b00037210 */ /* 0x000fca0007f1e0ff */
[----:B------:R-:W-:Y:S01]  /*1bc0*/  IMAD.X R4, RZ, RZ, R13, P0 ;  /* 0x000000ffff047224 */ /* 0x000fe200000e060d */
[----:B0-----:R-:W-:-:S04]  /*1bd0*/  LEA R2, P0, R3, UR4, 0x2 ;  /* 0x0000000403027c11 */ /* 0x001fc8000f8010ff */
[----:B------:R-:W-:-:S05]  /*1be0*/  LEA.HI.X R3, R3, UR5, R4, 0x2, P0 ;  /* 0x0000000503037c11 */ /* 0x000fca00080f1404 */
[----:B------:R-:W2:Y:S04]  /*1bf0*/  LDG.E R5, desc[UR6][R2.64] ;  /* 0x0000000602057981 */ /* 0x000ea8000c1e1900 */
[----:B------:R-:W3:Y:S04]  /*1c00*/  LDG.E R4, desc[UR6][R2.64+0x400] ;  /* 0x0004000602047981 */ /* 0x000ee8000c1e1900 */
[----:B------:R-:W4:Y:S04]  /*1c10*/  LDG.E R7, desc[UR6][R2.64+0x800] ;  /* 0x0008000602077981 */ /* 0x000f28000c1e1900 */
[----:B------:R-:W5:Y:S01]  /*1c20*/  LDG.E R9, desc[UR6][R2.64+0xc00] ;  /* 0x000c000602097981 */ /* 0x000f62000c1e1900 */
[----:B------:R-:W-:Y:S01]  /*1c30*/  IADD3 R0, PT, PT, R0, 0x400, RZ ;  /* 0x0000040000007810 */ /* 0x000fe20007ffe0ff */
[----:B--2---:R-:W-:-:S04]  /*1c40*/  FADD R5, R10, R5 ;  /* 0x000000050a057221 */ /* 0x004fc80000000000 */
[----:B---3--:R-:W-:-:S04]  /*1c50*/  FADD R4, R5, R4 ;  /* 0x0000000405047221 */ /* 0x008fc80000000000 */
[----:B----4-:R-:W-:-:S04]  /*1c60*/  FADD R4, R4, R7 ;  /* 0x0000000704047221 */ /* 0x010fc80000000000 */
[----:B-----5:R-:W-:-:S07]  /*1c70*/  FADD R10, R4, R9 ;  /* 0x00000009040a7221 */ /* 0x020fce0000000000 */
.L_x_113:
[----:B------:R-:W-:Y:S05]  /*1c80*/  BSYNC.RECONVERGENT B2 ;  /* 0x0000000000027941 */ /* 0x000fea0003800200 */
.L_x_112:
[----:B------:R-:W-:Y:S05]  /*1c90*/  @!P1 BRA `(.L_x_106) ;  /* 0x0000000000389947 */ /* 0x000fea0003800000 */
[----:B------:R-:W0:Y:S01]  /*1ca0*/  LDCU.64 UR4, c[0x0][0x380] ;  /* 0x00007000ff0477ac */ /* 0x000e220008000a00 */
[----:B------:R-:W-:Y:S01]  /*1cb0*/  IADD3 R5, P0, PT, R0, R11, RZ ;  /* 0x0000000b00057210 */ /* 0x000fe20007f1e0ff */
[----:B------:R-:W-:-:S03]  /*1cc0*/  IMAD.MOV R0, RZ, RZ, -R6 ;  /* 0x000000ffff007224 */ /* 0x000fc600078e0a06 */
[----:B------:R-:W-:Y:S02]  /*1cd0*/  IADD3.X R4, PT, PT, RZ, R13, RZ, P0, !PT ;  /* 0x0000000dff047210 */ /* 0x000fe400007fe4ff */
[----:B0-----:R-:W-:-:S04]  /*1ce0*/  LEA R2, P1, R5, UR4, 0x2 ;  /* 0x0000000405027c11 */ /* 0x001fc8000f8210ff */
[----:B------:R-:W-:-:S09]  /*1cf0*/  LEA.HI.X R5, R5, UR5, R4, 0x2, P1 ;  /* 0x0000000505057c11 */ /* 0x000fd200088f1404 */
.L_x_114:
[----:B------:R-:W-:-:S06]  /*1d00*/  MOV R3, R5 ;  /* 0x0000000500037202 */ /* 0x000fcc0000000f00 */
[----:B------:R0:W2:Y:S01]  /*1d10*/  LDG.E R3, desc[UR6][R2.64] ;  /* 0x0000000602037981 */ /* 0x0000a2000c1e1900 */
[----:B------:R-:W-:-:S04]  /*1d20*/  IADD3 R0, PT, PT, R0, 0x1, RZ ;  /* 0x0000000100007810 */ /* 0x000fc80007ffe0ff */
[----:B------:R-:W-:Y:S02]  /*1d30*/  ISETP.NE.AND P0, PT, R0, RZ, PT ;  /* 0x000000ff0000720c */ /* 0x000fe40003f05270 */
[----:B0-----:R-:W-:-:S05]  /*1d40*/  IADD3 R2, P1, PT, R2, 0x400, RZ ;  /* 0x0000040002027810 */ /* 0x001fca0007f3e0ff */
[----:B------:R-:W-:Y:S02]  /*1d50*/  IMAD.X R5, RZ, RZ, R5, P1 ;  /* 0x000000ffff057224 */ /* 0x000fe400008e0605 */
[----:B--2---:R-:W-:-:S04]  /*1d60*/  FADD R10, R3, R10 ;  /* 0x0000000a030a7221 */ /* 0x004fc80000000000 */
[----:B------:R-:W-:Y:S05]  /*1d70*/  @P0 BRA `(.L_x_114) ;  /* 0xfffffffc00e00947 */ /* 0x000fea000383ffff */
.L_x_106:
[----:B------:R-:W-:Y:S05]  /*1d80*/  BSYNC.RECONVERGENT B1 ;  /* 0x0000000000017941 */ /* 0x000fea0003800200 */
.L_x_104:
[----:B------:R-:W0:Y:S01]  /*1d90*/  S2R R6, SR_LANEID ;  /* 0x0000000000067919 */ /* 0x000e220000000000 */
[----:B------:R-:W-:Y:S02]  /*1da0*/  MOV R3, R10 ;  /* 0x0000000a00037202 */ /* 0x000fe40000000f00 */
[----:B------:R-:W-:-:S03]  /*1db0*/  ISETP.NE.AND P5, PT, R8, RZ, PT ;  /* 0x000000ff0800720c */ /* 0x000fc60003fa5270 */
        /* <DEDUP_REMOVED lines=39> */
.L_x_102:
[----:B------:R-:W-:Y:S05]  /*2030*/  BSYNC.RECONVERGENT B0 ;  /* 0x0000000000007941 */ /* 0x000fea0003800200 */
.L_x_87:
[----:B------:R-:W-:Y:S05]  /*2040*/  @P5 EXIT ;  /* 0x000000000000594d */ /* 0x000fea0003800000 */
[----:B01----:R-:W0:Y:S01]  /*2050*/  LDC.64 R2, c[0x0][0x388] ;  /* 0x0000e200ff027b82 */ /* 0x003e220000000a00 */
[----:B------:R-:W2:Y:S02]  /*2060*/  LDCU UR4, c[0x0][0x39c] ;  /* 0x00007380ff0477ac */ /* 0x000ea40008000800 */
[----:B--2---:R-:W-:-:S05]  /*2070*/  FADD R5, R8, UR4 ;  /* 0x0000000408057e21 */ /* 0x004fca0008000000 */
[----:B0-----:R-:W-:Y:S01]  /*2080*/  STG.E desc[UR6][R2.64], R5 ;  /* 0x0000000502007986 */ /* 0x001fe2000c101906 */
[----:B------:R-:W-:Y:S05]  /*2090*/  EXIT ;  /* 0x000000000000794d */ /* 0x000fea0003800000 */
.L_x_115:
        /* <DEDUP_REMOVED lines=14> */
.L_x_267:


//--------------------- .text._ZN3cub18CUB_300001_SM_10006detail6reduce28DeviceReduceSingleTileKernelINS2_10policy_hubIfjN4cuda3std3__44plusIfEEE10Policy1000EPfSC_iS9_ffNS7_10__identityEEEvT0_T1_T2_T3_T4_T6_ --------------------------
	.section	.text._ZN3cub18CUB_300001_SM_10006detail6reduce28DeviceReduceSingleTileKernelINS2_10policy_hubIfjN4cuda3std3__44plusIfEEE10Policy1000EPfSC_iS9_ffNS7_10__identityEEEvT0_T1_T2_T3_T4_T6_,"ax",@progbits
	.align	128
        .global         _ZN3cub18CUB_300001_SM_10006detail6reduce28DeviceReduceSingleTileKernelINS2_10policy_hubIfjN4cuda3std3__44plusIfEEE10Policy1000EPfSC_iS9_ffNS7_10__identityEEEvT0_T1_T2_T3_T4_T6_
        .type           _ZN3cub18CUB_300001_SM_10006detail6reduce28DeviceReduceSingleTileKernelINS2_10policy_hubIfjN4cuda3std3__44plusIfEEE10Policy1000EPfSC_iS9_ffNS7_10__identityEEEvT0_T1_T2_T3_T4_T6_,@function
        .size           _ZN3cub18CUB_300001_SM_10006detail6reduce28DeviceReduceSingleTileKernelINS2_10policy_hubIfjN4cuda3std3__44plusIfEEE10Policy1000EPfSC_iS9_ffNS7_10__identityEEEvT0_T1_T2_T3_T4_T6_,(.L_x_268 - _ZN3cub18CUB_300001_SM_10006detail6reduce28DeviceReduceSingleTileKernelINS2_10policy_hubIfjN4cuda3std3__44plusIfEEE10Policy1000EPfSC_iS9_ffNS7_10__identityEEEvT0_T1_T2_T3_T4_T6_)
        .other          _ZN3cub18CUB_300001_SM_10006detail6reduce28DeviceReduceSingleTileKernelINS2_10policy_hubIfjN4cuda3std3__44plusIfEEE10Policy1000EPfSC_iS9_ffNS7_10__identityEEEvT0_T1_T2_T3_T4_T6_,@"STO_CUDA_ENTRY STV_DEFAULT"
_ZN3cub18CUB_300001_SM_10006detail6reduce28DeviceReduceSingleTileKernelINS2_10policy_hubIfjN4cuda3std3__44plusIfEEE10Policy1000EPfSC_iS9_ffNS7_10__identityEEEvT0_T1_T2_T3_T4_T6_:
.text._ZN3cub18CUB_300001_SM_10006detail6reduce28DeviceReduceSingleTileKernelINS2_10policy_hubIfjN4cuda3std3__44plusIfEEE10Policy1000EPfSC_iS9_ffNS7_10__identityEEEvT0_T1_T2_T3_T4_T6_:
        /* <DEDUP_REMOVED lines=13> */
.L_x_116:
        /* <DEDUP_REMOVED lines=16> */
.L_x_121:
[----:B------:R-:W-:Y:S05]  /*01d0*/  BSYNC.RECONVERGENT B1 ;  /* 0x0000000000017941 */ /* 0x000fea0003800200 */
.L_x_120:
        /* <DEDUP_REMOVED lines=16> */
.L_x_126:
        /* <DEDUP_REMOVED lines=9> */
.L_x_125:
[----:B------:R-:W-:Y:S05]  /*0370*/  BSYNC.RECONVERGENT B2 ;  /* 0x0000000000027941 */ /* 0x000fea0003800200 */
.L_x_124:
        /* <DEDUP_REMOVED lines=8> */
.L_x_129:
        /* <DEDUP_REMOVED lines=43> */
.L_x_128:
[----:B------:R-:W-:Y:S05]  /*06b0*/  BSYNC.RECONVERGENT B2 ;  /* 0x0000000000027941 */ /* 0x000fea0003800200 */
.L_x_127:
        /* <DEDUP_REMOVED lines=26> */
.L_x_131:
[----:B------:R-:W-:Y:S05]  /*0860*/  BSYNC.RECONVERGENT B2 ;  /* 0x0000000000027941 */ /* 0x000fea0003800200 */
.L_x_130:
        /* <DEDUP_REMOVED lines=12> */
.L_x_123:
[----:B------:R-:W-:Y:S05]  /*0930*/  BSYNC.RECONVERGENT B1 ;  /* 0x0000000000017941 */ /* 0x000fea0003800200 */
.L_x_122:
        /* <DEDUP_REMOVED lines=10> */
[----:B------:R-:W1:Y:S06]  /*09e0*/  SHFL.DOWN PT, R3, R0, 0x2, 0x1f ;  /* 0x08401f0000037f89 */ /* 0x000e6c00000e0000 */
[----:B------:R-:W2:Y:S01]  /*09f0*/  @!P1 S2R R6, SR_CgaCtaId ;  /* 0x0000000000069919 */ /* 0x000ea20000008800 */
[----:B0-----:R-:W-:Y:S02]  /*0a00*/  @!P1 MOV R5, 0x400 ;  /* 0x0000040000059802 */ /* 0x001fe40000000f00 */
[----:B------:R-:W-:-:S04]  /*0a10*/  @!P1 SHF.R.U32.HI R4, RZ, 0x3, R2 ;  /* 0x00000003ff049819 */ /* 0x000fc80000011602 */
[----:B------:R-:W-:Y:S01]  /*0a20*/  @!P1 LOP3.LUT R4, R4, 0x7c, RZ, 0xc0, !PT ;  /* 0x0000007c04049812 */ /* 0x000fe200078ec0ff */
[----:B-1----:R-:W-:Y:S01]  /*0a30*/  @!P0 FADD R0, R0, R3 ;  /* 0x0000000300008221 */ /* 0x002fe20000000000 */
[----:B------:R-:W-:-:S04]  /*0a40*/  ISETP.GT.AND P0, PT, R8, 0x1b, PT ;  /* 0x0000001b0800780c */ /* 0x000fc80003f04270 */
[----:B------:R-:W0:Y:S01]  /*0a50*/  SHFL.DOWN PT, R3, R0, 0x4, 0x1f ;  /* 0x08801f0000037f89 */ /* 0x000e2200000e0000 */
[----:B--2---:R-:W-:-:S04]  /*0a60*/  @!P1 LEA R5, R6, R5, 0x18 ;  /* 0x0000000506059211 */ /* 0x004fc800078ec0ff */
        /* <DEDUP_REMOVED lines=16> */
[----:B0-----:R-:W0:Y:S04]  /*0b70*/  LDS.128 R4, [UR4+0x10] ;  /* 0x00001004ff047984 */ /* 0x001e280008000c00 */
[----:B------:R-:W1:Y:S04]  /*0b80*/  LDS.128 R12, [UR4+0x20] ;  /* 0x00002004ff0c7984 */ /* 0x000e680008000c00 */
[----:B------:R-:W2:Y:S04]  /*0b90*/  LDS.128 R8, [UR4+0x30] ;  /* 0x00003004ff087984 */ /* 0x000ea80008000c00 */
[----:B------:R-:W3:Y:S01]  /*0ba0*/  LDS.128 R16, [UR4+0x40] ;  /* 0x00004004ff107984 */ /* 0x000ee20008000c00 */
[----:B0-----:R-:W-:-:S04]  /*0bb0*/  FADD R5, R0, R5 ;  /* 0x0000000500057221 */ /* 0x001fc80000000000 */
[----:B------:R-:W-:-:S04]  /*0bc0*/  FADD R6, R5, R6 ;  /* 0x0000000605067221 */ /* 0x000fc80000000000 */
[----:B------:R-:W-:-:S04]  /*0bd0*/  FADD R7, R6, R7 ;  /* 0x0000000706077221 */ /* 0x000fc80000000000 */
[----:B-1----:R-:W-:-:S04]  /*0be0*/  FADD R12, R7, R12 ;  /* 0x0000000c070c7221 */ /* 0x002fc80000000000 */
[----:B------:R-:W-:-:S04]  /*0bf0*/  FADD R13, R12, R13 ;  /* 0x0000000d0c0d7221 */ /* 0x000fc80000000000 */
[----:B------:R-:W-:-:S04]  /*0c00*/  FADD R14, R13, R14 ;  /* 0x0000000e0d0e7221 */ /* 0x000fc80000000000 */
[----:B------:R-:W-:-:S04]  /*0c10*/  FADD R15, R14, R15 ;  /* 0x0000000f0e0f7221 */ /* 0x000fc80000000000 */
[----:B--2---:R-:W-:-:S04]  /*0c20*/  FADD R8, R15, R8 ;  /* 0x000000080f087221 */ /* 0x004fc80000000000 */
[----:B------:R-:W-:-:S04]  /*0c30*/  FADD R9, R8, R9 ;  /* 0x0000000908097221 */ /* 0x000fc80000000000 */
[----:B------:R-:W-:-:S04]  /*0c40*/  FADD R10, R9, R10 ;  /* 0x0000000a090a7221 */ /* 0x000fc80000000000 */
[----:B------:R-:W-:-:S04]  /*0c50*/  FADD R11, R10, R11 ;  /* 0x0000000b0a0b7221 */ /* 0x000fc80000000000 */
[----:B---3--:R-:W-:-:S04]  /*0c60*/  FADD R16, R11, R16 ;  /* 0x000000100b107221 */ /* 0x008fc80000000000 */
[----:B------:R-:W-:-:S04]  /*0c70*/  FADD R17, R16, R17 ;  /* 0x0000001110117221 */ /* 0x000fc80000000000 */
[----:B------:R-:W-:-:S04]  /*0c80*/  FADD R18, R17, R18 ;  /* 0x0000001211127221 */ /* 0x000fc80000000000 */
[----:B------:R-:W-:Y:S01]  /*0c90*/  FADD R0, R18, R19 ;  /* 0x0000001312007221 */ /* 0x000fe20000000000 */
[----:B------:R-:W-:Y:S06]  /*0ca0*/  BRA `(.L_x_133) ;  /* 0x0000003400707947 */ /* 0x000fec0003800000 */
.L_x_132:
        /* <DEDUP_REMOVED lines=23> */
[-C--:B------:R-:W-:Y:S02]  /*0e20*/  ISETP.GT.AND P0, PT, R5, R4.reuse, PT ;  /* 0x000000040500720c */ /* 0x080fe40003f04270 */
[----:B------:R-:W-:Y:S02]  /*0e30*/  IADD3 R5, PT, PT, R9, 0x10, RZ ;  /* 0x0000001009057810 */ /* 0x000fe40007ffe0ff */
        /* <DEDUP_REMOVED lines=20> */
[----:B------:R-:W0:Y:S04]  /*0f80*/  LDS.128 R16, [UR4+0x10] ;  /* 0x00001004ff107984 */ /* 0x000e280008000c00 */
[----:B----4-:R-:W1:Y:S04]  /*0f90*/  LDS.128 R4, [UR4+0x20] ;  /* 0x00002004ff047984 */ /* 0x010e680008000c00 */
[----:B------:R-:W2:Y:S04]  /*0fa0*/  LDS.128 R8, [UR4+0x30] ;  /* 0x00003004ff087984 */ /* 0x000ea80008000c00 */
[----:B------:R-:W3:Y:S01]  /*0fb0*/  LDS.128 R12, [UR4+0x40] ;  /* 0x00004004ff0c7984 */ /* 0x000ee20008000c00 */
[----:B0-----:R-:W-:Y:S01]  /*0fc0*/  @P2 FADD R0, R0, R17 ;  /* 0x0000001100002221 */ /* 0x001fe20000000000 */
[----:B------:R-:W-:-:S03]  /*0fd0*/  ISETP.GT.AND P2, PT, R3, 0x80, PT ;  /* 0x000000800300780c */ /* 0x000fc60003f44270 */
[----:B------:R-:W-:Y:S01]  /*0fe0*/  @P3 FADD R0, R0, R18 ;  /* 0x0000001200003221 */ /* 0x000fe20000000000 */
[----:B------:R-:W-:-:S03]  /*0ff0*/  ISETP.GT.AND P3, PT, R3, 0xa0, PT ;  /* 0x000000a00300780c */ /* 0x000fc60003f64270 */
[----:B------:R-:W-:Y:S01]  /*1000*/  @P1 FADD R0, R0, R19 ;  /* 0x0000001300001221 */ /* 0x000fe20000000000 */
[----:B------:R-:W-:-:S05]  /*1010*/  ISETP.GT.AND P1, PT, R3, 0xe0, PT ;  /* 0x000000e00300780c */ /* 0x000fca0003f24270 */
[----:B-1----:R-:W-:Y:S01]  /*1020*/  @P2 FADD R0, R0, R4 ;  /* 0x0000000400002221 */ /* 0x002fe20000000000 */
[----:B------:R-:W-:-:S03]  /*1030*/  ISETP.GT.AND P2, PT, R3, 0x100, PT ;  /* 0x000001000300780c */ /* 0x000fc60003f44270 */
[----:B------:R-:W-:Y:S01]  /*1040*/  @P3 FADD R0, R0, R5 ;  /* 0x0000000500003221 */ /* 0x000fe20000000000 */
[----:B------:R-:W-:-:S03]  /*1050*/  ISETP.GT.AND P3, PT, R3, 0x120, PT ;  /* 0x000001200300780c */ /* 0x000fc60003f64270 */
[----:B------:R-:W-:Y:S01]  /*1060*/  @P4 FADD R0, R0, R6 ;  /* 0x0000000600004221 */ /* 0x000fe20000000000 */
[----:B------:R-:W-:-:S03]  /*1070*/  ISETP.GT.AND P4, PT, R3, 0x140, PT ;  /* 0x000001400300780c */ /* 0x000fc60003f84270 */
[----:B------:R-:W-:Y:S01]  /*1080*/  @P1 FADD R0, R0, R7 ;  /* 0x0000000700001221 */ /* 0x000fe20000000000 */
[----:B------:R-:W-:-:S03]  /*1090*/  ISETP.GT.AND P1, PT, R3, 0x160, PT ;  /* 0x000001600300780c */ /* 0x000fc60003f24270 */
[----:B--2---:R-:W-:Y:S01]  /*10a0*/  @P2 FADD R0, R0, R8 ;  /* 0x0000000800002221 */ /* 0x004fe20000000000 */
[----:B------:R-:W-:-:S03]  /*10b0*/  ISETP.GT.AND P2, PT, R3, 0x180, PT ;  /* 0x000001800300780c */ /* 0x000fc60003f44270 */
[----:B------:R-:W-:Y:S01]  /*10c0*/  @P3 FADD R0, R0, R9 ;  /* 0x0000000900003221 */ /* 0x000fe20000000000 */
[----:B------:R-:W-:-:S03]  /*10d0*/  ISETP.GT.AND P3, PT, R3, 0x1a0, PT ;  /* 0x000001a00300780c */ /* 0x000fc60003f64270 */
[----:B------:R-:W-:Y:S01]  /*10e0*/  @P4 FADD R0, R0, R10 ;  /* 0x0000000a00004221 */ /* 0x000fe20000000000 */
[----:B------:R-:W-:-:S03]  /*10f0*/  ISETP.GT.AND P4, PT, R3, 0x1c0, PT ;  /* 0x000001c00300780c */ /* 0x000fc60003f84270 */
[----:B------:R-:W-:Y:S01]  /*1100*/  @P1 FADD R0, R0, R11 ;  /* 0x0000000b00001221 */ /* 0x000fe20000000000 */
[----:B------:R-:W-:-:S03]  /*1110*/  ISETP.GT.AND P1, PT, R3, 0x1e0, PT ;  /* 0x000001e00300780c */ /* 0x000fc60003f24270 */
[----:B---3--:R-:W-:-:S04]  /*1120*/  @P2 FADD R0, R0, R12 ;  /* 0x0000000c00002221 */ /* 0x008fc80000000000 */
[----:B------:R-:W-:-:S04]  /*1130*/  @P3 FADD R0, R0, R13 ;  /* 0x0000000d00003221 */ /* 0x000fc80000000000 */
[----:B------:R-:W-:-:S04]  /*1140*/  @P4 FADD R0, R0, R14 ;  /* 0x0000000e00004221 */ /* 0x000fc80000000000 */
[----:B------:R-:W-:Y:S01]  /*1150*/  @P1 FADD R0, R0, R15 ;  /* 0x0000000f00001221 */ /* 0x000fe20000000000 */
[----:B------:R-:W-:Y:S06]  /*1160*/  BRA `(.L_x_133) ;  /* 0x0000003000407947 */ /* 0x000fec0003800000 */
.L_x_119:
[----:B------:R-:W0:Y:S01]  /*1170*/  S2R R2, SR_TID.X ;  /* 0x0000000000027919 */ /* 0x000e220000002100 */
[----:B------:R-:W1:Y:S01]  /*1180*/  LDC.64 R4, c[0x0][0x380] ;  /* 0x0000e000ff047b82 */ /* 0x000e620000000a00 */
[----:B0-----:R-:W-:-:S05]  /*1190*/  SHF.L.U32 R7, R2, 0x1, RZ ;  /* 0x0000000102077819 */ /* 0x001fca00000006ff */
[----:B-1----:R-:W-:-:S05]  /*11a0*/  IMAD.WIDE.U32 R4, R7, 0x4, R4 ;  /* 0x0000000407047825 */ /* 0x002fca00078e0004 */
[----:B------:R-:W2:Y:S04]  /*11b0*/  LDG.E.64.CONSTANT R14, desc[UR6][R4.64] ;  /* 0x00000006040e7981 */ /* 0x000ea8000c1e9b00 */
[----:B------:R-:W3:Y:S04]  /*11c0*/  LDG.E.64.CONSTANT R16, desc[UR6][R4.64+0x1000] ;  /* 0x0010000604107981 */ /* 0x000ee8000c1e9b00 */
[----:B------:R-:W4:Y:S04]  /*11d0*/  LDG.E.64.CONSTANT R18, desc[UR6][R4.64+0x2000] ;  /* 0x0020000604127981 */ /* 0x000f28000c1e9b00 */
[----:B------:R-:W5:Y:S04]  /*11e0*/  LDG.E.64.CONSTANT R20, desc[UR6][R4.64+0x3000] ;  /* 0x0030000604147981 */ /* 0x000f68000c1e9b00 */
[----:B------:R-:W5:Y:S04]  /*11f0*/  LDG.E.64.CONSTANT R12, desc[UR6][R4.64+0x4000] ;  /* 0x00400006040c7981 */ /* 0x000f68000c1e9b00 */
[----:B------:R-:W5:Y:S04]  /*1200*/  LDG.E.64.CONSTANT R10, desc[UR6][R4.64+0x5000] ;  /* 0x00500006040a7981 */ /* 0x000f68000c1e9b00 */
[----:B------:R-:W5:Y:S04]  /*1210*/  LDG.E.64.CONSTANT R6, desc[UR6][R4.64+0x6000] ;  /* 0x0060000604067981 */ /* 0x000f68000c1e9b00 */
[----:B------:R-:W5:Y:S01]  /*1220*/  LDG.E.64.CONSTANT R8, desc[UR6][R4.64+0x7000] ;  /* 0x0070000604087981 */ /* 0x000f62000c1e9b00 */
[----:B------:R-:W-:Y:S01]  /*1230*/  ISETP.GE.U32.AND P0, PT, R3, 0x4000, PT ;  /* 0x000040000300780c */ /* 0x000fe20003f06070 */
[----:B--2---:R-:W-:Y:S01]  /*1240*/  FADD R14, R14, R15 ;  /* 0x0000000f0e0e7221 */ /* 0x004fe20000000000 */
[----:B---3--:R-:W-:Y:S01]  /*1250*/  FADD R17, R16, R17 ;  /* 0x0000001110117221 */ /* 0x008fe20000000000 */
[----:B----4-:R-:W-:-:S03]  /*1260*/  FADD R18, R18, R19 ;  /* 0x0000001312127221 */ /* 0x010fc60000000000 */
[----:B------:R-:W-:Y:S01]  /*1270*/  FADD R14, R14, R17 ;  /* 0x000000110e0e7221 */ /* 0x000fe20000000000 */
[----:B-----5:R-:W-:Y:S01]  /*1280*/  FADD R21, R20, R21 ;  /* 0x0000001514157221 */ /* 0x020fe20000000000 */
[----:B------:R-:W-:Y:S02]  /*1290*/  HFMA2 R20, -RZ, RZ, 0, 0.0078125 ;  /* 0x00002000ff147431 */ /* 0x000fe400000001ff */
[----:B------:R-:W-:Y:S01]  /*12a0*/  FADD R12, R12, R13 ;  /* 0x0000000d0c0c7221 */ /* 0x000fe20000000000 */
[----:B------:R-:W-:Y:S01]  /*12b0*/  FADD R21, R18, R21 ;  /* 0x0000001512157221 */ /* 0x000fe20000000000 */
[----:B------:R-:W-:-:S03]  /*12c0*/  FADD R11, R10, R11 ;  /* 0x0000000b0a0b7221 */ /* 0x000fc60000000000 */
[----:B------:R-:W-:Y:S01]  /*12d0*/  FADD R14, R14, R21 ;  /* 0x000000150e0e7221 */ /* 0x000fe20000000000 */
[----:B------:R-:W-:Y:S01]  /*12e0*/  FADD R6, R6, R7 ;  /* 0x0000000706067221 */ /* 0x000fe20000000000 */
[----:B------:R-:W-:Y:S01]  /*12f0*/  FADD R11, R12, R11 ;  /* 0x0000000b0c0b7221 */ /* 0x000fe20000000000 */
[----:B------:R-:W-:-:S04]  /*1300*/  FADD R9, R8, R9 ;  /* 0x0000000908097221 */ /* 0x000fc80000000000 */
[----:B------:R-:W-:-:S04]  /*1310*/  FADD R6, R6, R9 ;  /* 0x0000000906067221 */ /* 0x000fc80000000000 */
[----:B------:R-:W-:-:S04]  /*1320*/  FADD R11, R11, R6 ;  /* 0x000000060b0b7221 */ /* 0x000fc80000000000 */
[----:B------:R-:W-:Y:S01]  /*1330*/  FADD R0, R14, R11 ;  /* 0x0000000b0e007221 */ /* 0x000fe20000000000 */
[----:B------:R-:W-:Y:S06]  /*1340*/  @!P0 BRA `(.L_x_134) ;  /* 0x00000000008c8947 */ /* 0x000fec0003800000 */
[----:B------:R-:W0:Y:S01]  /*1350*/  LDC R24, c[0x0][0x390] ;  /* 0x0000e400ff187b82 */ /* 0x000e220000000800 */
[----:B------:R-:W-:Y:S02]  /*1360*/  IADD3 R21, PT, PT, R3, -0x2000, RZ ;  /* 0xffffe00003157810 */ /* 0x000fe40007ffe0ff */
[----:B------:R-:W-:-:S07]  /*1370*/  MOV R20, 0x2000 ;  /* 0x0000200000147802 */ /* 0x000fce0000000f00 */
.L_x_136:
[----:B------:R-:W-:-:S05]  /*1380*/  IMAD.WIDE R26, R20, 0x4, R4 ;  /* 0x00000004141a7825 */ /* 0x000fca00078e0204 */
[----:B------:R-:W2:Y:S04]  /*1390*/  LDG.E.64.CONSTANT R14, desc[UR6][R26.64+0x6000] ;  /* 0x006000061a0e7981 */ /* 0x000ea8000c1e9b00 */
[----:B------:R-:W2:Y:S04]  /*13a0*/  LDG.E.64.CONSTANT R6, desc[UR6][R26.64+0x7000] ;  /* 0x007000061a067981 */ /* 0x000ea8000c1e9b00 */
[----:B------:R-:W3:Y:S04]  /*13b0*/  LDG.E.64.CONSTANT R22, desc[UR6][R26.64] ;  /* 0x000000061a167981 */ /* 0x000ee8000c1e9b00 */
[----:B------:R-:W4:Y:S04]  /*13c0*/  LDG.E.64.CONSTANT R18, desc[UR6][R26.64+0x1000] ;  /* 0x001000061a127981 */ /* 0x000f28000c1e9b00 */
[----:B------:R-:W5:Y:S04]  /*13d0*/  LDG.E.64.CONSTANT R16, desc[UR6][R26.64+0x2000] ;  /* 0x002000061a107981 */ /* 0x000f68000c1e9b00 */
[----:B------:R-:W5:Y:S04]  /*13e0*/  LDG.E.64.CONSTANT R12, desc[UR6][R26.64+0x3000] ;  /* 0x003000061a0c7981 */ /* 0x000f68000c1e9b00 */
[----:B------:R-:W5:Y:S04]  /*13f0*/  LDG.E.64.CONSTANT R10, desc[UR6][R26.64+0x4000] ;  /* 0x004000061a0a7981 */ /* 0x000f68000c1e9b00 */
[----:B------:R-:W5:Y:S01]  /*1400*/  LDG.E.64.CONSTANT R8, desc[UR6][R26.64+0x5000] ;  /* 0x005000061a087981 */ /* 0x000f62000c1e9b00 */
[----:B0-----:R-:W-:Y:S01]  /*1410*/  MOV R3, R24 ;  /* 0x0000001800037202 */ /* 0x001fe20000000f00 */
[----:B--2---:R-:W-:-:S03]  /*1420*/  FADD R15, R15, R6 ;  /* 0x000000060f0f7221 */ /* 0x004fc60000000000 */
[----:B------:R-:W-:Y:S01]  /*1430*/  IADD3 R6, PT, PT, -R20, R3, RZ ;  /* 0x0000000314067210 */ /* 0x000fe20007ffe1ff */
[----:B---3--:R-:W-:-:S03]  /*1440*/  FADD R0, R22, R0 ;  /* 0x0000000016007221 */ /* 0x008fc60000000000 */
[----:B------:R-:W-:Y:S01]  /*1450*/  ISETP.GE.AND P0, PT, R6, 0x2000, PT ;  /* 0x000020000600780c */ /* 0x000fe20003f06270 */
[----:B----4-:R-:W-:Y:S01]  /*1460*/  FADD R23, R23, R18 ;  /* 0x0000001217177221 */ /* 0x010fe20000000000 */
[----:B-----5:R-:W-:Y:S01]  /*1470*/  FADD R18, R19, R16 ;  /* 0x0000001013127221 */ /* 0x020fe20000000000 */
[----:B------:R-:W-:Y:S01]  /*1480*/  FADD R17, R17, R12 ;  /* 0x0000000c11117221 */ /* 0x000fe20000000000 */
[----:B------:R-:W-:Y:S01]  /*1490*/  FADD R12, R13, R10 ;  /* 0x0000000a0d0c7221 */ /* 0x000fe20000000000 */
[----:B------:R-:W-:Y:S01]  /*14a0*/  FADD R11, R11, R8 ;  /* 0x000000080b0b7221 */ /* 0x000fe20000000000 */
[----:B------:R-:W-:Y:S01]  /*14b0*/  FADD R8, R9, R14 ;  /* 0x0000000e09087221 */ /* 0x000fe20000000000 */
[----:B------:R-:W-:Y:S01]  /*14c0*/  FADD R0, R0, R23 ;  /* 0x0000001700007221 */ /* 0x000fe20000000000 */
[----:B------:R-:W-:Y:S01]  /*14d0*/  FADD R17, R18, R17 ;  /* 0x0000001112117221 */ /* 0x000fe20000000000 */
[----:B------:R-:W-:Y:S01]  /*14e0*/  FADD R11, R12, R11 ;  /* 0x0000000b0c0b7221 */ /* 0x000fe20000000000 */
[----:B------:R-:W-:-:S02]  /*14f0*/  FADD R8, R8, R15 ;  /* 0x0000000f08087221 */ /* 0x000fc40000000000 */
[----:B------:R-:W-:Y:S02]  /*1500*/  FADD R0, R0, R17 ;  /* 0x0000001100007221 */ /* 0x000fe40000000000 */
[----:B------:R-:W-:-:S04]  /*1510*/  FADD R11, R11, R8 ;  /* 0x000000080b0b7221 */ /* 0x000fc80000000000 */
[----:B------:R-:W-:-:S04]  /*1520*/  FADD R11, R0, R11 ;  /* 0x0000000b000b7221 */ /* 0x000fc80000000000 */
[----:B------:R-:W-:Y:S01]  /*1530*/  FADD R0, R7, R11 ;  /* 0x0000000b07007221 */ /* 0x000fe20000000000 */
[----:B------:R-:W-:Y:S06]  /*1540*/  @!P0 BRA `(.L_x_135) ;  /* 0x0000000800308947 */ /* 0x000fec0003800000 */
[----:B------:R-:W-:-:S04]  /*1550*/  IADD3 R20, PT, PT, R20, 0x2000, RZ ;  /* 0x0000200014147810 */ /* 0x000fc80007ffe0ff */
[----:B------:R-:W-:-:S13]  /*1560*/  ISETP.GT.AND P0, PT, R20, R21, PT ;  /* 0x000000151400720c */ /* 0x000fda0003f04270 */
[----:B------:R-:W-:Y:S05]  /*1570*/  @!P0 BRA `(.L_x_136) ;  /* 0xfffffffc00808947 */ /* 0x000fea000383ffff */
.L_x_134:
        /* <DEDUP_REMOVED lines=20> */
.L_x_140:
        /* <DEDUP_REMOVED lines=8> */
.L_x_139:
[----:B------:R-:W-:Y:S05]  /*1740*/  BSYNC.RECONVERGENT B2 ;  /* 0x0000000000027941 */ /* 0x000fea0003800200 */
.L_x_138:
[----:B------:R-:W-:Y:S05]  /*1750*/  @!P1 BRA `(.L_x_137) ;  /* 0x0000000400a89947 */ /* 0x000fea0003800000 */
[----:B------:R-:W0:Y:S01]  /*1760*/  LDCU.64 UR4, c[0x0][0x380] ;  /* 0x00007000ff0477ac */ /* 0x000e220008000a00 */
[----:B------:R-:W-:Y:S01]  /*1770*/  IADD3 R5, PT, PT, R11, -R10, RZ ;  /* 0x8000000a0b057210 */ /* 0x000fe20007ffe0ff */
[----:B------:R-:W-:Y:S01]  /*1780*/  BSSY.RECONVERGENT B2, `(.L_x_141) ;  /* 0x000003b000027945 */ /* 0x000fe20003800200 */
[----:B------:R-:W-:Y:S02]  /*1790*/  IADD3 R3, P0, PT, R10, R20, RZ ;  /* 0x000000140a037210 */ /* 0x000fe40007f1e0ff */
[----:B------:R-:W-:Y:S02]  /*17a0*/  ISETP.GT.AND P1, PT, R5, 0x1800, PT ;  /* 0x000018000500780c */ /* 0x000fe40003f24270 */
[----:B------:R-:W-:Y:S02]  /*17b0*/  IADD3.X R6, PT, PT, RZ, RZ, RZ, P0, !PT ;  /* 0x000000ffff067210 */ /* 0x000fe400007fe4ff */
[----:B0-----:R-:W-:-:S04]  /*17c0*/  LEA R4, P0, R3, UR4, 0x2 ;  /* 0x0000000403047c11 */ /* 0x001fc8000f8010ff */
[----:B------:R-:W-:Y:S02]  /*17d0*/  LEA.HI.X R3, R3, UR5, R6, 0x2, P0 ;  /* 0x0000000503037c11 */ /* 0x000fe400080f1406 */
[----:B------:R-:W-:-:S04]  /*17e0*/  IADD3 R4, P0, PT, R4, 0x1000, RZ ;  /* 0x0000100004047810 */ /* 0x000fc80007f1e0ff */
[----:B------:R-:W-:Y:S02]  /*17f0*/  IADD3.X R5, PT, PT, RZ, R3, RZ, P0, !PT ;  /* 0x00000003ff057210 */ /* 0x000fe400007fe4ff */
[----:B------:R-:W-:Y:S02]  /*1800*/  PLOP3.LUT P0, PT, PT, PT, PT, 0x80, 0x8 ;  /* 0x000000000008781c */ /* 0x000fe40003f0f070 */
[----:B------:R-:W-:Y:S01]  /*1810*/  IADD3 R3, PT, PT, R10, R20, RZ ;  /* 0x000000140a037210 */ /* 0x000fe20007ffe0ff */
[----:B------:R-:W-:Y:S10]  /*1820*/  @!P1 BRA `(.L_x_142) ;  /* 0x0000000000c09947 */ /* 0x000ff40003800000 */
[----:B------:R-:W-:Y:S02]  /*1830*/  PLOP3.LUT P0, PT, PT, PT, PT, 0x8, 0x80 ;  /* 0x000000000080781c */ /* 0x000fe40003f0e170 */
[----:B------:R-:W-:-:S11]  /*1840*/  IADD3 R13, PT, PT, R11, -0x1800, RZ ;  /* 0xffffe8000b0d7810 */ /* 0x000fd60007ffe0ff */
.L_x_143:
        /* <DEDUP_REMOVED lines=46> */
.L_x_142:
[----:B------:R-:W-:Y:S05]  /*1b30*/  BSYNC.RECONVERGENT B2 ;  /* 0x0000000000027941 */ /* 0x000fea0003800200 */
.L_x_141:
        /* <DEDUP_REMOVED lines=31> */
.L_x_145:
[----:B------:R-:W-:Y:S05]  /*1d30*/  BSYNC.RECONVERGENT B2 ;  /* 0x0000000000027941 */ /* 0x000fea0003800200 */
.L_x_144:
        /* <DEDUP_REMOVED lines=9> */
[----:B----4-:R-:W-:-:S04]  /*1dd0*/  FADD R0, R0, R3 ;  /* 0x0000000300007221 */ /* 0x010fc80000000000 */
[----:B--2---:R-:W-:-:S04]  /*1de0*/  FADD R0, R0, R9 ;  /* 0x0000000900007221 */ /* 0x004fc80000000000 */
[----:B---3--:R-:W-:-:S07]  /*1df0*/  FADD R0, R0, R11 ;  /* 0x0000000b00007221 */ /* 0x008fce0000000000 */
.L_x_137:
[----:B------:R-:W-:Y:S05]  /*1e00*/  BSYNC.RECONVERGENT B1 ;  /* 0x0000000000017941 */ /* 0x000fea0003800200 */
.L_x_135:
        /* <DEDUP_REMOVED lines=32> */
[----:B---3--:R-:W0:Y:S04]  /*2010*/  LDS.128 R4, [UR4+0x10] ;  /* 0x00001004ff047984 */ /* 0x008e280008000c00 */
        /* <DEDUP_REMOVED lines=19> */
.L_x_118:
        /* <DEDUP_REMOVED lines=12> */
.L_x_148:
[----:B------:R-:W-:Y:S05]  /*2210*/  BSYNC.RECONVERGENT B1 ;  /* 0x0000000000017941 */ /* 0x000fea0003800200 */
.L_x_147:
        /* <DEDUP_REMOVED lines=16> */
.L_x_153:
        /* <DEDUP_REMOVED lines=9> */
.L_x_152:
[----:B------:R-:W-:Y:S05]  /*23b0*/  BSYNC.RECONVERGENT B2 ;  /* 0x0000000000027941 */ /* 0x000fea0003800200 */
.L_x_151:
        /* <DEDUP_REMOVED lines=8> */
.L_x_156:
        /* <DEDUP_REMOVED lines=43> */
.L_x_155:
[----:B------:R-:W-:Y:S05]  /*26f0*/  BSYNC.RECONVERGENT B2 ;  /* 0x0000000000027941 */ /* 0x000fea0003800200 */
.L_x_154:
        /* <DEDUP_REMOVED lines=26> */
.L_x_158:
[----:B------:R-:W-:Y:S05]  /*28a0*/  BSYNC.RECONVERGENT B2 ;  /* 0x0000000000027941 */ /* 0x000fea0003800200 */
.L_x_157:
        /* <DEDUP_REMOVED lines=12> */
.L_x_150:
[----:B------:R-:W-:Y:S05]  /*2970*/  BSYNC.RECONVERGENT B1 ;  /* 0x0000000000017941 */ /* 0x000fea0003800200 */
.L_x_149:
[----:B------:R-:W-:Y:S02]  /*2980*/  ISETP.GE.AND P0, PT, R3, 0x200, PT ;  /* 0x000002000300780c */ /* 0x000fe40003f06270 */
[----:B0----5:R-:W-:-:S11]  /*2990*/  MOV R5, R0 ;  /* 0x0000000000057202 */ /* 0x021fd60000000f00 */
[----:B------:R-:W-:Y:S05]  /*29a0*/  @!P0 BRA `(.L_x_159) ;  /* 0x0000000000d08947 */ /* 0x000fea0003800000 */
[----:B------:R-:W0:Y:S01]  /*29b0*/  S2R R7, SR_LANEID ;  /* 0x0000000000077919 */ /* 0x000e220000000000 */
[----:B------:R-:W1:Y:S02]  /*29c0*/  SHFL.DOWN PT, R0, R5, 0x1, 0x1f ;  /* 0x08201f0005007f89 */ /* 0x000e6400000e0000 */
[----:B-1----:R-:W-:Y:S01]  /*29d0*/  FADD R0, R0, R5 ;  /* 0x0000000500007221 */ /* 0x002fe20000000000 */
[C---:B0-----:R-:W-:Y:S02]  /*29e0*/  ISETP.GT.AND P0, PT, R7.reuse, 0x1e, PT ;  /* 0x0000001e0700780c */ /* 0x041fe40003f04270 */
[----:B------:R-:W-:Y:S02]  /*29f0*/  ISETP.NE.AND P1, PT, R7, RZ, PT ;  /* 0x000000ff0700720c */ /* 0x000fe40003f25270 */
[----:B------:R-:W-:Y:S02]  /*2a00*/  FSEL R0, R5, R0, P0 ;  /* 0x0000000005007208 */ /* 0x000fe40000000000 */
[----:B------:R-:W-:-:S03]  /*2a10*/  ISETP.GT.AND P0, PT, R7, 0x1d, PT ;  /* 0x0000001d0700780c */ /* 0x000fc60003f04270 */
[----:B------:R-:W0:Y:S06]  /*2a20*/  SHFL.DOWN PT, R3, R0, 0x2, 0x1f ;  /* 0x08401f0000037f89 */ /* 0x000e2c00000e0000 */
        /* <DEDUP_REMOVED lines=24> */
[----:B--2---:R-:W0:Y:S04]  /*2bb0*/  LDS.128 R4, [UR4+0x10] ;  /* 0x00001004ff047984 */ /* 0x004e280008000c00 */
        /* <DEDUP_REMOVED lines=19> */
.L_x_159:
[----:B------:R-:W0:Y:S01]  /*2cf0*/  S2R R4, SR_LANEID ;  /* 0x0000000000047919 */ /* 0x000e220000000000 */
[----:B------:R-:W-:-:S04]  /*2d00*/  LOP3.LUT R0, R2, 0x3e0, RZ, 0xc0, !PT ;  /* 0x000003e002007812 */ /* 0x000fc800078ec0ff */
[----:B------:R-:W-:Y:S02]  /*2d10*/  IADD3 R6, PT, PT, R0, 0x20, RZ ;  /* 0x0000002000067810 */ /* 0x000fe40007ffe0ff */
[----:B------:R-:W-:Y:S02]  /*2d20*/  LOP3.LUT R0, RZ, R0, RZ, 0x33, !PT ;  /* 0x00000000ff007212 */ /* 0x000fe400078e33ff */
[-C--:B------:R-:W-:Y:S02]  /*2d30*/  ISETP.GT.AND P0, PT, R6, R3.reuse, PT ;  /* 0x000000030600720c */ /* 0x080fe40003f04270 */
[----:B------:R-:W-:-:S04]  /*2d40*/  IADD3 R0, PT, PT, R0, R3, RZ ;  /* 0x0000000300007210 */ /* 0x000fc80007ffe0ff */
[----:B------:R-:W-:-:S05]  /*2d50*/  SEL R6, R0, 0x1f, P0 ;  /* 0x0000001f00067807 */ /* 0x000fca0000000000 */
[----:B------:R-:W1:Y:S01]  /*2d60*/  SHFL.DOWN PT, R0, R5, 0x1, R6 ;  /* 0x0820000005007989 */ /* 0x000e6200000e0006 */
[C---:B0-----:R-:W-:Y:S02]  /*2d70*/  ISETP.GE.AND P0, PT, R4.reuse, R6, PT ;  /* 0x000000060400720c */ /* 0x041fe40003f06270 */
[C---:B------:R-:W-:Y:S02]  /*2d80*/  IADD3 R7, PT, PT, R4.reuse, 0x2, RZ ;  /* 0x0000000204077810 */ /* 0x040fe40007ffe0ff */
[----:B------:R-:W-:-:S09]  /*2d90*/  ISETP.NE.AND P1, PT, R4, RZ, PT ;  /* 0x000000ff0400720c */ /* 0x000fd20003f25270 */
[----:B-1----:R-:W-:Y:S01]  /*2da0*/  @!P0 FADD R5, R0, R5 ;  /* 0x0000000500058221 */ /* 0x002fe20000000000 */
[-C--:B------:R-:W-:Y:S02]  /*2db0*/  ISETP.GT.AND P0, PT, R7, R6.reuse, PT ;  /* 0x000000060700720c */ /* 0x080fe40003f04270 */
[----:B------:R-:W-:Y:S01]  /*2dc0*/  IADD3 R7, PT, PT, R4, 0x4, RZ ;  /* 0x0000000404077810 */ /* 0x000fe20007ffe0ff */
[----:B------:R-:W0:Y:S01]  /*2dd0*/  @!P1 S2R R8, SR_CgaCtaId ;  /* 0x0000000000089919 */ /* 0x000e220000008800 */
        /* <DEDUP_REMOVED lines=31> */
[----:B-1----:R-:W1:Y:S04]  /*2fd0*/  LDS.128 R4, [UR4+0x20] ;  /* 0x00002004ff047984 */ /* 0x002e680008000c00 */
        /* <DEDUP_REMOVED lines=29> */
.L_x_146:
        /* <DEDUP_REMOVED lines=28> */
[----:B------:R-:W-:Y:S02]  /*3370*/  HFMA2 R11, -RZ, RZ, 0, 0.0078125 ;  /* 0x00002000ff0b7431 */ /* 0x000fe400000001ff */
        /* <DEDUP_REMOVED lines=11> */
.L_x_162:
[----:B------:R-:W-:-:S05]  /*3430*/  IMAD.WIDE R2, R11, 0x4, R4 ;  /* 0x000000040b027825 */ /* 0x000fca00078e0204 */
        /* <DEDUP_REMOVED lines=15> */
[----:B------:R0:W5:Y:S02]  /*3530*/  LDG.E.CONSTANT R18, desc[UR6][R2.64+0x7800] ;  /* 0x0078000602127981 */ /* 0x000164000c1e9900 */
[----:B0-----:R-:W-:-:S04]  /*3540*/  MOV R3, R7 ;  /* 0x0000000700037202 */ /* 0x001fc80000000f00 */
[----:B------:R-:W-:-:S04]  /*3550*/  IADD3 R2, PT, PT, -R11, R3, RZ ;  /* 0x000000030b027210 */ /* 0x000fc80007ffe1ff */
[----:B------:R-:W-:Y:S01]  /*3560*/  ISETP.GE.AND P0, PT, R2, 0x2000, PT ;  /* 0x000020000200780c */ /* 0x000fe20003f06270 */
        /* <DEDUP_REMOVED lines=17> */
[----:B------:R-:W-:-:S04]  /*3680*/  IADD3 R11, PT, PT, R11, 0x2000, RZ ;  /* 0x000020000b0b7810 */ /* 0x000fc80007ffe0ff */
[----:B------:R-:W-:-:S13]  /*3690*/  ISETP.GT.AND P0, PT, R11, R6, PT ;  /* 0x000000060b00720c */ /* 0x000fda0003f04270 */
[----:B------:R-:W-:Y:S05]  /*36a0*/  @!P0 BRA `(.L_x_162) ;  /* 0xfffffffc00608947 */ /* 0x000fea000383ffff */
.L_x_160:
        /* <DEDUP_REMOVED lines=20> */
.L_x_166:
        /* <DEDUP_REMOVED lines=8> */
.L_x_165:
[----:B------:R-:W-:Y:S05]  /*3870*/  BSYNC.RECONVERGENT B2 ;  /* 0x0000000000027941 */ /* 0x000fea0003800200 */
.L_x_164:
        /* <DEDUP_REMOVED lines=16> */
.L_x_169:
        /* <DEDUP_REMOVED lines=46> */
.L_x_168:
[----:B------:R-:W-:Y:S05]  /*3c60*/  BSYNC.RECONVERGENT B2 ;  /* 0x0000000000027941 */ /* 0x000fea0003800200 */
.L_x_167:
        /* <DEDUP_REMOVED lines=31> */
.L_x_171:
[----:B------:R-:W-:Y:S05]  /*3e60*/  BSYNC.RECONVERGENT B2 ;  /* 0x0000000000027941 */ /* 0x000fea0003800200 */
.L_x_170:
        /* <DEDUP_REMOVED lines=12> */
.L_x_163:
[----:B------:R-:W-:Y:S05]  /*3f30*/  BSYNC.RECONVERGENT B1 ;  /* 0x0000000000017941 */ /* 0x000fea0003800200 */
.L_x_161:
        /* <DEDUP_REMOVED lines=50> */
[----:B------:R-:W-:-:S07]  /*4260*/  FADD R0, R18, R19 ;  /* 0x0000001312007221 */ /* 0x000fce0000000000 */
.L_x_133:
[----:B------:R-:W-:Y:S05]  /*4270*/  BSYNC.RECONVERGENT B0 ;  /* 0x0000000000007941 */ /* 0x000fea0003800200 */
.L_x_117:
[----:B------:R-:W-:Y:S05]  /*4280*/  @P0 EXIT ;  /* 0x000000000000094d */ /* 0x000fea0003800000 */
[----:B0-23--:R-:W0:Y:S01]  /*4290*/  LDC.64 R2, c[0x0][0x388] ;  /* 0x0000e200ff027b82 */ /* 0x00de220000000a00 */
[----:B------:R-:W4:Y:S02]  /*42a0*/  LDCU UR4, c[0x0][0x398] ;  /* 0x00007300ff0477ac */ /* 0x000f240008000800 */
[----:B----4-:R-:W-:-:S05]  /*42b0*/  FADD R5, R0, UR4 ;  /* 0x0000000400057e21 */ /* 0x010fca0008000000 */
[----:B0-----:R-:W-:Y:S01]  /*42c0*/  STG.E desc[UR6][R2.64], R5 ;  /* 0x0000000502007986 */ /* 0x001fe2000c101906 */
[----:B------:R-:W-:Y:S05]  /*42d0*/  EXIT ;  /* 0x000000000000794d */ /* 0x000fea0003800000 */
.L_x_172:
        /* <DEDUP_REMOVED lines=10> */
.L_x_268:


//--------------------- .text._ZN3cub18CUB_300001_SM_10006detail6reduce18DeviceReduceKernelINS2_10policy_hubIfjN4cuda3std3__44plusIfEEE10Policy1000EN6thrust24THRUST_300001_SM_1000_NS6detail15normal_iteratorINSD_10device_ptrIfEEEEjS9_fNS7_10__identityEEEvT0_PT3_T1_NS0_13GridEvenShareISN_EET2_T4_ --------------------------
	.section	.text._ZN3cub18CUB_300001_SM_10006detail6reduce18DeviceReduceKernelINS2_10policy_hubIfjN4cuda3std3__44plusIfEEE10Policy1000EN6thrust24THRUST_300001_SM_1000_NS6detail15normal_iteratorINSD_10device_ptrIfEEEEjS9_fNS7_10__identityEEEvT0_PT3_T1_NS0_13GridEvenShareISN_EET2_T4_,"ax",@progbits
	.align	128
        .global         _ZN3cub18CUB_300001_SM_10006detail6reduce18DeviceReduceKernelINS2_10policy_hubIfjN4cuda3std3__44plusIfEEE10Policy1000EN6thrust24THRUST_300001_SM_1000_NS6detail15normal_iteratorINSD_10device_ptrIfEEEEjS9_fNS7_10__identityEEEvT0_PT3_T1_NS0_13GridEvenShareISN_EET2_T4_
        .type           _ZN3cub18CUB_300001_SM_10006detail6reduce18DeviceReduceKernelINS2_10policy_hubIfjN4cuda3std3__44plusIfEEE10Policy1000EN6thrust24THRUST_300001_SM_1000_NS6detail15normal_iteratorINSD_10device_ptrIfEEEEjS9_fNS7_10__identityEEEvT0_PT3_T1_NS0_13GridEvenShareISN_EET2_T4_,@function
        .size           _ZN3cub18CUB_300001_SM_10006detail6reduce18DeviceReduceKernelINS2_10policy_hubIfjN4cuda3std3__44plusIfEEE10Policy1000EN6thrust24THRUST_300001_SM_1000_NS6detail15normal_iteratorINSD_10device_ptrIfEEEEjS9_fNS7_10__identityEEEvT0_PT3_T1_NS0_13GridEvenShareISN_EET2_T4_,(.L_x_269 - _ZN3cub18CUB_300001_SM_10006detail6reduce18DeviceReduceKernelINS2_10policy_hubIfjN4cuda3std3__44plusIfEEE10Policy1000EN6thrust24THRUST_300001_SM_1000_NS6detail15normal_iteratorINSD_10device_ptrIfEEEEjS9_fNS7_10__identityEEEvT0_PT3_T1_NS0_13GridEvenShareISN_EET2_T4_)
        .other          _ZN3cub18CUB_300001_SM_10006detail6reduce18DeviceReduceKernelINS2_10policy_hubIfjN4cuda3std3__44plusIfEEE10Policy1000EN6thrust24THRUST_300001_SM_1000_NS6detail15normal_iteratorINSD_10device_ptrIfEEEEjS9_fNS7_10__identityEEEvT0_PT3_T1_NS0_13GridEvenShareISN_EET2_T4_,@"STO_CUDA_ENTRY STV_DEFAULT"
_ZN3cub18CUB_300001_SM_10006detail6reduce18DeviceReduceKernelINS2_10policy_hubIfjN4cuda3std3__44plusIfEEE10Policy1000EN6thrust24THRUST_300001_SM_1000_NS6detail15normal_iteratorINSD_10device_ptrIfEEEEjS9_fNS7_10__identityEEEvT0_PT3_T1_NS0_13GridEvenShareISN_EET2_T4_:
.text._ZN3cub18CUB_300001_SM_10006detail6reduce18DeviceReduceKernelINS2_10policy_hubIfjN4cuda3std3__44plusIfEEE10Policy1000EN6thrust24THRUST_300001_SM_1000_NS6detail15normal_iteratorINSD_10device_ptrIfEEEEjS9_fNS7_10__identityEEEvT0_PT3_T1_NS0_13GridEvenShareISN_EET2_T4_:
[----:B------:R-:W-:Y:S01]  /*0000*/  LDC R1, c[0x0][0x37c] ;  /* 0x0000df00ff017b82 */ /* 0x000fe20000000800 */
[----:B------:R-:W0:Y:S07]  /*0010*/  S2R R3, SR_CTAID.X ;  /* 0x0000000000037919 */ /* 0x000e2e0000002500 */
[----:B------:R-:W1:Y:S01]  /*0020*/  LDC.64 R6, c[0x0][0x3a8] ;  /* 0x0000ea00ff067b82 */ /* 0x000e620000000a00 */
[----:B------:R-:W2:Y:S01]  /*0030*/  LDCU.64 UR6, c[0x0][0x358] ;  /* 0x00006b00ff0677ac */ /* 0x000ea20008000a00 */
[----:B------:R-:W-:Y:S01]  /*0040*/  BSSY.RECONVERGENT B0, `(.L_x_173) ;  /* 0x000027a000007945 */ /* 0x000fe20003800200 */
[----:B-1----:R-:W-:Y:S01]  /*0050*/  SHF.L.U32 R13, R7, 0xd, RZ ;  /* 0x0000000d070d7819 */ /* 0x002fe200000006ff */
[----:B0-----:R-:W-:-:S05]  /*0060*/  IMAD R0, R3, -0x2000, R6 ;  /* 0xffffe00003007824 */ /* 0x001fca00078e0206 */
[----:B------:R-:W-:-:S13]  /*0070*/  ISETP.GT.U32.AND P0, PT, R0, 0x1fff, PT ;  /* 0x00001fff0000780c */ /* 0x000fda0003f04070 */
[----:B--2---:R-:W-:Y:S05]  /*0080*/  @P0 BRA `(.L_x_174) ;  /* 0x0000001000d40947 */ /* 0x004fea0003800000 */
[----:B------:R-:W0:Y:S01]  /*0090*/  S2R R2, SR_TID.X ;  /* 0x0000000000027919 */ /* 0x000e220000002100 */
[----:B------:R-:W-:Y:S01]  /*00a0*/  BSSY.RECONVERGENT B1, `(.L_x_175) ;  /* 0x000000a000017945 */ /* 0x000fe20003800200 */
[----:B------:R-:W-:Y:S01]  /*00b0*/  HFMA2 R15, -RZ, RZ, 0, 0 ;  /* 0x00000000ff0f7431 */ /* 0x000fe200000001ff */
[----:B0-----:R-:W-:Y:S02]  /*00c0*/  ISETP.GE.U32.AND P0, PT, R2, R0, PT ;  /* 0x000000000200720c */ /* 0x001fe40003f06070 */
[----:B------:R-:W-:-:S11]  /*00d0*/  MOV R4, R2 ;  /* 0x0000000200047202 */ /* 0x000fd60000000f00 */
[----:B------:R-:W-:Y:S05]  /*00e0*/  @P0 BRA `(.L_x_176) ;  /* 0x0000000000140947 */ /* 0x000fea0003800000 */
[----:B------:R-:W0:Y:S01]  /*00f0*/  LDC.64 R8, c[0x0][0x380] ;  /* 0x0000e000ff087b82 */ /* 0x000e220000000a00 */
[----:B------:R-:W-:-:S05]  /*0100*/  LEA R5, R3, R2, 0xd ;  /* 0x0000000203057211 */ /* 0x000fca00078e68ff */
[----:B0-----:R-:W-:-:S05]  /*0110*/  IMAD.WIDE.U32 R8, R5, 0x4, R8 ;  /* 0x0000000405087825 */ /* 0x001fca00078e0008 */
[----:B------:R0:W5:Y:S01]  /*0120*/  LDG.E R15, desc[UR6][R8.64] ;  /* 0x00000006080f7981 */ /* 0x000162000c1e1900 */
[----:B------:R-:W-:-:S07]  /*0130*/  IADD3 R4, PT, PT, R2, 0x200, RZ ;  /* 0x0000020002047810 */ /* 0x000fce0007ffe0ff */
.L_x_176:
[----:B------:R-:W-:Y:S05]  /*0140*/  BSYNC.RECONVERGENT B1 ;  /* 0x0000000000017941 */ /* 0x000fea0003800200 */
.L_x_175:
[----:B------:R-:W-:Y:S01]  /*0150*/  ISETP.GE.U32.AND P0, PT, R4, R0, PT ;  /* 0x000000000400720c */ /* 0x000fe20003f06070 */
[----:B------:R-:W-:-:S12]  /*0160*/  BSSY.RECONVERGENT B1, `(.L_x_177) ;  /* 0x00000a5000017945 */ /* 0x000fd80003800200 */
[----:B------:R-:W-:Y:S05]  /*0170*/  @P0 BRA `(.L_x_178) ;  /* 0x00000008008c0947 */ /* 0x000fea0003800000 */
[----:B------:R-:W-:Y:S01]  /*0180*/  LOP3.LUT R5, RZ, R4, RZ, 0x33, !PT ;  /* 0x00000004ff057212 */ /* 0x000fe200078e33ff */
[----:B------:R-:W-:Y:S03]  /*0190*/  BSSY.RECONVERGENT B2, `(.L_x_179) ;  /* 0x0000053000027945 */ /* 0x000fe60003800200 */
[----:B------:R-:W-:-:S05]  /*01a0*/  IADD3 R6, PT, PT, R5, R6, RZ ;  /* 0x0000000605067210 */ /* 0x000fca0007ffe0ff */
[----:B------:R-:W-:-:S05]  /*01b0*/  IMAD R6, R3, -0x2000, R6 ;  /* 0xffffe00003067824 */ /* 0x000fca00078e0206 */
[C---:B------:R-:W-:Y:S02]  /*01c0*/  ISETP.GE.U32.AND P0, PT, R6.reuse, 0x1e00, PT ;  /* 0x00001e000600780c */ /* 0x040fe40003f06070 */
[----:B------:R-:W-:-:S04]  /*01d0*/  LEA.HI R5, R6, 0x1, RZ, 0x17 ;  /* 0x0000000106057811 */ /* 0x000fc800078fb8ff */
[----:B------:R-:W-:-:S07]  /*01e0*/  LOP3.LUT R6, R5, 0xf, RZ, 0xc0, !PT ;  /* 0x0000000f05067812 */ /* 0x000fce00078ec0ff */
[----:B------:R-:W-:Y:S05]  /*01f0*/  @!P0 BRA `(.L_x_180) ;  /* 0x0000000400308947 */ /* 0x000fea0003800000 */
[----:B------:R-:W-:Y:S01]  /*0200*/  LOP3.LUT R10, R5, 0xfffff0, RZ, 0xc0, !PT ;  /* 0x00fffff0050a7812 */ /* 0x000fe200078ec0ff */
[----:B------:R-:W-:Y:S01]  /*0210*/  BSSY.RECONVERGENT B3, `(.L_x_181) ;  /* 0x0000049000037945 */ /* 0x000fe20003800200 */
[----:B0-----:R-:W-:Y:S02]  /*0220*/  LOP3.LUT R9, R4, 0x1000, RZ, 0xfc, !PT ;  /* 0x0000100004097812 */ /* 0x001fe400078efcff */
[----:B------:R-:W-:Y:S02]  /*0230*/  LEA R4, R3, R4, 0xd ;  /* 0x0000000403047211 */ /* 0x000fe400078e68ff */
[----:B------:R-:W-:-:S07]  /*0240*/  IADD3 R10, PT, PT, -R10, RZ, RZ ;  /* 0x000000ff0a0a7210 */ /* 0x000fce0007ffe1ff */
.L_x_182:
[----:B------:R-:W0:Y:S02]  /*0250*/  LDC.64 R12, c[0x0][0x380] ;  /* 0x0000e000ff0c7b82 */ /* 0x000e240000000a00 */
[----:B0-----:R-:W-:-:S05]  /*0260*/  IMAD.WIDE.U32 R22, R4, 0x4, R12 ;  /* 0x0000000404167825 */ /* 0x001fca00078e000c */
[----:B------:R0:W2:Y:S01]  /*0270*/  LDG.E R8, desc[UR6][R22.64] ;  /* 0x0000000616087981 */ /* 0x0000a2000c1e1900 */
[C---:B------:R-:W-:Y:S02]  /*0280*/  IADD3 R25, PT, PT, R4.reuse, 0x200, RZ ;  /* 0x0000020004197810 */ /* 0x040fe40007ffe0ff */
[C---:B------:R-:W-:Y:S02]  /*0290*/  IADD3 R21, PT, PT, R4.reuse, 0x400, RZ ;  /* 0x0000040004157810 */ /* 0x040fe40007ffe0ff */
[C---:B------:R-:W-:Y:S01]  /*02a0*/  IADD3 R17, PT, PT, R4.reuse, 0x600, RZ ;  /* 0x0000060004117810 */ /* 0x040fe20007ffe0ff */
[----:B------:R-:W-:Y:S01]  /*02b0*/  IMAD.WIDE.U32 R24, R25, 0x4, R12 ;  /* 0x0000000419187825 */ /* 0x000fe200078e000c */
[----:B------:R-:W-:-:S03]  /*02c0*/  IADD3 R19, PT, PT, R4, 0x800, RZ ;  /* 0x0000080004137810 */ /* 0x000fc60007ffe0ff */
[--C-:B------:R-:W-:Y:S01]  /*02d0*/  IMAD.WIDE.U32 R20, R21, 0x4, R12.reuse ;  /* 0x0000000415147825 */ /* 0x100fe200078e000c */
[----:B------:R-:W3:Y:S01]  /*02e0*/  LDG.E R7, desc[UR6][R24.64] ;  /* 0x0000000618077981 */ /* 0x000ee2000c1e1900 */
[C---:B------:R-:W-:Y:S02]  /*02f0*/  IADD3 R11, PT, PT, R4.reuse, 0xa00, RZ ;  /* 0x00000a00040b7810 */ /* 0x040fe40007ffe0ff */
[--C-:B------:R-:W-:Y:S01]  /*0300*/  IMAD.WIDE.U32 R16, R17, 0x4, R12.reuse ;  /* 0x0000000411107825 */ /* 0x100fe200078e000c */
[----:B------:R1:W4:Y:S01]  /*0310*/  LDG.E R29, desc[UR6][R20.64] ;  /* 0x00000006141d7981 */ /* 0x000322000c1e1900 */
[C---:B------:R-:W-:Y:S02]  /*0320*/  IADD3 R14, PT, PT, R4.reuse, 0xc00, RZ ;  /* 0x00000c00040e7810 */ /* 0x040fe40007ffe0ff */
[--C-:B------:R-:W-:Y:S01]  /*0330*/  IMAD.WIDE.U32 R18, R19, 0x4, R12.reuse ;  /* 0x0000000413127825 */ /* 0x100fe200078e000c */
[----:B------:R1:W4:Y:S03]  /*0340*/  LDG.E R28, desc[UR6][R16.64] ;  /* 0x00000006101c7981 */ /* 0x000326000c1e1900 */
[----:B0-----:R-:W-:Y:S01]  /*0350*/  IMAD.WIDE.U32 R22, R11, 0x4, R12 ;  /* 0x000000040b167825 */ /* 0x001fe200078e000c */
[----:B------:R-:W4:Y:S01]  /*0360*/  LDG.E R27, desc[UR6][R18.64] ;  /* 0x00000006121b7981 */ /* 0x000f22000c1e1900 */
[----:B------:R-:W-:-:S02]  /*0370*/  IADD3 R11, PT, PT, R4, 0xe00, RZ ;  /* 0x00000e00040b7810 */ /* 0x000fc40007ffe0ff */
[--C-:B-1----:R-:W-:Y:S01]  /*0380*/  IMAD.WIDE.U32 R20, R14, 0x4, R12.reuse ;  /* 0x000000040e147825 */ /* 0x102fe200078e000c */
[----:B------:R0:W4:Y:S01]  /*0390*/  LDG.E R26, desc[UR6][R22.64] ;  /* 0x00000006161a7981 */ /* 0x000122000c1e1900 */
[C---:B------:R-:W-:Y:S02]  /*03a0*/  IADD3 R14, PT, PT, R4.reuse, 0x1000, RZ ;  /* 0x00001000040e7810 */ /* 0x040fe40007ffe0ff */
[C---:B------:R-:W-:Y:S01]  /*03b0*/  IADD3 R24, PT, PT, R4.reuse, 0x1200, RZ ;  /* 0x0000120004187810 */ /* 0x040fe20007ffe0ff */
[--C-:B------:R-:W-:Y:S01]  /*03c0*/  IMAD.WIDE.U32 R16, R11, 0x4, R12.reuse ;  /* 0x000000040b107825 */ /* 0x100fe200078e000c */
[----:B------:R1:W4:Y:S01]  /*03d0*/  LDG.E R25, desc[UR6][R20.64] ;  /* 0x0000000614197981 */ /* 0x000322000c1e1900 */
[----:B------:R-:W-:Y:S02]  /*03e0*/  IADD3 R11, PT, PT, R4, 0x1400, RZ ;  /* 0x00001400040b7810 */ /* 0x000fe40007ffe0ff */
[--C-:B0-----:R-:W-:Y:S02]  /*03f0*/  IMAD.WIDE.U32 R22, R24, 0x4, R12.reuse ;  /* 0x0000000418167825 */ /* 0x101fe400078e000c */
[----:B------:R0:W4:Y:S02]  /*0400*/  LDG.E R24, desc[UR6][R16.64] ;  /* 0x0000000610187981 */ /* 0x000124000c1e1900 */
[--C-:B-1----:R-:W-:Y:S01]  /*0410*/  IMAD.WIDE.U32 R20, R14, 0x4, R12.reuse ;  /* 0x000000040e147825 */ /* 0x102fe200078e000c */
[C---:B------:R-:W-:Y:S01]  /*0420*/  IADD3 R14, PT, PT, R4.reuse, 0x1600, RZ ;  /* 0x00001600040e7810 */ /* 0x040fe20007ffe0ff */
[----:B------:R1:W4:Y:S04]  /*0430*/  LDG.E R18, desc[UR6][R22.64] ;  /* 0x0000000616127981 */ /* 0x000328000c1e1900 */
[----:B------:R1:W4:Y:S01]  /*0440*/  LDG.E R19, desc[UR6][R20.64] ;  /* 0x0000000614137981 */ /* 0x000322000c1e1900 */
[----:B0-----:R-:W-:Y:S01]  /*0450*/  IMAD.WIDE.U32 R16, R11, 0x4, R12 ;  /* 0x000000040b107825 */ /* 0x001fe200078e000c */
[----:B-1----:R-:W-:-:S04]  /*0460*/  IADD3 R23, PT, PT, R4, 0x1800, RZ ;  /* 0x0000180004177810 */ /* 0x002fc80007ffe0ff */
[----:B------:R0:W4:Y:S01]  /*0470*/  LDG.E R11, desc[UR6][R16.64] ;  /* 0x00000006100b7981 */ /* 0x000122000c1e1900 */
[C---:B------:R-:W-:Y:S01]  /*0480*/  IADD3 R21, PT, PT, R4.reuse, 0x1a00, RZ ;  /* 0x00001a0004157810 */ /* 0x040fe20007ffe0ff */
[----:B0-----:R-:W-:Y:S01]  /*0490*/  IMAD.WIDE.U32 R16, R23, 0x4, R12 ;  /* 0x0000000417107825 */ /* 0x001fe200078e000c */
[----:B------:R-:W-:-:S03]  /*04a0*/  IADD3 R23, PT, PT, R4, 0x1c00, RZ ;  /* 0x00001c0004177810 */ /* 0x000fc60007ffe0ff */
[--C-:B------:R-:W-:Y:S02]  /*04b0*/  IMAD.WIDE.U32 R20, R21, 0x4, R12.reuse ;  /* 0x0000000415147825 */ /* 0x100fe400078e000c */
[----:B------:R-:W4:Y:S02]  /*04c0*/  LDG.E R16, desc[UR6][R16.64] ;  /* 0x0000000610107981 */ /* 0x000f24000c1e1900 */
[----:B------:R-:W-:Y:S02]  /*04d0*/  IMAD.WIDE.U32 R22, R23, 0x4, R12 ;  /* 0x0000000417167825 */ /* 0x000fe400078e000c */
[----:B------:R-:W4:Y:S04]  /*04e0*/  LDG.E R20, desc[UR6][R20.64] ;  /* 0x0000000614147981 */ /* 0x000f28000c1e1900 */
[----:B------:R-:W4:Y:S01]  /*04f0*/  LDG.E R22, desc[UR6][R22.64] ;  /* 0x0000000616167981 */ /* 0x000f22000c1e1900 */
[----:B--2--5:R-:W-:Y:S01]  /*0500*/  FADD R8, R8, R15 ;  /* 0x0000000f08087221 */ /* 0x024fe20000000000 */
[----:B------:R-:W-:-:S06]  /*0510*/  IMAD.WIDE.U32 R14, R14, 0x4, R12 ;  /* 0x000000040e0e7825 */ /* 0x000fcc00078e000c */
[----:B------:R0:W2:Y:S02]  /*0520*/  LDG.E R14, desc[UR6][R14.64] ;  /* 0x000000060e0e7981 */ /* 0x0000a4000c1e1900 */
[----:B0-----:R-:W-:-:S05]  /*0530*/  IADD3 R15, PT, PT, R4, 0x1e00, RZ ;  /* 0x00001e00040f7810 */ /* 0x001fca0007ffe0ff */
[----:B------:R-:W-:-:S06]  /*0540*/  IMAD.WIDE.U32 R12, R15, 0x4, R12 ;  /* 0x000000040f0c7825 */ /* 0x000fcc00078e000c */
[----:B------:R-:W2:Y:S01]  /*0550*/  LDG.E R12, desc[UR6][R12.64] ;  /* 0x000000060c0c7981 */ /* 0x000ea2000c1e1900 */
        /* <DEDUP_REMOVED lines=8> */
[----:B------:R-:W-:Y:S01]  /*05e0*/  FADD R18, R19, R18 ;  /* 0x0000001213127221 */ /* 0x000fe20000000000 */
[----:B------:R-:W-:-:S03]  /*05f0*/  IADD3 R10, PT, PT, R10, 0x10, RZ ;  /* 0x000000100a0a7810 */ /* 0x000fc60007ffe0ff */
[----:B------:R-:W-:Y:S01]  /*0600*/  FADD R11, R18, R11 ;  /* 0x0000000b120b7221 */ /* 0x000fe20000000000 */
[----:B------:R-:W-:Y:S02]  /*0610*/  ISETP.NE.AND P0, PT, R10, RZ, PT ;  /* 0x000000ff0a00720c */ /* 0x000fe40003f05270 */
[----:B------:R-:W-:Y:S02]  /*0620*/  IADD3 R9, PT, PT, R9, 0x2000, RZ ;  /* 0x0000200009097810 */ /* 0x000fe40007ffe0ff */
[----:B------:R-:W-:Y:S01]  /*0630*/  IADD3 R4, PT, PT, R4, 0x2000, RZ ;  /* 0x0000200004047810 */ /* 0x000fe20007ffe0ff */
[----:B--2---:R-:W-:-:S04]  /*0640*/  FADD R11, R11, R14 ;  /* 0x0000000e0b0b7221 */ /* 0x004fc80000000000 */
[----:B------:R-:W-:-:S04]  /*0650*/  FADD R11, R11, R16 ;  /* 0x000000100b0b7221 */ /* 0x000fc80000000000 */
[----:B------:R-:W-:-:S04]  /*0660*/  FADD R11, R11, R20 ;  /* 0x000000140b0b7221 */ /* 0x000fc80000000000 */
[----:B------:R-:W-:-:S04]  /*0670*/  FADD R11, R11, R22 ;  /* 0x000000160b0b7221 */ /* 0x000fc80000000000 */
[----:B------:R-:W-:Y:S01]  /*0680*/  FADD R15, R11, R12 ;  /* 0x0000000c0b0f7221 */ /* 0x000fe20000000000 */
[----:B------:R-:W-:Y:S06]  /*0690*/  @P0 BRA `(.L_x_182) ;  /* 0xfffffff800ec0947 */ /* 0x000fec000383ffff */
[----:B------:R-:W-:Y:S05]  /*06a0*/  BSYNC.RECONVERGENT B3 ;  /* 0x0000000000037941 */ /* 0x000fea0003800200 */
.L_x_181:
[----:B------:R-:W-:-:S07]  /*06b0*/  IADD3 R4, PT, PT, R9, -0x1000, RZ ;  /* 0xfffff00009047810 */ /* 0x000fce0007ffe0ff */
.L_x_180:
[----:B------:R-:W-:Y:S05]  /*06c0*/  BSYNC.RECONVERGENT B2 ;  /* 0x0000000000027941 */ /* 0x000fea0003800200 */
.L_x_179:
[----:B------:R-:W-:-:S13]  /*06d0*/  ISETP.NE.AND P0, PT, R6, RZ, PT ;  /* 0x000000ff0600720c */ /* 0x000fda0003f05270 */
[----:B------:R-:W-:Y:S05]  /*06e0*/  @!P0 BRA `(.L_x_178) ;  /* 0x0000000400308947 */ /* 0x000fea0003800000 */
[----:B------:R-:W-:Y:S01]  /*06f0*/  ISETP.GE.U32.AND P0, PT, R6, 0x8, PT ;  /* 0x000000080600780c */ /* 0x000fe20003f06070 */
[----:B------:R-:W-:Y:S01]  /*0700*/  BSSY.RECONVERGENT B2, `(.L_x_183) ;  /* 0x0000026000027945 */ /* 0x000fe20003800200 */
[----:B------:R-:W-:-:S04]  /*0710*/  LOP3.LUT R22, R5, 0x7, RZ, 0xc0, !PT ;  /* 0x0000000705167812 */ /* 0x000fc800078ec0ff */
[----:B------:R-:W-:-:S07]  /*0720*/  ISETP.NE.AND P1, PT, R22, RZ, PT ;  /* 0x000000ff1600720c */ /* 0x000fce0003f25270 */
[----:B------:R-:W-:Y:S06]  /*0730*/  @!P0 BRA `(.L_x_184) ;  /* 0x0000000000888947 */ /* 0x000fec0003800000 */
[----:B------:R-:W1:Y:S01]  /*0740*/  LDC.64 R6, c[0x0][0x380] ;  /* 0x0000e000ff067b82 */ /* 0x000e620000000a00 */
[----:B------:R-:W-:-:S04]  /*0750*/  LEA R19, R3, R4, 0xd ;  /* 0x0000000403137211 */ /* 0x000fc800078e68ff */
[C---:B------:R-:W-:Y:S02]  /*0760*/  IADD3 R17, PT, PT, R19.reuse, 0x200, RZ ;  /* 0x0000020013117810 */ /* 0x040fe40007ffe0ff */
[C---:B------:R-:W-:Y:S02]  /*0770*/  IADD3 R21, PT, PT, R19.reuse, 0x400, RZ ;  /* 0x0000040013157810 */ /* 0x040fe40007ffe0ff */
[C---:B------:R-:W-:Y:S02]  /*0780*/  IADD3 R13, PT, PT, R19.reuse, 0x600, RZ ;  /* 0x00000600130d7810 */ /* 0x040fe40007ffe0ff */
[C---:B0-----:R-:W-:Y:S01]  /*0790*/  IADD3 R9, PT, PT, R19.reuse, 0x800, RZ ;  /* 0x0000080013097810 */ /* 0x041fe20007ffe0ff */
[----:B-1----:R-:W-:-:S04]  /*07a0*/  IMAD.WIDE.U32 R10, R19, 0x4, R6 ;  /* 0x00000004130a7825 */ /* 0x002fc800078e0006 */
[--C-:B------:R-:W-:Y:S01]  /*07b0*/  IMAD.WIDE.U32 R16, R17, 0x4, R6.reuse ;  /* 0x0000000411107825 */ /* 0x100fe200078e0006 */
[----:B------:R0:W2:Y:S03]  /*07c0*/  LDG.E R14, desc[UR6][R10.64] ;  /* 0x000000060a0e7981 */ /* 0x0000a6000c1e1900 */
[--C-:B------:R-:W-:Y:S01]  /*07d0*/  IMAD.WIDE.U32 R20, R21, 0x4, R6.reuse ;  /* 0x0000000415147825 */ /* 0x100fe200078e0006 */
[----:B------:R1:W3:Y:S03]  /*07e0*/  LDG.E R18, desc[UR6][R16.64] ;  /* 0x0000000610127981 */ /* 0x0002e6000c1e1900 */
[--C-:B------:R-:W-:Y:S01]  /*07f0*/  IMAD.WIDE.U32 R12, R13, 0x4, R6.reuse ;  /* 0x000000040d0c7825 */ /* 0x100fe200078e0006 */
[----:B------:R-:W-:Y:S01]  /*0800*/  IADD3 R23, PT, PT, R19, 0xa00, RZ ;  /* 0x00000a0013177810 */ /* 0x000fe20007ffe0ff */
[----:B------:R-:W4:Y:S02]  /*0810*/  LDG.E R20, desc[UR6][R20.64] ;  /* 0x0000000614147981 */ /* 0x000f24000c1e1900 */
[--C-:B------:R-:W-:Y:S01]  /*0820*/  IMAD.WIDE.U32 R8, R9, 0x4, R6.reuse ;  /* 0x0000000409087825 */ /* 0x100fe200078e0006 */
[----:B------:R-:W-:Y:S01]  /*0830*/  IADD3 R25, PT, PT, R19, 0xc00, RZ ;  /* 0x00000c0013197810 */ /* 0x000fe20007ffe0ff */
[----:B------:R-:W4:Y:S02]  /*0840*/  LDG.E R12, desc[UR6][R12.64] ;  /* 0x000000060c0c7981 */ /* 0x000f24000c1e1900 */
[--C-:B0-----:R-:W-:Y:S01]  /*0850*/  IMAD.WIDE.U32 R10, R23, 0x4, R6.reuse ;  /* 0x00000004170a7825 */ /* 0x101fe200078e0006 */
[----:B------:R-:W-:Y:S01]  /*0860*/  IADD3 R19, PT, PT, R19, 0xe00, RZ ;  /* 0x00000e0013137810 */ /* 0x000fe20007ffe0ff */
[----:B------:R-:W4:Y:S02]  /*0870*/  LDG.E R8, desc[UR6][R8.64] ;  /* 0x0000000608087981 */ /* 0x000f24000c1e1900 */
[----:B-1----:R-:W-:-:S02]  /*0880*/  IMAD.WIDE.U32 R16, R25, 0x4, R6 ;  /* 0x0000000419107825 */ /* 0x002fc400078e0006 */
[----:B------:R-:W4:Y:S02]  /*0890*/  LDG.E R11, desc[UR6][R10.64] ;  /* 0x000000060a0b7981 */ /* 0x000f24000c1e1900 */
[----:B------:R-:W-:Y:S02]  /*08a0*/  IMAD.WIDE.U32 R6, R19, 0x4, R6 ;  /* 0x0000000413067825 */ /* 0x000fe400078e0006 */
[----:B------:R-:W4:Y:S04]  /*08b0*/  LDG.E R17, desc[UR6][R16.64] ;  /* 0x0000000610117981 */ /* 0x000f28000c1e1900 */
[----:B------:R-:W4:Y:S01]  /*08c0*/  LDG.E R7, desc[UR6][R6.64] ;  /* 0x0000000606077981 */ /* 0x000f22000c1e1900 */
        /* <DEDUP_REMOVED lines=9> */
.L_x_184:
[----:B------:R-:W-:Y:S05]  /*0960*/  BSYNC.RECONVERGENT B2 ;  /* 0x0000000000027941 */ /* 0x000fea0003800200 */
.L_x_183:
[----:B------:R-:W-:Y:S05]  /*0970*/  @!P1 BRA `(.L_x_178) ;  /* 0x00000000008c9947 */ /* 0x000fea0003800000 */
[----:B------:R-:W-:Y:S01]  /*0980*/  ISETP.GE.U32.AND P0, PT, R22, 0x4, PT ;  /* 0x000000041600780c */ /* 0x000fe20003f06070 */
[----:B------:R-:W-:Y:S01]  /*0990*/  BSSY.RECONVERGENT B2, `(.L_x_185) ;  /* 0x0000016000027945 */ /* 0x000fe20003800200 */
[----:B------:R-:W-:-:S04]  /*09a0*/  LOP3.LUT R5, R5, 0x3, RZ, 0xc0, !PT ;  /* 0x0000000305057812 */ /* 0x000fc800078ec0ff */
[----:B------:R-:W-:-:S07]  /*09b0*/  ISETP.NE.AND P1, PT, R5, RZ, PT ;  /* 0x000000ff0500720c */ /* 0x000fce0003f25270 */
[----:B------:R-:W-:Y:S06]  /*09c0*/  @!P0 BRA `(.L_x_186) ;  /* 0x0000000000488947 */ /* 0x000fec0003800000 */
[----:B------:R-:W0:Y:S01]  /*09d0*/  LDC.64 R6, c[0x0][0x380] ;  /* 0x0000e000ff067b82 */ /* 0x000e220000000a00 */
[----:B------:R-:W-:-:S04]  /*09e0*/  LEA R13, R3, R4, 0xd ;  /* 0x00000004030d7211 */ /* 0x000fc800078e68ff */
[C---:B------:R-:W-:Y:S02]  /*09f0*/  IADD3 R11, PT, PT, R13.reuse, 0x200, RZ ;  /* 0x000002000d0b7810 */ /* 0x040fe40007ffe0ff */
[C---:B------:R-:W-:Y:S02]  /*0a00*/  IADD3 R17, PT, PT, R13.reuse, 0x400, RZ ;  /* 0x000004000d117810 */ /* 0x040fe40007ffe0ff */
[C---:B------:R-:W-:Y:S01]  /*0a10*/  IADD3 R19, PT, PT, R13.reuse, 0x600, RZ ;  /* 0x000006000d137810 */ /* 0x040fe20007ffe0ff */
[----:B0-----:R-:W-:-:S04]  /*0a20*/  IMAD.WIDE.U32 R8, R13, 0x4, R6 ;  /* 0x000000040d087825 */ /* 0x001fc800078e0006 */
[--C-:B------:R-:W-:Y:S02]  /*0a30*/  IMAD.WIDE.U32 R10, R11, 0x4, R6.reuse ;  /* 0x000000040b0a7825 */ /* 0x100fe400078e0006 */
[----:B------:R-:W2:Y:S02]  /*0a40*/  LDG.E R8, desc[UR6][R8.64] ;  /* 0x0000000608087981 */ /* 0x000ea4000c1e1900 */
[--C-:B------:R-:W-:Y:S02]  /*0a50*/  IMAD.WIDE.U32 R12, R17, 0x4, R6.reuse ;  /* 0x00000004110c7825 */ /* 0x100fe400078e0006 */
[----:B------:R-:W3:Y:S02]  /*0a60*/  LDG.E R10, desc[UR6][R10.64] ;  /* 0x000000060a0a7981 */ /* 0x000ee4000c1e1900 */
[----:B------:R-:W-:Y:S02]  /*0a70*/  IMAD.WIDE.U32 R6, R19, 0x4, R6 ;  /* 0x0000000413067825 */ /* 0x000fe400078e0006 */
[----:B------:R-:W4:Y:S04]  /*0a80*/  LDG.E R12, desc[UR6][R12.64] ;  /* 0x000000060c0c7981 */ /* 0x000f28000c1e1900 */
[----:B------:R-:W4:Y:S01]  /*0a90*/  LDG.E R6, desc[UR6][R6.64] ;  /* 0x0000000606067981 */ /* 0x000f22000c1e1900 */
[----:B------:R-:W-:Y:S01]  /*0aa0*/  IADD3 R4, PT, PT, R4, 0x800, RZ ;  /* 0x0000080004047810 */ /* 0x000fe20007ffe0ff */
[----:B--2--5:R-:W-:-:S04]  /*0ab0*/  FADD R15, R15, R8 ;  /* 0x000000080f0f7221 */ /* 0x024fc80000000000 */
[----:B---3--:R-:W-:-:S04]  /*0ac0*/  FADD R15, R15, R10 ;  /* 0x0000000a0f0f7221 */ /* 0x008fc80000000000 */
[----:B----4-:R-:W-:-:S04]  /*0ad0*/  FADD R15, R15, R12 ;  /* 0x0000000c0f0f7221 */ /* 0x010fc80000000000 */
[----:B------:R-:W-:-:S07]  /*0ae0*/  FADD R15, R15, R6 ;  /* 0x000000060f0f7221 */ /* 0x000fce0000000000 */
.L_x_186:
[----:B------:R-:W-:Y:S05]  /*0af0*/  BSYNC.RECONVERGENT B2 ;  /* 0x0000000000027941 */ /* 0x000fea0003800200 */
.L_x_185:
[----:B------:R-:W-:Y:S05]  /*0b00*/  @!P1 BRA `(.L_x_178) ;  /* 0x0000000000289947 */ /* 0x000fea0003800000 */
[----:B------:R-:W1:Y:S01]  /*0b10*/  LDC.64 R6, c[0x0][0x380] ;  /* 0x0000e000ff067b82 */ /* 0x000e620000000a00 */
[----:B0-----:R-:W-:Y:S02]  /*0b20*/  LEA R9, R3, R4, 0xd ;  /* 0x0000000403097211 */ /* 0x001fe400078e68ff */
[----:B------:R-:W-:-:S07]  /*0b30*/  IADD3 R8, PT, PT, -R5, RZ, RZ ;  /* 0x000000ff05087210 */ /* 0x000fce0007ffe1ff */
.L_x_187:
[----:B-1----:R-:W-:-:S06]  /*0b40*/  IMAD.WIDE.U32 R4, R9, 0x4, R6 ;  /* 0x0000000409047825 */ /* 0x002fcc00078e0006 */
[----:B------:R-:W2:Y:S01]  /*0b50*/  LDG.E R4, desc[UR6][R4.64] ;  /* 0x0000000604047981 */ /* 0x000ea2000c1e1900 */
[----:B------:R-:W-:Y:S02]  /*0b60*/  IADD3 R8, PT, PT, R8, 0x1, RZ ;  /* 0x0000000108087810 */ /* 0x000fe40007ffe0ff */
[----:B------:R-:W-:Y:S02]  /*0b70*/  IADD3 R9, PT, PT, R9, 0x200, RZ ;  /* 0x0000020009097810 */ /* 0x000fe40007ffe0ff */
[----:B------:R-:W-:Y:S01]  /*0b80*/  ISETP.NE.AND P0, PT, R8, RZ, PT ;  /* 0x000000ff0800720c */ /* 0x000fe20003f05270 */
[----:B--2--5:R-:W-:-:S12]  /*0b90*/  FADD R15, R4, R15 ;  /* 0x0000000f040f7221 */ /* 0x024fd80000000000 */
[----:B------:R-:W-:Y:S05]  /*0ba0*/  @P0 BRA `(.L_x_187) ;  /* 0xfffffffc00e40947 */ /* 0x000fea000383ffff */
.L_x_178:
[----:B------:R-:W-:Y:S05]  /*0bb0*/  BSYNC.RECONVERGENT B1 ;  /* 0x0000000000017941 */ /* 0x000fea0003800200 */
.L_x_177:
[----:B------:R-:W-:-:S13]  /*0bc0*/  ISETP.GE.U32.AND P0, PT, R0, 0x200, PT ;  /* 0x000002000000780c */ /* 0x000fda0003f06070 */
[----:B------:R-:W-:Y:S05]  /*0bd0*/  @!P0 BRA `(.L_x_188) ;  /* 0x0000000000d08947 */ /* 0x000fea0003800000 */
[----:B0-----:R-:W0:Y:S01]  /*0be0*/  S2R R8, SR_LANEID ;  /* 0x0000000000087919 */ /* 0x001e220000000000 */
[----:B-----5:R-:W1:Y:S02]  /*0bf0*/  SHFL.DOWN PT, R0, R15, 0x1, 0x1f ;  /* 0x08201f000f007f89 */ /* 0x020e6400000e0000 */
[----:B-1----:R-:W-:Y:S01]  /*0c00*/  FADD R0, R0, R15 ;  /* 0x0000000f00007221 */ /* 0x002fe20000000000 */
[C---:B0-----:R-:W-:Y:S02]  /*0c10*/  ISETP.GT.AND P0, PT, R8.reuse, 0x1e, PT ;  /* 0x0000001e0800780c */ /* 0x041fe40003f04270 */
[C---:B------:R-:W-:Y:S02]  /*0c20*/  ISETP.NE.AND P1, PT, R8.reuse, RZ, PT ;  /* 0x000000ff0800720c */ /* 0x040fe40003f25270 */
        /* <DEDUP_REMOVED lines=27> */
[----:B------:R-:W0:Y:S04]  /*0de0*/  LDS.128 R12, [UR4+0x10] ;  /* 0x00001004ff0c7984 */ /* 0x000e280008000c00 */
[----:B------:R-:W2:Y:S04]  /*0df0*/  LDS.128 R8, [UR4+0x20] ;  /* 0x00002004ff087984 */ /* 0x000ea80008000c00 */
[----:B-1----:R-:W1:Y:S04]  /*0e00*/  LDS.128 R4, [UR4+0x30] ;  /* 0x00003004ff047984 */ /* 0x002e680008000c00 */
[----:B------:R-:W3:Y:S01]  /*0e10*/  LDS.128 R16, [UR4+0x40] ;  /* 0x00004004ff107984 */ /* 0x000ee20008000c00 */
[----:B0-----:R-:W-:-:S04]  /*0e20*/  FADD R13, R20, R13 ;  /* 0x0000000d140d7221 */ /* 0x001fc80000000000 */
[----:B------:R-:W-:-:S04]  /*0e30*/  FADD R14, R13, R14 ;  /* 0x0000000e0d0e7221 */ /* 0x000fc80000000000 */
[----:B------:R-:W-:-:S04]  /*0e40*/  FADD R15, R14, R15 ;  /* 0x0000000f0e0f7221 */ /* 0x000fc80000000000 */
[----:B--2---:R-:W-:-:S04]  /*0e50*/  FADD R8, R15, R8 ;  /* 0x000000080f087221 */ /* 0x004fc80000000000 */
[----:B------:R-:W-:-:S04]  /*0e60*/  FADD R9, R8, R9 ;  /* 0x0000000908097221 */ /* 0x000fc80000000000 */
[----:B------:R-:W-:-:S04]  /*0e70*/  FADD R10, R9, R10 ;  /* 0x0000000a090a7221 */ /* 0x000fc80000000000 */
[----:B------:R-:W-:-:S04]  /*0e80*/  FADD R11, R10, R11 ;  /* 0x0000000b0a0b7221 */ /* 0x000fc80000000000 */
[----:B-1----:R-:W-:-:S04]  /*0e90*/  FADD R4, R11, R4 ;  /* 0x000000040b047221 */ /* 0x002fc80000000000 */
        /* <DEDUP_REMOVED lines=8> */
.L_x_188:
[----:B0-----:R-:W0:Y:S01]  /*0f20*/  S2R R8, SR_LANEID ;  /* 0x0000000000087919 */ /* 0x001e220000000000 */
[----:B------:R-:W-:-:S04]  /*0f30*/  LOP3.LUT R4, R2, 0x3e0, RZ, 0xc0, !PT ;  /* 0x000003e002047812 */ /* 0x000fc800078ec0ff */
[----:B------:R-:W-:Y:S02]  /*0f40*/  IADD3 R5, PT, PT, R4, 0x20, RZ ;  /* 0x0000002004057810 */ /* 0x000fe40007ffe0ff */
[----:B------:R-:W-:Y:S02]  /*0f50*/  LOP3.LUT R7, RZ, R4, RZ, 0x33, !PT ;  /* 0x00000004ff077212 */ /* 0x000fe400078e33ff */
[----:B------:R-:W-:Y:S02]  /*0f60*/  ISETP.GT.U32.AND P0, PT, R5, R0, PT ;  /* 0x000000000500720c */ /* 0x000fe40003f04070 */
[----:B------:R-:W-:-:S04]  /*0f70*/  IADD3 R7, PT, PT, R0, R7, RZ ;  /* 0x0000000700077210 */ /* 0x000fc80007ffe0ff */
[----:B------:R-:W-:-:S05]  /*0f80*/  SEL R7, R7, 0x1f, P0 ;  /* 0x0000001f07077807 */ /* 0x000fca0000000000 */
[----:B-----5:R-:W1:Y:S01]  /*0f90*/  SHFL.DOWN PT, R4, R15, 0x1, R7 ;  /* 0x082000000f047989 */ /* 0x020e6200000e0007 */
[C---:B0-----:R-:W-:Y:S02]  /*0fa0*/  ISETP.GE.AND P0, PT, R8.reuse, R7, PT ;  /* 0x000000070800720c */ /* 0x041fe40003f06270 */
[C---:B------:R-:W-:Y:S02]  /*0fb0*/  IADD3 R6, PT, PT, R8.reuse, 0x2, RZ ;  /* 0x0000000208067810 */ /* 0x040fe40007ffe0ff */
[----:B------:R-:W-:-:S09]  /*0fc0*/  ISETP.NE.AND P1, PT, R8, RZ, PT ;  /* 0x000000ff0800720c */ /* 0x000fd20003f25270 */
[----:B-1----:R-:W-:Y:S01]  /*0fd0*/  @!P0 FADD R15, R4, R15 ;  /* 0x0000000f040f8221 */ /* 0x002fe20000000000 */
[----:B------:R-:W-:Y:S02]  /*0fe0*/  ISETP.GT.AND P0, PT, R6, R7, PT ;  /* 0x000000070600720c */ /* 0x000fe40003f04270 */
[----:B------:R-:W-:Y:S01]  /*0ff0*/  IADD3 R6, PT, PT, R8, 0x4, RZ ;  /* 0x0000000408067810 */ /* 0x000fe20007ffe0ff */
        /* <DEDUP_REMOVED lines=24> */
[----:B------:R-:W1:Y:S01]  /*1180*/  S2UR UR5, SR_CgaCtaId ;  /* 0x00000000000579c3 */ /* 0x000e620000008800 */
[----:B------:R-:W-:Y:S01]  /*1190*/  UMOV UR4, 0x400 ;  /* 0x0000040000047882 */ /* 0x000fe20000000000 */
[C---:B------:R-:W-:Y:S02]  /*11a0*/  ISETP.GT.U32.AND P2, PT, R0.reuse, 0x20, PT ;  /* 0x000000200000780c */ /* 0x040fe40003f44070 */
[C---:B------:R-:W-:Y:S02]  /*11b0*/  ISETP.GT.U32.AND P3, PT, R0.reuse, 0x40, PT ;  /* 0x000000400000780c */ /* 0x040fe40003f64070 */
[C---:B------:R-:W-:Y:S02]  /*11c0*/  ISETP.GT.U32.AND P1, PT, R0.reuse, 0x60, PT ;  /* 0x000000600000780c */ /* 0x040fe40003f24070 */
[----:B------:R-:W-:Y:S01]  /*11d0*/  ISETP.GT.U32.AND P4, PT, R0, 0xc0, PT ;  /* 0x000000c00000780c */ /* 0x000fe20003f84070 */
[----:B-1----:R-:W-:-:S09]  /*11e0*/  ULEA UR4, UR5, UR4, 0x18 ;  /* 0x0000000405047291 */ /* 0x002fd2000f8ec0ff */
[----:B0-----:R-:W0:Y:S04]  /*11f0*/  LDS.128 R4, [UR4+0x10] ;  /* 0x00001004ff047984 */ /* 0x001e280008000c00 */
[----:B------:R-:W1:Y:S04]  /*1200*/  LDS.128 R8, [UR4+0x20] ;  /* 0x00002004ff087984 */ /* 0x000e680008000c00 */
[----:B------:R-:W2:Y:S04]  /*1210*/  LDS.128 R12, [UR4+0x30] ;  /* 0x00003004ff0c7984 */ /* 0x000ea80008000c00 */
[----:B------:R-:W3:Y:S01]  /*1220*/  LDS.128 R16, [UR4+0x40] ;  /* 0x00004004ff107984 */ /* 0x000ee20008000c00 */
[----:B0-----:R-:W-:Y:S01]  /*1230*/  @P2 FADD R20, R20, R5 ;  /* 0x0000000514142221 */ /* 0x001fe20000000000 */
[----:B------:R-:W-:-:S03]  /*1240*/  ISETP.GT.U32.AND P2, PT, R0, 0x80, PT ;  /* 0x000000800000780c */ /* 0x000fc60003f44070 */
[----:B------:R-:W-:Y:S01]  /*1250*/  @P3 FADD R20, R20, R6 ;  /* 0x0000000614143221 */ /* 0x000fe20000000000 */
[----:B------:R-:W-:-:S03]  /*1260*/  ISETP.GT.U32.AND P3, PT, R0, 0xa0, PT ;  /* 0x000000a00000780c */ /* 0x000fc60003f64070 */
[----:B------:R-:W-:Y:S01]  /*1270*/  @P1 FADD R20, R20, R7 ;  /* 0x0000000714141221 */ /* 0x000fe20000000000 */
[----:B------:R-:W-:-:S05]  /*1280*/  ISETP.GT.U32.AND P1, PT, R0, 0xe0, PT ;  /* 0x000000e00000780c */ /* 0x000fca0003f24070 */
[----:B-1----:R-:W-:Y:S01]  /*1290*/  @P2 FADD R20, R20, R8 ;  /* 0x0000000814142221 */ /* 0x002fe20000000000 */
[----:B------:R-:W-:-:S03]  /*12a0*/  ISETP.GT.U32.AND P2, PT, R0, 0x100, PT ;  /* 0x000001000000780c */ /* 0x000fc60003f44070 */
[----:B------:R-:W-:Y:S01]  /*12b0*/  @P3 FADD R20, R20, R9 ;  /* 0x0000000914143221 */ /* 0x000fe20000000000 */
[----:B------:R-:W-:-:S03]  /*12c0*/  ISETP.GT.U32.AND P3, PT, R0, 0x120, PT ;  /* 0x000001200000780c */ /* 0x000fc60003f64070 */
[----:B------:R-:W-:Y:S01]  /*12d0*/  @P4 FADD R20, R20, R10 ;  /* 0x0000000a14144221 */ /* 0x000fe20000000000 */
[----:B------:R-:W-:-:S03]  /*12e0*/  ISETP.GT.U32.AND P4, PT, R0, 0x140, PT ;  /* 0x000001400000780c */ /* 0x000fc60003f84070 */
[----:B------:R-:W-:Y:S01]  /*12f0*/  @P1 FADD R20, R20, R11 ;  /* 0x0000000b14141221 */ /* 0x000fe20000000000 */
[----:B------:R-:W-:-:S03]  /*1300*/  ISETP.GT.U32.AND P1, PT, R0, 0x160, PT ;  /* 0x000001600000780c */ /* 0x000fc60003f24070 */
[----:B--2---:R-:W-:Y:S01]  /*1310*/  @P2 FADD R20, R20, R12 ;  /* 0x0000000c14142221 */ /* 0x004fe20000000000 */
[----:B------:R-:W-:-:S03]  /*1320*/  ISETP.GT.U32.AND P2, PT, R0, 0x180, PT ;  /* 0x000001800000780c */ /* 0x000fc60003f44070 */
[----:B------:R-:W-:Y:S01]  /*1330*/  @P3 FADD R20, R20, R13 ;  /* 0x0000000d14143221 */ /* 0x000fe20000000000 */
[----:B------:R-:W-:-:S03]  /*1340*/  ISETP.GT.U32.AND P3, PT, R0, 0x1a0, PT ;  /* 0x000001a00000780c */ /* 0x000fc60003f64070 */
[----:B------:R-:W-:Y:S01]  /*1350*/  @P4 FADD R20, R20, R14 ;  /* 0x0000000e14144221 */ /* 0x000fe20000000000 */
[----:B------:R-:W-:-:S03]  /*1360*/  ISETP.GT.U32.AND P4, PT, R0, 0x1c0, PT ;  /* 0x000001c00000780c */ /* 0x000fc60003f84070 */
[----:B------:R-:W-:Y:S01]  /*1370*/  @P1 FADD R20, R20, R15 ;  /* 0x0000000f14141221 */ /* 0x000fe20000000000 */
[----:B------:R-:W-:-:S03]  /*1380*/  ISETP.GT.U32.AND P1, PT, R0, 0x1e0, PT ;  /* 0x000001e00000780c */ /* 0x000fc60003f24070 */
[----:B---3--:R-:W-:-:S04]  /*1390*/  @P2 FADD R20, R20, R16 ;  /* 0x0000001014142221 */ /* 0x008fc80000000000 */
[----:B------:R-:W-:-:S04]  /*13a0*/  @P3 FADD R20, R20, R17 ;  /* 0x0000001114143221 */ /* 0x000fc80000000000 */
[----:B------:R-:W-:-:S04]  /*13b0*/  @P4 FADD R20, R20, R18 ;  /* 0x0000001214144221 */ /* 0x000fc80000000000 */
[----:B------:R-:W-:Y:S01]  /*13c0*/  @P1 FADD R20, R20, R19 ;  /* 0x0000001314141221 */ /* 0x000fe20000000000 */
[----:B------:R-:W-:Y:S06]  /*13d0*/  BRA `(.L_x_189) ;  /* 0x0000001400007947 */ /* 0x000fec0003800000 */
.L_x_174:
[----:B------:R-:W0:Y:S01]  /*13e0*/  S2R R2, SR_TID.X ;  /* 0x0000000000027919 */ /* 0x000e220000002100 */
[----:B------:R-:W1:Y:S02]  /*13f0*/  LDCU.64 UR4, c[0x0][0x380] ;  /* 0x00007000ff0477ac */ /* 0x000e640008000a00 */
[----:B-1----:R-:W-:Y:S02]  /*1400*/  MOV R4, UR4 ;  /* 0x0000000400047c02 */ /* 0x002fe40008000f00 */
[----:B------:R-:W-:Y:S02]  /*1410*/  MOV R5, UR5 ;  /* 0x0000000500057c02 */ /* 0x000fe40008000f00 */
[----:B0-----:R-:W-:-:S05]  /*1420*/  LEA R9, R3, R2, 0xd ;  /* 0x0000000203097211 */ /* 0x001fca00078e68ff */
[----:B------:R-:W-:-:S05]  /*1430*/  IMAD.WIDE.U32 R8, R9, 0x4, R4 ;  /* 0x0000000409087825 */ /* 0x000fca00078e0004 */
        /* <DEDUP_REMOVED lines=16> */
[----:B------:R-:W-:Y:S01]  /*1540*/  ISETP.GE.U32.AND P0, PT, R0, R13, PT ;  /* 0x0000000d0000720c */ /* 0x000fe20003f06070 */
        /* <DEDUP_REMOVED lines=16> */
[----:B------:R-:W-:Y:S01]  /*1650*/  LEA R9, R3, R13, 0xd ;  /* 0x0000000d03097211 */ /* 0x000fe200078e68ff */
[----:B------:R-:W-:Y:S01]  /*1660*/  UMOV UR4, URZ ;  /* 0x000000ff00047c82 */ /* 0x000fe20008000000 */
[----:B------:R-:W-:Y:S02]  /*1670*/  IADD3 R8, PT, PT, R6, -0x2000, RZ ;  /* 0xffffe00006087810 */ /* 0x000fe40007ffe0ff */
[----:B------:R-:W-:Y:S02]  /*1680*/  LOP3.LUT R0, RZ, R2, RZ, 0x33, !PT ;  /* 0x00000002ff007212 */ /* 0x000fe400078e33ff */
[----:B------:R-:W-:Y:S02]  /*1690*/  ISETP.GT.U32.AND P0, PT, R9, R8, PT ;  /* 0x000000080900720c */ /* 0x000fe40003f04070 */
[----:B------:R-:W-:Y:S02]  /*16a0*/  IADD3 R10, PT, PT, -R13, R6, R0 ;  /* 0x000000060d0a7210 */ /* 0x000fe40007ffe100 */
[----:B------:R-:W-:-:S02]  /*16b0*/  IADD3 R7, PT, PT, R9, 0x1000, R2 ;  /* 0x0000100009077810 */ /* 0x000fc40007ffe002 */
[----:B------:R-:W-:Y:S01]  /*16c0*/  MOV R0, R9 ;  /* 0x0000000900007202 */ /* 0x000fe20000000f00 */
[----:B------:R-:W-:-:S06]  /*16d0*/  IMAD R2, R3, -0x2000, R10 ;  /* 0xffffe00003027824 */ /* 0x000fcc00078e020a */
[----:B------:R-:W-:Y:S05]  /*16e0*/  @P0 BRA `(.L_x_191) ;  /* 0x0000000000bc0947 */ /* 0x000fea0003800000 */
[----:B------:R-:W0:Y:S08]  /*16f0*/  LDC R6, c[0x0][0x3a8] ;  /* 0x0000ea00ff067b82 */ /* 0x000e300000000800 */
[----:B------:R-:W1:Y:S02]  /*1700*/  LDC.64 R4, c[0x0][0x380] ;  /* 0x0000e000ff047b82 */ /* 0x000e640000000a00 */
.L_x_192:
[----:B------:R-:W2:Y:S02]  /*1710*/  S2R R10, SR_TID.X ;  /* 0x00000000000a7919 */ /* 0x000ea40000002100 */
[----:B--2---:R-:W-:-:S05]  /*1720*/  IADD3 R11, PT, PT, R10, R9, RZ ;  /* 0x000000090a0b7210 */ /* 0x004fca0007ffe0ff */
[----:B-1----:R-:W-:-:S05]  /*1730*/  IMAD.WIDE.U32 R10, R11, 0x4, R4 ;  /* 0x000000040b0a7825 */ /* 0x002fca00078e0004 */
        /* <DEDUP_REMOVED lines=13> */
[----:B---3--:R-:W-:-:S02]  /*1810*/  FADD R14, R14, R15 ;  /* 0x0000000f0e0e7221 */ /* 0x008fc40000000000 */
[----:B------:R-:W2:Y:S01]  /*1820*/  LDG.E R15, desc[UR6][R10.64+0x7000] ;  /* 0x007000060a0f7981 */ /* 0x000ea2000c1e1900 */
[----:B----4-:R-:W-:-:S03]  /*1830*/  FADD R12, R16, R17 ;  /* 0x00000011100c7221 */ /* 0x010fc60000000000 */
[----:B------:R-:W3:Y:S04]  /*1840*/  LDG.E R17, desc[UR6][R10.64+0x5800] ;  /* 0x005800060a117981 */ /* 0x000ee8000c1e1900 */
[----:B------:R-:W2:Y:S01]  /*1850*/  LDG.E R16, desc[UR6][R10.64+0x6800] ;  /* 0x006800060a107981 */ /* 0x000ea2000c1e1900 */
[----:B------:R-:W-:-:S03]  /*1860*/  FADD R14, R23, R14 ;  /* 0x0000000e170e7221 */ /* 0x000fc60000000000 */
[----:B------:R-:W4:Y:S01]  /*1870*/  LDG.E R23, desc[UR6][R10.64+0x7800] ;  /* 0x007800060a177981 */ /* 0x000f22000c1e1900 */
[----:B-----5:R-:W-:-:S04]  /*1880*/  FADD R19, R19, R20 ;  /* 0x0000001413137221 */ /* 0x020fc80000000000 */
[----:B------:R-:W-:Y:S01]  /*1890*/  FADD R19, R12, R19 ;  /* 0x000000130c137221 */ /* 0x000fe20000000000 */
[----:B0-----:R-:W-:Y:S01]  /*18a0*/  IADD3 R12, PT, PT, -R9, R6, RZ ;  /* 0x00000006090c7210 */ /* 0x001fe20007ffe1ff */
[----:B------:R-:W-:-:S03]  /*18b0*/  FADD R21, R21, R22 ;  /* 0x0000001615157221 */ /* 0x000fc60000000000 */
[----:B------:R-:W-:Y:S01]  /*18c0*/  ISETP.GE.U32.AND P0, PT, R12, R13, PT ;  /* 0x0000000d0c00720c */ /* 0x000fe20003f06070 */
[----:B------:R-:W-:-:S04]  /*18d0*/  FADD R24, R24, R25 ;  /* 0x0000001918187221 */ /* 0x000fc80000000000 */
[----:B------:R-:W-:Y:S01]  /*18e0*/  FADD R21, R21, R24 ;  /* 0x0000001815157221 */ /* 0x000fe20000000000 */
[----:B------:R-:W-:Y:S01]  /*18f0*/  FADD R14, R14, R19 ;  /* 0x000000130e0e7221 */ /* 0x000fe20000000000 */
[----:B---3--:R-:W-:Y:S01]  /*1900*/  FADD R17, R17, R18 ;  /* 0x0000001211117221 */ /* 0x008fe20000000000 */
[----:B--2---:R-:W-:-:S04]  /*1910*/  FADD R16, R16, R15 ;  /* 0x0000000f10107221 */ /* 0x004fc80000000000 */
[----:B------:R-:W-:-:S04]  /*1920*/  FADD R16, R17, R16 ;  /* 0x0000001011107221 */ /* 0x000fc80000000000 */
[----:B------:R-:W-:-:S04]  /*1930*/  FADD R21, R21, R16 ;  /* 0x0000001015157221 */ /* 0x000fc80000000000 */
[----:B------:R-:W-:-:S04]  /*1940*/  FADD R14, R14, R21 ;  /* 0x000000150e0e7221 */ /* 0x000fc80000000000 */
[----:B----4-:R-:W-:Y:S01]  /*1950*/  FADD R23, R23, R14 ;  /* 0x0000000e17177221 */ /* 0x010fe20000000000 */
[----:B------:R-:W-:Y:S06]  /*1960*/  @!P0 BRA `(.L_x_190) ;  /* 0x0000000800d08947 */ /* 0x000fec0003800000 */
[C---:B------:R-:W-:Y:S01]  /*1970*/  IADD3 R9, PT, PT, R13.reuse, R9, RZ ;  /* 0x000000090d097210 */ /* 0x040fe20007ffe0ff */
[----:B------:R-:W-:Y:S01]  /*1980*/  UIADD3 UR4, UPT, UPT, UR4, 0x1, URZ ;  /* 0x0000000104047890 */ /* 0x000fe2000fffe0ff */
[----:B------:R-:W-:Y:S02]  /*1990*/  IADD3 R0, PT, PT, R13, R0, RZ ;  /* 0x000000000d007210 */ /* 0x000fe40007ffe0ff */
[----:B------:R-:W-:Y:S02]  /*19a0*/  ISETP.GT.U32.AND P0, PT, R9, R8, PT ;  /* 0x000000080900720c */ /* 0x000fe40003f04070 */
[C---:B------:R-:W-:Y:S02]  /*19b0*/  IADD3 R2, PT, PT, -R13.reuse, R2, RZ ;  /* 0x000000020d027210 */ /* 0x040fe40007ffe1ff */
[----:B------:R-:W-:-:S09]  /*19c0*/  IADD3 R7, PT, PT, R13, R7, RZ ;  /* 0x000000070d077210 */ /* 0x000fd20007ffe0ff */
[----:B------:R-:W-:Y:S05]  /*19d0*/  @!P0 BRA `(.L_x_192) ;  /* 0xfffffffc004c8947 */ /* 0x000fea000383ffff */
.L_x_191:
[----:B------:R-:W0:Y:S01]  /*19e0*/  S2R R16, SR_TID.X ;  /* 0x0000000000107919 */ /* 0x000e220000002100 */
[----:B------:R-:W-:Y:S01]  /*19f0*/  IADD3 R8, PT, PT, -R9, R6, RZ ;  /* 0x0000000609087210 */ /* 0x000fe20007ffe1ff */
[----:B------:R-:W-:Y:S03]  /*1a00*/  BSSY.RECONVERGENT B1, `(.L_x_190) ;  /* 0x00000aa000017945 */ /* 0x000fe60003800200 */
[----:B0-----:R-:W-:-:S04]  /*1a10*/  ISETP.GE.AND P0, PT, R16, R8, PT ;  /* 0x000000081000720c */ /* 0x001fc80003f06270 */
[----:B------:R-:W-:-:S13]  /*1a20*/  ISETP.GE.U32.OR P0, PT, R9, R6, P0 ;  /* 0x000000060900720c */ /* 0x000fda0000706470 */
[----:B------:R-:W-:Y:S05]  /*1a30*/  @P0 BRA `(.L_x_193) ;  /* 0x0000000800980947 */ /* 0x000fea0003800000 */
[----:B------:R-:W0:Y:S01]  /*1a40*/  LDC R10, c[0x0][0x3ac] ;  /* 0x0000eb00ff0a7b82 */ /* 0x000e220000000800 */
[----:B------:R-:W-:Y:S01]  /*1a50*/  LOP3.LUT R11, RZ, R16, RZ, 0x33, !PT ;  /* 0x00000010ff0b7212 */ /* 0x000fe200078e33ff */
[----:B------:R-:W-:Y:S06]  /*1a60*/  BSSY.RECONVERGENT B2, `(.L_x_194) ;  /* 0x0000056000027945 */ /* 0x000fec0003800200 */
[----:B------:R-:W1:Y:S01]  /*1a70*/  LDC R8, c[0x0][0x3ac] ;  /* 0x0000eb00ff087b82 */ /* 0x000e620000000800 */
[----:B0-----:R-:W-:-:S04]  /*1a80*/  SHF.L.U32 R10, R10, 0xd, RZ ;  /* 0x0000000d0a0a7819 */ /* 0x001fc800000006ff */
[----:B------:R-:W-:-:S04]  /*1a90*/  LEA R10, R3, R10, 0xd ;  /* 0x0000000a030a7211 */ /* 0x000fc800078e68ff */
[----:B------:R-:W-:Y:S01]  /*1aa0*/  IADD3 R6, PT, PT, -R10, R6, R11 ;  /* 0x000000060a067210 */ /* 0x000fe20007ffe10b */
[----:B-1----:R-:W-:-:S04]  /*1ab0*/  IMAD R11, R8, UR4, RZ ;  /* 0x00000004080b7c24 */ /* 0x002fc8000f8e02ff */
[----:B------:R-:W-:-:S05]  /*1ac0*/  IMAD R6, R11, -0x2000, R6 ;  /* 0xffffe0000b067824 */ /* 0x000fca00078e0206 */
[C---:B------:R-:W-:Y:S02]  /*1ad0*/  ISETP.GE.U32.AND P0, PT, R6.reuse, 0x1e00, PT ;  /* 0x00001e000600780c */ /* 0x040fe40003f06070 */
[----:B------:R-:W-:-:S04]  /*1ae0*/  LEA.HI R6, R6, 0x1, RZ, 0x17 ;  /* 0x0000000106067811 */ /* 0x000fc800078fb8ff */
[----:B------:R-:W-:-:S07]  /*1af0*/  LOP3.LUT R8, R6, 0xf, RZ, 0xc0, !PT ;  /* 0x0000000f06087812 */ /* 0x000fce00078ec0ff */
[----:B------:R-:W-:Y:S05]  /*1b00*/  @!P0 BRA `(.L_x_195) ;  /* 0x00000004002c8947 */ /* 0x000fea0003800000 */
[----:B------:R-:W-:Y:S01]  /*1b10*/  LEA.HI R10, R2, 0x1, RZ, 0x17 ;  /* 0x00000001020a7811 */ /* 0x000fe200078fb8ff */
[----:B------:R-:W-:Y:S01]  /*1b20*/  BSSY.RECONVERGENT B3, `(.L_x_196) ;  /* 0x0000048000037945 */ /* 0x000fe20003800200 */
[----:B------:R-:W-:Y:S02]  /*1b30*/  LOP3.LUT R11, R16, 0x1000, RZ, 0xfc, !PT ;  /* 0x00001000100b7812 */ /* 0x000fe400078efcff */
[----:B------:R-:W-:-:S04]  /*1b40*/  LOP3.LUT R10, R10, 0xfffff0, RZ, 0xc0, !PT ;  /* 0x00fffff00a0a7812 */ /* 0x000fc800078ec0ff */
[----:B------:R-:W-:-:S07]  /*1b50*/  IADD3 R13, PT, PT, -R10, RZ, RZ ;  /* 0x000000ff0a0d7210 */ /* 0x000fce0007ffe1ff */
.L_x_197:
[C---:B------:R-:W-:Y:S02]  /*1b60*/  IADD3 R15, PT, PT, R7.reuse, -0x1000, RZ ;  /* 0xfffff000070f7810 */ /* 0x040fe40007ffe0ff */
[----:B------:R-:W-:-:S03]  /*1b70*/  IADD3 R25, PT, PT, R7, -0xe00, RZ ;  /* 0xfffff20007197810 */ /* 0x000fc60007ffe0ff */
[----:B------:R-:W-:Y:S01]  /*1b80*/  IMAD.WIDE.U32 R14, R15, 0x4, R4 ;  /* 0x000000040f0e7825 */ /* 0x000fe200078e0004 */
[----:B------:R-:W-:-:S04]  /*1b90*/  IADD3 R21, PT, PT, R7, -0xc00, RZ ;  /* 0xfffff40007157810 */ /* 0x000fc80007ffe0ff */
[----:B------:R0:W2:Y:S01]  /*1ba0*/  LDG.E R22, desc[UR6][R14.64] ;  /* 0x000000060e167981 */ /* 0x0000a2000c1e1900 */
[----:B------:R-:W-:-:S04]  /*1bb0*/  IMAD.WIDE.U32 R24, R25, 0x4, R4 ;  /* 0x0000000419187825 */ /* 0x000fc800078e0004 */
[--C-:B------:R-:W-:Y:S01]  /*1bc0*/  IMAD.WIDE.U32 R20, R21, 0x4, R4.reuse ;  /* 0x0000000415147825 */ /* 0x100fe200078e0004 */
[----:B------:R-:W3:Y:S04]  /*1bd0*/  LDG.E R16, desc[UR6][R24.64] ;  /* 0x0000000618107981 */ /* 0x000ee8000c1e1900 */
[----:B------:R1:W4:Y:S01]  /*1be0*/  LDG.E R17, desc[UR6][R20.64] ;  /* 0x0000000614117981 */ /* 0x000322000c1e1900 */
[C---:B------:R-:W-:Y:S02]  /*1bf0*/  IADD3 R19, PT, PT, R7.reuse, -0xa00, RZ ;  /* 0xfffff60007137810 */ /* 0x040fe40007ffe0ff */
[C---:B------:R-:W-:Y:S02]  /*1c00*/  IADD3 R29, PT, PT, R7.reuse, -0x800, RZ ;  /* 0xfffff800071d7810 */ /* 0x040fe40007ffe0ff */
[----:B------:R-:W-:Y:S01]  /*1c10*/  IADD3 R27, PT, PT, R7, -0x600, RZ ;  /* 0xfffffa00071b7810 */ /* 0x000fe20007ffe0ff */
[----:B------:R-:W-:Y:S01]  /*1c20*/  IMAD.WIDE.U32 R18, R19, 0x4, R4 ;  /* 0x0000000413127825 */ /* 0x000fe200078e0004 */
[----:B------:R-:W-:-:S03]  /*1c30*/  IADD3 R12, PT, PT, R7, -0x400, RZ ;  /* 0xfffffc00070c7810 */ /* 0x000fc60007ffe0ff */
[--C-:B------:R-:W-:Y:S01]  /*1c40*/  IMAD.WIDE.U32 R28, R29, 0x4, R4.reuse ;  /* 0x000000041d1c7825 */ /* 0x100fe200078e0004 */
[----:B------:R-:W5:Y:S03]  /*1c50*/  LDG.E R10, desc[UR6][R18.64] ;  /* 0x00000006120a7981 */ /* 0x000f66000c1e1900 */
[----:B0-----:R-:W-:Y:S01]  /*1c60*/  IMAD.WIDE.U32 R14, R27, 0x4, R4 ;  /* 0x000000041b0e7825 */ /* 0x001fe200078e0004 */
[----:B------:R-:W-:-:S03]  /*1c70*/  IADD3 R27, PT, PT, R7, -0x200, RZ ;  /* 0xfffffe00071b7810 */ /* 0x000fc60007ffe0ff */
[--C-:B-1----:R-:W-:Y:S02]  /*1c80*/  IMAD.WIDE.U32 R20, R12, 0x4, R4.reuse ;  /* 0x000000040c147825 */ /* 0x102fe400078e0004 */
[----:B------:R0:W5:Y:S04]  /*1c90*/  LDG.E R12, desc[UR6][R14.64] ;  /* 0x000000060e0c7981 */ /* 0x000168000c1e1900 */
[----:B------:R1:W5:Y:S01]  /*1ca0*/  LDG.E R18, desc[UR6][R28.64] ;  /* 0x000000061c127981 */ /* 0x000362000c1e1900 */
[----:B------:R-:W-:-:S04]  /*1cb0*/  IMAD.WIDE.U32 R24, R7, 0x4, R4 ;  /* 0x0000000407187825 */ /* 0x000fc800078e0004 */
[----:B0-----:R-:W-:Y:S01]  /*1cc0*/  IMAD.WIDE.U32 R14, R27, 0x4, R4 ;  /* 0x000000041b0e7825 */ /* 0x001fe200078e0004 */
[----:B------:R-:W5:Y:S04]  /*1cd0*/  LDG.E R19, desc[UR6][R24.64] ;  /* 0x0000000618137981 */ /* 0x000f68000c1e1900 */
[----:B------:R0:W5:Y:S01]  /*1ce0*/  LDG.E R27, desc[UR6][R20.64] ;  /* 0x00000006141b7981 */ /* 0x000162000c1e1900 */
[----:B-1----:R-:W-:-:S03]  /*1cf0*/  IADD3 R29, PT, PT, R7, 0x200, RZ ;  /* 0x00000200071d7810 */ /* 0x002fc60007ffe0ff */
[----:B------:R1:W5:Y:S01]  /*1d00*/  LDG.E R26, desc[UR6][R14.64] ;  /* 0x000000060e1a7981 */ /* 0x000362000c1e1900 */
[----:B0-----:R-:W-:Y:S01]  /*1d10*/  IADD3 R21, PT, PT, R7, 0x400, RZ ;  /* 0x0000040007157810 */ /* 0x001fe20007ffe0ff */
[----:B------:R-:W-:Y:S01]  /*1d20*/  IMAD.WIDE.U32 R28, R29, 0x4, R4 ;  /* 0x000000041d1c7825 */ /* 0x000fe200078e0004 */
[----:B-1----:R-:W-:-:S05]  /*1d30*/  IADD3 R15, PT, PT, R7, 0x800, RZ ;  /* 0x00000800070f7810 */ /* 0x002fca0007ffe0ff */
[----:B------:R-:W5:Y:S01]  /*1d40*/  LDG.E R28, desc[UR6][R28.64] ;  /* 0x000000061c1c7981 */ /* 0x000f62000c1e1900 */
[----:B------:R-:W-:-:S06]  /*1d50*/  IMAD.WIDE.U32 R14, R15, 0x4, R4 ;  /* 0x000000040f0e7825 */ /* 0x000fcc00078e0004 */
[----:B------:R-:W5:Y:S01]  /*1d60*/  LDG.E R14, desc[UR6][R14.64] ;  /* 0x000000060e0e7981 */ /* 0x000f62000c1e1900 */
[----:B--2---:R-:W-:Y:S01]  /*1d70*/  FADD R25, R22, R23 ;  /* 0x0000001716197221 */ /* 0x004fe20000000000 */
[----:B------:R-:W-:Y:S01]  /*1d80*/  IMAD.WIDE.U32 R22, R21, 0x4, R4 ;  /* 0x0000000415167825 */ /* 0x000fe200078e0004 */
[----:B------:R-:W-:-:S03]  /*1d90*/  IADD3 R21, PT, PT, R7, 0x600, RZ ;  /* 0x0000060007157810 */ /* 0x000fc60007ffe0ff */
[----:B---3--:R-:W-:Y:S02]  /*1da0*/  FADD R16, R25, R16 ;  /* 0x0000001019107221 */ /* 0x008fe40000000000 */
[----:B------:R-:W-:Y:S01]  /*1db0*/  IMAD.WIDE.U32 R20, R21, 0x4, R4 ;  /* 0x0000000415147825 */ /* 0x000fe200078e0004 */
[----:B------:R-:W-:Y:S01]  /*1dc0*/  IADD3 R25, PT, PT, R7, 0xa00, RZ ;  /* 0x00000a0007197810 */ /* 0x000fe20007ffe0ff */
[----:B------:R-:W2:Y:S04]  /*1dd0*/  LDG.E R29, desc[UR6][R22.64] ;  /* 0x00000006161d7981 */ /* 0x000ea8000c1e1900 */
[----:B------:R4:W3:Y:S02]  /*1de0*/  LDG.E R20, desc[UR6][R20.64] ;  /* 0x0000000614147981 */ /* 0x0008e4000c1e1900 */
[----:B----4-:R-:W-:Y:S01]  /*1df0*/  FADD R21, R16, R17 ;  /* 0x0000001110157221 */ /* 0x010fe20000000000 */
[----:B------:R-:W-:Y:S01]  /*1e00*/  IMAD.WIDE.U32 R16, R25, 0x4, R4 ;  /* 0x0000000419107825 */ /* 0x000fe200078e0004 */
[----:B------:R-:W-:-:S05]  /*1e10*/  IADD3 R25, PT, PT, R7, 0xc00, RZ ;  /* 0x00000c0007197810 */ /* 0x000fca0007ffe0ff */
[--C-:B------:R-:W-:Y:S01]  /*1e20*/  IMAD.WIDE.U32 R22, R25, 0x4, R4.reuse ;  /* 0x0000000419167825 */ /* 0x100fe200078e0004 */
[----:B------:R-:W-:Y:S01]  /*1e30*/  IADD3 R25, PT, PT, R7, 0xe00, RZ ;  /* 0x00000e0007197810 */ /* 0x000fe20007ffe0ff */
[----:B------:R-:W4:Y:S04]  /*1e40*/  LDG.E R16, desc[UR6][R16.64] ;  /* 0x0000000610107981 */ /* 0x000f28000c1e1900 */
[----:B------:R-:W-:Y:S01]  /*1e50*/  IMAD.WIDE.U32 R24, R25, 0x4, R4 ;  /* 0x0000000419187825 */ /* 0x000fe200078e0004 */
[----:B------:R-:W4:Y:S05]  /*1e60*/  LDG.E R22, desc[UR6][R22.64] ;  /* 0x0000000616167981 */ /* 0x000f2a000c1e1900 */
[----:B------:R-:W4:Y:S01]  /*1e70*/  LDG.E R24, desc[UR6][R24.64] ;  /* 0x0000000618187981 */ /* 0x000f22000c1e1900 */
[----:B-----5:R-:W-:-:S04]  /*1e80*/  FADD R21, R21, R10 ;  /* 0x0000000a15157221 */ /* 0x020fc80000000000 */
[----:B------:R-:W-:-:S04]  /*1e90*/  FADD R21, R21, R18 ;  /* 0x0000001215157221 */ /* 0x000fc80000000000 */
[----:B------:R-:W-:-:S04]  /*1ea0*/  FADD R12, R21, R12 ;  /* 0x0000000c150c7221 */ /* 0x000fc80000000000 */
[----:B------:R-:W-:-:S04]  /*1eb0*/  FADD R27, R12, R27 ;  /* 0x0000001b0c1b7221 */ /* 0x000fc80000000000 */
[----:B------:R-:W-:-:S04]  /*1ec0*/  FADD R26, R27, R26 ;  /* 0x0000001a1b1a7221 */ /* 0x000fc80000000000 */
[----:B------:R-:W-:-:S04]  /*1ed0*/  FADD R19, R26, R19 ;  /* 0x000000131a137221 */ /* 0x000fc80000000000 */
[----:B------:R-:W-:Y:S01]  /*1ee0*/  FADD R28, R19, R28 ;  /* 0x0000001c131c7221 */ /* 0x000fe20000000000 */
[----:B------:R-:W-:-:S04]  /*1ef0*/  IADD3 R13, PT, PT, R13, 0x10, RZ ;  /* 0x000000100d0d7810 */ /* 0x000fc80007ffe0ff */
[----:B------:R-:W-:Y:S02]  /*1f00*/  ISETP.NE.AND P0, PT, R13, RZ, PT ;  /* 0x000000ff0d00720c */ /* 0x000fe40003f05270 */
[----:B------:R-:W-:Y:S02]  /*1f10*/  IADD3 R11, PT, PT, R11, 0x2000, RZ ;  /* 0x000020000b0b7810 */ /* 0x000fe40007ffe0ff */
[----:B------:R-:W-:Y:S01]  /*1f20*/  IADD3 R7, PT, PT, R7, 0x2000, RZ ;  /* 0x0000200007077810 */ /* 0x000fe20007ffe0ff */
[----:B--2---:R-:W-:-:S04]  /*1f30*/  FADD R29, R28, R29 ;  /* 0x0000001d1c1d7221 */ /* 0x004fc80000000000 */
[----:B---3--:R-:W-:-:S04]  /*1f40*/  FADD R29, R29, R20 ;  /* 0x000000141d1d7221 */ /* 0x008fc80000000000 */
[----:B------:R-:W-:-:S04]  /*1f50*/  FADD R29, R29, R14 ;  /* 0x0000000e1d1d7221 */ /* 0x000fc80000000000 */
[----:B----4-:R-:W-:-:S04]  /*1f60*/  FADD R29, R29, R16 ;  /* 0x000000101d1d7221 */ /* 0x010fc80000000000 */
[----:B------:R-:W-:-:S04]  /*1f70*/  FADD R29, R29, R22 ;  /* 0x000000161d1d7221 */ /* 0x000fc80000000000 */
[----:B------:R-:W-:Y:S01]  /*1f80*/  FADD R23, R29, R24 ;  /* 0x000000181d177221 */ /* 0x000fe20000000000 */
[----:B------:R-:W-:Y:S06]  /*1f90*/  @P0 BRA `(.L_x_197) ;  /* 0xfffffff800f00947 */ /* 0x000fec000383ffff */
[----:B------:R-:W-:Y:S05]  /*1fa0*/  BSYNC.RECONVERGENT B3 ;  /* 0x0000000000037941 */ /* 0x000fea0003800200 */
.L_x_196:
[----:B------:R-:W-:-:S07]  /*1fb0*/  IADD3 R16, PT, PT, R11, -0x1000, RZ ;  /* 0xfffff0000b107810 */ /* 0x000fce0007ffe0ff */
.L_x_195:
[----:B------:R-:W-:Y:S05]  /*1fc0*/  BSYNC.RECONVERGENT B2 ;  /* 0x0000000000027941 */ /* 0x000fea0003800200 */
.L_x_194:
[----:B------:R-:W-:-:S13]  /*1fd0*/  ISETP.NE.AND P0, PT, R8, RZ, PT ;  /* 0x000000ff0800720c */ /* 0x000fda0003f05270 */
[----:B------:R-:W-:Y:S05]  /*1fe0*/  @!P0 BRA `(.L_x_193) ;  /* 0x00000004002c8947 */ /* 0x000fea0003800000 */
[----:B------:R-:W-:Y:S01]  /*1ff0*/  ISETP.GE.U32.AND P0, PT, R8, 0x8, PT ;  /* 0x000000080800780c */ /* 0x000fe20003f06070 */
[----:B------:R-:W-:Y:S01]  /*2000*/  BSSY.RECONVERGENT B2, `(.L_x_198) ;  /* 0x0000025000027945 */ /* 0x000fe20003800200 */
[----:B------:R-:W-:-:S04]  /*2010*/  LOP3.LUT R22, R6, 0x7, RZ, 0xc0, !PT ;  /* 0x0000000706167812 */ /* 0x000fc800078ec0ff */
[----:B------:R-:W-:-:S07]  /*2020*/  ISETP.NE.AND P1, PT, R22, RZ, PT ;  /* 0x000000ff1600720c */ /* 0x000fce0003f25270 */
[----:B------:R-:W-:Y:S06]  /*2030*/  @!P0 BRA `(.L_x_199) ;  /* 0x0000000000848947 */ /* 0x000fec0003800000 */
[----:B------:R-:W-:-:S04]  /*2040*/  IADD3 R7, PT, PT, R16, R9, RZ ;  /* 0x0000000910077210 */ /* 0x000fc80007ffe0ff */
[C---:B------:R-:W-:Y:S01]  /*2050*/  IADD3 R21, PT, PT, R7.reuse, 0x200, RZ ;  /* 0x0000020007157810 */ /* 0x040fe20007ffe0ff */
[C---:B------:R-:W-:Y:S01]  /*2060*/  IMAD.WIDE.U32 R14, R7.reuse, 0x4, R4 ;  /* 0x00000004070e7825 */ /* 0x040fe200078e0004 */
[----:B------:R-:W-:-:S03]  /*2070*/  IADD3 R19, PT, PT, R7, 0x400, RZ ;  /* 0x0000040007137810 */ /* 0x000fc60007ffe0ff */
[--C-:B------:R-:W-:Y:S01]  /*2080*/  IMAD.WIDE.U32 R20, R21, 0x4, R4.reuse ;  /* 0x0000000415147825 */ /* 0x100fe200078e0004 */
[----:B------:R0:W2:Y:S01]  /*2090*/  LDG.E R8, desc[UR6][R14.64] ;  /* 0x000000060e087981 */ /* 0x0000a2000c1e1900 */
[----:B------:R-:W-:Y:S02]  /*20a0*/  IADD3 R11, PT, PT, R7, 0x600, RZ ;  /* 0x00000600070b7810 */ /* 0x000fe40007ffe0ff */
[--C-:B------:R-:W-:Y:S01]  /*20b0*/  IMAD.WIDE.U32 R18, R19, 0x4, R4.reuse ;  /* 0x0000000413127825 */ /* 0x100fe200078e0004 */
[----:B------:R1:W3:Y:S01]  /*20c0*/  LDG.E R17, desc[UR6][R20.64] ;  /* 0x0000000614117981 */ /* 0x0002e2000c1e1900 */
[----:B------:R-:W-:Y:S02]  /*20d0*/  IADD3 R13, PT, PT, R7, 0x800, RZ ;  /* 0x00000800070d7810 */ /* 0x000fe40007ffe0ff */
[--C-:B------:R-:W-:Y:S01]  /*20e0*/  IMAD.WIDE.U32 R10, R11, 0x4, R4.reuse ;  /* 0x000000040b0a7825 */ /* 0x100fe200078e0004 */
[----:B------:R-:W-:Y:S01]  /*20f0*/  IADD3 R25, PT, PT, R7, 0xa00, RZ ;  /* 0x00000a0007197810 */ /* 0x000fe20007ffe0ff */
[----:B------:R-:W4:Y:S02]  /*2100*/  LDG.E R18, desc[UR6][R18.64] ;  /* 0x0000000612127981 */ /* 0x000f24000c1e1900 */
[--C-:B------:R-:W-:Y:S01]  /*2110*/  IMAD.WIDE.U32 R12, R13, 0x4, R4.reuse ;  /* 0x000000040d0c7825 */ /* 0x100fe200078e0004 */
[----:B------:R-:W-:Y:S01]  /*2120*/  IADD3 R27, PT, PT, R7, 0xc00, RZ ;  /* 0x00000c00071b7810 */ /* 0x000fe20007ffe0ff */
[----:B------:R-:W5:Y:S02]  /*2130*/  LDG.E R10, desc[UR6][R10.64] ;  /* 0x000000060a0a7981 */ /* 0x000f64000c1e1900 */
[--C-:B0-----:R-:W-:Y:S01]  /*2140*/  IMAD.WIDE.U32 R14, R25, 0x4, R4.reuse ;  /* 0x00000004190e7825 */ /* 0x101fe200078e0004 */
[----:B------:R-:W-:Y:S01]  /*2150*/  IADD3 R25, PT, PT, R7, 0xe00, RZ ;  /* 0x00000e0007197810 */ /* 0x000fe20007ffe0ff */
[----:B------:R-:W5:Y:S02]  /*2160*/  LDG.E R12, desc[UR6][R12.64] ;  /* 0x000000060c0c7981 */ /* 0x000f64000c1e1900 */
[----:B-1----:R-:W-:-:S02]  /*2170*/  IMAD.WIDE.U32 R20, R27, 0x4, R4 ;  /* 0x000000041b147825 */ /* 0x002fc400078e0004 */
[----:B------:R-:W5:Y:S02]  /*2180*/  LDG.E R15, desc[UR6][R14.64] ;  /* 0x000000060e0f7981 */ /* 0x000f64000c1e1900 */
[----:B------:R-:W-:Y:S02]  /*2190*/  IMAD.WIDE.U32 R24, R25, 0x4, R4 ;  /* 0x0000000419187825 */ /* 0x000fe400078e0004 */
        /* <DEDUP_REMOVED lines=11> */
.L_x_199:
[----:B------:R-:W-:Y:S05]  /*2250*/  BSYNC.RECONVERGENT B2 ;  /* 0x0000000000027941 */ /* 0x000fea0003800200 */
.L_x_198:
[----:B------:R-:W-:Y:S05]  /*2260*/  @!P1 BRA `(.L_x_193) ;  /* 0x00000000008c9947 */ /* 0x000fea0003800000 */
[----:B------:R-:W-:Y:S01]  /*2270*/  ISETP.GE.U32.AND P0, PT, R22, 0x4, PT ;  /* 0x000000041600780c */ /* 0x000fe20003f06070 */
[----:B------:R-:W-:Y:S01]  /*2280*/  BSSY.RECONVERGENT B2, `(.L_x_200) ;  /* 0x0000014000027945 */ /* 0x000fe20003800200 */
[----:B------:R-:W-:-:S11]  /*2290*/  LOP3.LUT P1, RZ, R6, 0x3, RZ, 0xc0, !PT ;  /* 0x0000000306ff7812 */ /* 0x000fd6000782c0ff */
[----:B------:R-:W-:Y:S05]  /*22a0*/  @!P0 BRA `(.L_x_201) ;  /* 0x0000000000448947 */ /* 0x000fea0003800000 */
[----:B------:R-:W-:-:S04]  /*22b0*/  IADD3 R11, PT, PT, R16, R9, RZ ;  /* 0x00000009100b7210 */ /* 0x000fc80007ffe0ff */
[C---:B------:R-:W-:Y:S01]  /*22c0*/  IADD3 R9, PT, PT, R11.reuse, 0x200, RZ ;  /* 0x000002000b097810 */ /* 0x040fe20007ffe0ff */
[C---:B------:R-:W-:Y:S01]  /*22d0*/  IMAD.WIDE.U32 R6, R11.reuse, 0x4, R4 ;  /* 0x000000040b067825 */ /* 0x040fe200078e0004 */
[----:B------:R-:W-:-:S03]  /*22e0*/  IADD3 R13, PT, PT, R11, 0x400, RZ ;  /* 0x000004000b0d7810 */ /* 0x000fc60007ffe0ff */
[--C-:B------:R-:W-:Y:S01]  /*22f0*/  IMAD.WIDE.U32 R8, R9, 0x4, R4.reuse ;  /* 0x0000000409087825 */ /* 0x100fe200078e0004 */
[----:B------:R-:W-:Y:S01]  /*2300*/  IADD3 R15, PT, PT, R11, 0x600, RZ ;  /* 0x000006000b0f7810 */ /* 0x000fe20007ffe0ff */
[----:B------:R-:W2:Y:S02]  /*2310*/  LDG.E R6, desc[UR6][R6.64] ;  /* 0x0000000606067981 */ /* 0x000ea4000c1e1900 */
[--C-:B------:R-:W-:Y:S02]  /*2320*/  IMAD.WIDE.U32 R10, R13, 0x4, R4.reuse ;  /* 0x000000040d0a7825 */ /* 0x100fe400078e0004 */
[----:B------:R-:W3:Y:S02]  /*2330*/  LDG.E R8, desc[UR6][R8.64] ;  /* 0x0000000608087981 */ /* 0x000ee4000c1e1900 */
[----:B------:R-:W-:Y:S02]  /*2340*/  IMAD.WIDE.U32 R12, R15, 0x4, R4 ;  /* 0x000000040f0c7825 */ /* 0x000fe400078e0004 */
[----:B------:R-:W4:Y:S04]  /*2350*/  LDG.E R10, desc[UR6][R10.64] ;  /* 0x000000060a0a7981 */ /* 0x000f28000c1e1900 */
[----:B------:R-:W5:Y:S01]  /*2360*/  LDG.E R12, desc[UR6][R12.64] ;  /* 0x000000060c0c7981 */ /* 0x000f62000c1e1900 */
[----:B------:R-:W-:Y:S01]  /*2370*/  IADD3 R16, PT, PT, R16, 0x800, RZ ;  /* 0x0000080010107810 */ /* 0x000fe20007ffe0ff */
[----:B--2---:R-:W-:-:S04]  /*2380*/  FADD R23, R23, R6 ;  /* 0x0000000617177221 */ /* 0x004fc80000000000 */
[----:B---3--:R-:W-:-:S04]  /*2390*/  FADD R23, R23, R8 ;  /* 0x0000000817177221 */ /* 0x008fc80000000000 */
[----:B----4-:R-:W-:-:S04]  /*23a0*/  FADD R23, R23, R10 ;  /* 0x0000000a17177221 */ /* 0x010fc80000000000 */
[----:B-----5:R-:W-:-:S07]  /*23b0*/  FADD R23, R23, R12 ;  /* 0x0000000c17177221 */ /* 0x020fce0000000000 */
.L_x_201:
[----:B------:R-:W-:Y:S05]  /*23c0*/  BSYNC.RECONVERGENT B2 ;  /* 0x0000000000027941 */ /* 0x000fea0003800200 */
.L_x_200:
[----:B------:R-:W-:Y:S05]  /*23d0*/  @!P1 BRA `(.L_x_193) ;  /* 0x0000000000309947 */ /* 0x000fea0003800000 */
[----:B------:R-:W-:Y:S02]  /*23e0*/  LOP3.LUT R2, R2, 0xffff, RZ, 0xc0, !PT ;  /* 0x0000ffff02027812 */ /* 0x000fe400078ec0ff */
[----:B------:R-:W-:Y:S02]  /*23f0*/  IADD3 R9, PT, PT, R16, R0, RZ ;  /* 0x0000000010097210 */ /* 0x000fe40007ffe0ff */
[----:B------:R-:W-:-:S04]  /*2400*/  LEA.HI R2, R2, 0x1, RZ, 0x17 ;  /* 0x0000000102027811 */ /* 0x000fc800078fb8ff */
[----:B------:R-:W-:-:S04]  /*2410*/  LOP3.LUT R2, R2, 0x3, RZ, 0xc0, !PT ;  /* 0x0000000302027812 */ /* 0x000fc800078ec0ff */
[----:B------:R-:W-:-:S07]  /*2420*/  IADD3 R2, PT, PT, -R2, RZ, RZ ;  /* 0x000000ff02027210 */ /* 0x000fce0007ffe1ff */
.L_x_202:
[----:B------:R-:W-:-:S06]  /*2430*/  IMAD.WIDE.U32 R6, R9, 0x4, R4 ;  /* 0x0000000409067825 */ /* 0x000fcc00078e0004 */
[----:B------:R-:W2:Y:S01]  /*2440*/  LDG.E R6, desc[UR6][R6.64] ;  /* 0x0000000606067981 */ /* 0x000ea2000c1e1900 */
[----:B------:R-:W-:Y:S02]  /*2450*/  IADD3 R2, PT, PT, R2, 0x1, RZ ;  /* 0x0000000102027810 */ /* 0x000fe40007ffe0ff */
[----:B------:R-:W-:Y:S02]  /*2460*/  IADD3 R9, PT, PT, R9, 0x200, RZ ;  /* 0x0000020009097810 */ /* 0x000fe40007ffe0ff */
[----:B------:R-:W-:Y:S01]  /*2470*/  ISETP.NE.AND P0, PT, R2, RZ, PT ;  /* 0x000000ff0200720c */ /* 0x000fe20003f05270 */
[----:B--2---:R-:W-:-:S12]  /*2480*/  FADD R23, R6, R23 ;  /* 0x0000001706177221 */ /* 0x004fd80000000000 */
[----:B------:R-:W-:Y:S05]  /*2490*/  @P0 BRA `(.L_x_202) ;  /* 0xfffffffc00e40947 */ /* 0x000fea000383ffff */
.L_x_193:
[----:B------:R-:W-:Y:S05]  /*24a0*/  BSYNC.RECONVERGENT B1 ;  /* 0x0000000000017941 */ /* 0x000fea0003800200 */
.L_x_190:
        /* <DEDUP_REMOVED lines=33> */
[----:B------:R-:W1:Y:S04]  /*26c0*/  LDS.128 R8, [UR4+0x20] ;  /* 0x00002004ff087984 */ /* 0x000e680008000c00 */
[----:B--2---:R-:W2:Y:S04]  /*26d0*/  LDS.128 R4, [UR4+0x30] ;  /* 0x00003004ff047984 */ /* 0x004ea80008000c00 */
        /* <DEDUP_REMOVED lines=16> */
.L_x_189:
[----:B------:R-:W-:Y:S05]  /*27e0*/  BSYNC.RECONVERGENT B0 ;  /* 0x0000000000007941 */ /* 0x000fea0003800200 */
.L_x_173:
[----:B------:R-:W-:Y:S05]  /*27f0*/  @P0 EXIT ;  /* 0x000000000000094d */ /* 0x000fea0003800000 */
[----:B012---:R-:W0:Y:S02]  /*2800*/  LDC.64 R4, c[0x0][0x388] ;  /* 0x0000e200ff047b82 */ /* 0x007e240000000a00 */
[----:B0-----:R-:W-:-:S05]  /*2810*/  IMAD.WIDE.U32 R2, R3, 0x4, R4 ;  /* 0x0000000403027825 */ /* 0x001fca00078e0004 */
[----:B------:R-:W-:Y:S01]  /*2820*/  STG.E desc[UR6][R2.64], R20 ;  /* 0x0000001402007986 */ /* 0x000fe2000c101906 */
[----:B------:R-:W-:Y:S05]  /*2830*/  EXIT ;  /* 0x000000000000794d */ /* 0x000fea0003800000 */
.L_x_203:
        /* <DEDUP_REMOVED lines=12> */
.L_x_269:


//--------------------- .text._ZN3cub18CUB_300001_SM_10006detail6reduce28DeviceReduceSingleTileKernelINS2_10policy_hubIfjN4cuda3std3__44plusIfEEE10Policy1000EN6thrust24THRUST_300001_SM_1000_NS6detail15normal_iteratorINSD_10device_ptrIfEEEEPfjS9_ffNS7_10__identityEEEvT0_T1_T2_T3_T4_T6_ --------------------------
	.section	.text._ZN3cub18CUB_300001_SM_10006detail6reduce28DeviceReduceSingleTileKernelINS2_10policy_hubIfjN4cuda3std3__44plusIfEEE10Policy1000EN6thrust24THRUST_300001_SM_1000_NS6detail15normal_iteratorINSD_10device_ptrIfEEEEPfjS9_ffNS7_10__identityEEEvT0_T1_T2_T3_T4_T6_,"ax",@progbits
	.align	128
        .global         _ZN3cub18CUB_300001_SM_10006detail6reduce28DeviceReduceSingleTileKernelINS2_10policy_hubIfjN4cuda3std3__44plusIfEEE10Policy1000EN6thrust24THRUST_300001_SM_1000_NS6detail15normal_iteratorINSD_10device_ptrIfEEEEPfjS9_ffNS7_10__identityEEEvT0_T1_T2_T3_T4_T6_
        .type           _ZN3cub18CUB_300001_SM_10006detail6reduce28DeviceReduceSingleTileKernelINS2_10policy_hubIfjN4cuda3std3__44plusIfEEE10Policy1000EN6thrust24THRUST_300001_SM_1000_NS6detail15normal_iteratorINSD_10device_ptrIfEEEEPfjS9_ffNS7_10__identityEEEvT0_T1_T2_T3_T4_T6_,@function
        .size           _ZN3cub18CUB_300001_SM_10006detail6reduce28DeviceReduceSingleTileKernelINS2_10policy_hubIfjN4cuda3std3__44plusIfEEE10Policy1000EN6thrust24THRUST_300001_SM_1000_NS6detail15normal_iteratorINSD_10device_ptrIfEEEEPfjS9_ffNS7_10__identityEEEvT0_T1_T2_T3_T4_T6_,(.L_x_270 - _ZN3cub18CUB_300001_SM_10006detail6reduce28DeviceReduceSingleTileKernelINS2_10policy_hubIfjN4cuda3std3__44plusIfEEE10Policy1000EN6thrust24THRUST_300001_SM_1000_NS6detail15normal_iteratorINSD_10device_ptrIfEEEEPfjS9_ffNS7_10__identityEEEvT0_T1_T2_T3_T4_T6_)
        .other          _ZN3cub18CUB_300001_SM_10006detail6reduce28DeviceReduceSingleTileKernelINS2_10policy_hubIfjN4cuda3std3__44plusIfEEE10Policy1000EN6thrust24THRUST_300001_SM_1000_NS6detail15normal_iteratorINSD_10device_ptrIfEEEEPfjS9_ffNS7_10__identityEEEvT0_T1_T2_T3_T4_T6_,@"STO_CUDA_ENTRY STV_DEFAULT"
_ZN3cub18CUB_300001_SM_10006detail6reduce28DeviceReduceSingleTileKernelINS2_10policy_hubIfjN4cuda3std3__44plusIfEEE10Policy1000EN6thrust24THRUST_300001_SM_1000_NS6detail15normal_iteratorINSD_10device_ptrIfEEEEPfjS9_ffNS7_10__identityEEEvT0_T1_T2_T3_T4_T6_:
.text._ZN3cub18CUB_300001_SM_10006detail6reduce28DeviceReduceSingleTileKernelINS2_10policy_hubIfjN4cuda3std3__44plusIfEEE10Policy1000EN6thrust24THRUST_300001_SM_1000_NS6detail15normal_iteratorINSD_10device_ptrIfEEEEPfjS9_ffNS7_10__identityEEEvT0_T1_T2_T3_T4_T6_:
        /* <DEDUP_REMOVED lines=13> */
.L_x_204:
[----:B------:R-:W-:Y:S01]  /*00d0*/  ISETP.GT.U32.AND P0, PT, R4, 0x1fff, PT ;  /* 0x00001fff0400780c */ /* 0x000fe20003f04070 */
[----:B------:R-:W-:-:S12]  /*00e0*/  BSSY.RECONVERGENT B0, `(.L_x_205) ;  /* 0x000022c000007945 */ /* 0x000fd80003800200 */
[----:B------:R-:W-:Y:S05]  /*00f0*/  @P0 BRA `(.L_x_206) ;  /* 0x0000001000000947 */ /* 0x000fea0003800000 */
[----:B------:R-:W0:Y:S01]  /*0100*/  S2R R5, SR_TID.X ;  /* 0x0000000000057919 */ /* 0x000e220000002100 */
[----:B------:R-:W-:Y:S01]  /*0110*/  BSSY.RECONVERGENT B1, `(.L_x_207) ;  /* 0x0000009000017945 */ /* 0x000fe20003800200 */
[----:B------:R-:W-:Y:S01]  /*0120*/  HFMA2 R0, -RZ, RZ, 0, 0 ;  /* 0x00000000ff007431 */ /* 0x000fe200000001ff */
[----:B0-----:R-:W-:Y:S02]  /*0130*/  ISETP.GE.U32.AND P0, PT, R5, R4, PT ;  /* 0x000000040500720c */ /* 0x001fe40003f06070 */
[----:B------:R-:W-:-:S11]  /*0140*/  MOV R7, R5 ;  /* 0x0000000500077202 */ /* 0x000fd60000000f00 */
[----:B------:R-:W-:Y:S05]  /*0150*/  @P0 BRA `(.L_x_208) ;  /* 0x0000000000100947 */ /* 0x000fea0003800000 */
[----:B------:R-:W0:Y:S02]  /*0160*/  LDC.64 R2, c[0x0][0x380] ;  /* 0x0000e000ff027b82 */ /* 0x000e240000000a00 */
[----:B0-----:R-:W-:-:S05]  /*0170*/  IMAD.WIDE.U32 R2, R5, 0x4, R2 ;  /* 0x0000000405027825 */ /* 0x001fca00078e0002 */
[----:B------:R0:W5:Y:S01]  /*0180*/  LDG.E R0, desc[UR6][R2.64] ;  /* 0x0000000602007981 */ /* 0x000162000c1e1900 */
[----:B------:R-:W-:-:S07]  /*0190*/  IADD3 R7, PT, PT, R5, 0x200, RZ ;  /* 0x0000020005077810 */ /* 0x000fce0007ffe0ff */
.L_x_208:
[----:B------:R-:W-:Y:S05]  /*01a0*/  BSYNC.RECONVERGENT B1 ;  /* 0x0000000000017941 */ /* 0x000fea0003800200 */
.L_x_207:
[----:B------:R-:W-:Y:S01]  /*01b0*/  ISETP.GE.U32.AND P0, PT, R7, R4, PT ;  /* 0x000000040700720c */ /* 0x000fe20003f06070 */
[----:B------:R-:W-:-:S12]  /*01c0*/  BSSY.RECONVERGENT B1, `(.L_x_209) ;  /* 0x0000070000017945 */ /* 0x000fd80003800200 */
[----:B------:R-:W-:Y:S05]  /*01d0*/  @P0 BRA `(.L_x_210) ;  /* 0x0000000400b80947 */ /* 0x000fea0003800000 */
[----:B0-----:R-:W-:Y:S01]  /*01e0*/  LOP3.LUT R3, RZ, R7, RZ, 0x33, !PT ;  /* 0x00000007ff037212 */ /* 0x001fe200078e33ff */
[----:B------:R-:W-:Y:S03]  /*01f0*/  BSSY.RECONVERGENT B2, `(.L_x_211) ;  /* 0x0000033000027945 */ /* 0x000fe60003800200 */
[----:B------:R-:W-:-:S04]  /*0200*/  IADD3 R3, PT, PT, R3, R4, RZ ;  /* 0x0000000403037210 */ /* 0x000fc80007ffe0ff */
        /* <DEDUP_REMOVED lines=9> */
[----:B------:R-:W-:-:S04]  /*02a0*/  IADD3 R2, P0, PT, R2, 0x4000, RZ ;  /* 0x0000400002027810 */ /* 0x000fc80007f1e0ff */
[----:B------:R-:W-:-:S09]  /*02b0*/  IADD3.X R3, PT, PT, RZ, R3, RZ, P0, !PT ;  /* 0x00000003ff037210 */ /* 0x000fd200007fe4ff */
.L_x_213:
        /* <DEDUP_REMOVED lines=19> */
[----:B0-----:R-:W-:-:S04]  /*03f0*/  IADD3 R2, P2, PT, R2, 0x8000, RZ ;  /* 0x0000800002027810 */ /* 0x001fc80007f5e0ff */
[----:B------:R-:W-:Y:S01]  /*0400*/  IADD3.X R3, PT, PT, RZ, R3, RZ, P2, !PT ;  /* 0x00000003ff037210 */ /* 0x000fe200017fe4ff */
        /* <DEDUP_REMOVED lines=17> */
.L_x_212:
[----:B------:R-:W-:Y:S05]  /*0520*/  BSYNC.RECONVERGENT B2 ;  /* 0x0000000000027941 */ /* 0x000fea0003800200 */
.L_x_211:
[----:B------:R-:W-:Y:S05]  /*0530*/  @!P1 BRA `(.L_x_210) ;  /* 0x0000000000e09947 */ /* 0x000fea0003800000 */
[----:B------:R-:W-:Y:S01]  /*0540*/  ISETP.GE.U32.AND P0, PT, R22, 0x8, PT ;  /* 0x000000081600780c */ /* 0x000fe20003f06070 */
[----:B------:R-:W-:Y:S01]  /*0550*/  BSSY.RECONVERGENT B2, `(.L_x_214) ;  /* 0x0000017000027945 */ /* 0x000fe20003800200 */
[----:B------:R-:W-:-:S04]  /*0560*/  LOP3.LUT R10, R6, 0x7, RZ, 0xc0, !PT ;  /* 0x00000007060a7812 */ /* 0x000fc800078ec0ff */
[----:B------:R-:W-:-:S07]  /*0570*/  ISETP.NE.AND P1, PT, R10, RZ, PT ;  /* 0x000000ff0a00720c */ /* 0x000fce0003f25270 */
[----:B------:R-:W-:Y:S06]  /*0580*/  @!P0 BRA `(.L_x_215) ;  /* 0x00000000004c8947 */ /* 0x000fec0003800000 */
[----:B------:R-:W0:Y:S02]  /*0590*/  LDC.64 R2, c[0x0][0x380] ;  /* 0x0000e000ff027b82 */ /* 0x000e240000000a00 */
[----:B0-----:R-:W-:-:S05]  /*05a0*/  IMAD.WIDE.U32 R2, R7, 0x4, R2 ;  /* 0x0000000407027825 */ /* 0x001fca00078e0002 */
        /* <DEDUP_REMOVED lines=17> */
.L_x_215:
[----:B------:R-:W-:Y:S05]  /*06c0*/  BSYNC.RECONVERGENT B2 ;  /* 0x0000000000027941 */ /* 0x000fea0003800200 */
.L_x_214:
        /* <DEDUP_REMOVED lines=17> */
.L_x_217:
[----:B------:R-:W-:Y:S05]  /*07e0*/  BSYNC.RECONVERGENT B2 ;  /* 0x0000000000027941 */ /* 0x000fea0003800200 */
.L_x_216:
[----:B------:R-:W-:Y:S05]  /*07f0*/  @!P1 BRA `(.L_x_210) ;  /* 0x0000000000309947 */ /* 0x000fea0003800000 */
[----:B------:R-:W0:Y:S01]  /*0800*/  LDC.64 R2, c[0x0][0x380] ;  /* 0x0000e000ff027b82 */ /* 0x000e220000000a00 */
[----:B------:R-:W-:Y:S01]  /*0810*/  IADD3 R6, PT, PT, -R6, RZ, RZ ;  /* 0x000000ff06067210 */ /* 0x000fe20007ffe1ff */
[----:B0-----:R-:W-:-:S05]  /*0820*/  IMAD.WIDE.U32 R2, R7, 0x4, R2 ;  /* 0x0000000407027825 */ /* 0x001fca00078e0002 */
[----:B------:R-:W-:-:S07]  /*0830*/  MOV R7, R3 ;  /* 0x0000000300077202 */ /* 0x000fce0000000f00 */
.L_x_218:
[----:B------:R-:W-:-:S06]  /*0840*/  MOV R3, R7 ;  /* 0x0000000700037202 */ /* 0x000fcc0000000f00 */
[----:B------:R0:W2:Y:S01]  /*0850*/  LDG.E R3, desc[UR6][R2.64] ;  /* 0x0000000602037981 */ /* 0x0000a2000c1e1900 */
[----:B------:R-:W-:-:S04]  /*0860*/  IADD3 R6, PT, PT, R6, 0x1, RZ ;  /* 0x0000000106067810 */ /* 0x000fc80007ffe0ff */
[----:B------:R-:W-:Y:S02]  /*0870*/  ISETP.NE.AND P0, PT, R6, RZ, PT ;  /* 0x000000ff0600720c */ /* 0x000fe40003f05270 */
[----:B0-----:R-:W-:-:S04]  /*0880*/  IADD3 R2, P1, PT, R2, 0x800, RZ ;  /* 0x0000080002027810 */ /* 0x001fc80007f3e0ff */
[----:B------:R-:W-:Y:S01]  /*0890*/  IADD3.X R7, PT, PT, RZ, R7, RZ, P1, !PT ;  /* 0x00000007ff077210 */ /* 0x000fe20000ffe4ff */
[----:B--2--5:R-:W-:-:S06]  /*08a0*/  FADD R0, R3, R0 ;  /* 0x0000000003007221 */ /* 0x024fcc0000000000 */
[----:B------:R-:W-:Y:S05]  /*08b0*/  @P0 BRA `(.L_x_218) ;  /* 0xfffffffc00e00947 */ /* 0x000fea000383ffff */
.L_x_210:
[----:B------:R-:W-:Y:S05]  /*08c0*/  BSYNC.RECONVERGENT B1 ;  /* 0x0000000000017941 */ /* 0x000fea0003800200 */
.L_x_209:
[----:B------:R-:W-:Y:S02]  /*08d0*/  ISETP.GE.U32.AND P0, PT, R4, 0x200, PT ;  /* 0x000002000400780c */ /* 0x000fe40003f06070 */
        /* <DEDUP_REMOVED lines=36> */
[----:B------:R-:W3:Y:S04]  /*0b20*/  LDS.128 R8, [UR4+0x30] ;  /* 0x00003004ff087984 */ /* 0x000ee80008000c00 */
[----:B------:R-:W4:Y:S01]  /*0b30*/  LDS.128 R16, [UR4+0x40] ;  /* 0x00004004ff107984 */ /* 0x000f220008000c00 */
[----:B0-----:R-:W-:-:S04]  /*0b40*/  FADD R5, R0, R5 ;  /* 0x0000000500057221 */ /* 0x001fc80000000000 */
        /* <DEDUP_REMOVED lines=9> */
[----:B------:R-:W-:-:S04]  /*0be0*/  FADD R11, R10, R11 ;  /* 0x0000000b0a0b7221 */ /* 0x000fc80000000000 */
[----:B----4-:R-:W-:-:S04]  /*0bf0*/  FADD R16, R11, R16 ;  /* 0x000000100b107221 */ /* 0x010fc80000000000 */
[----:B------:R-:W-:-:S04]  /*0c00*/  FADD R17, R16, R17 ;  /* 0x0000001110117221 */ /* 0x000fc80000000000 */
[----:B------:R-:W-:-:S04]  /*0c10*/  FADD R18, R17, R18 ;  /* 0x0000001211127221 */ /* 0x000fc80000000000 */
[----:B------:R-:W-:Y:S01]  /*0c20*/  FADD R0, R18, R19 ;  /* 0x0000001312007221 */ /* 0x000fe20000000000 */
[----:B------:R-:W-:Y:S06]  /*0c30*/  BRA `(.L_x_220) ;  /* 0x0000001400d87947 */ /* 0x000fec0003800000 */
.L_x_219:
[----:B------:R-:W1:Y:S01]  /*0c40*/  S2R R6, SR_LANEID ;  /* 0x0000000000067919 */ /* 0x000e620000000000 */
[----:B------:R-:W-:-:S04]  /*0c50*/  LOP3.LUT R0, R5, 0x3e0, RZ, 0xc0, !PT ;  /* 0x000003e005007812 */ /* 0x000fc800078ec0ff */
[----:B0-----:R-:W-:Y:S02]  /*0c60*/  IADD3 R3, PT, PT, R0, 0x20, RZ ;  /* 0x0000002000037810 */ /* 0x001fe40007ffe0ff */
[----:B------:R-:W-:Y:S02]  /*0c70*/  LOP3.LUT R7, RZ, R0, RZ, 0x33, !PT ;  /* 0x00000000ff077212 */ /* 0x000fe400078e33ff */
[-C--:B------:R-:W-:Y:S02]  /*0c80*/  ISETP.GT.U32.AND P0, PT, R3, R4.reuse, PT ;  /* 0x000000040300720c */ /* 0x080fe40003f04070 */
        /* <DEDUP_REMOVED lines=40> */
[----:B------:R-:W0:Y:S04]  /*0f10*/  LDS.128 R20, [UR4+0x10] ;  /* 0x00001004ff147984 */ /* 0x000e280008000c00 */
        /* <DEDUP_REMOVED lines=30> */
.L_x_206:
[----:B------:R-:W0:Y:S01]  /*1100*/  S2R R0, SR_TID.X ;  /* 0x0000000000007919 */ /* 0x000e220000002100 */
[----:B------:R-:W1:Y:S02]  /*1110*/  LDCU.64 UR4, c[0x0][0x380] ;  /* 0x00007000ff0477ac */ /* 0x000e640008000a00 */
[----:B-1----:R-:W-:Y:S02]  /*1120*/  MOV R12, UR4 ;  /* 0x00000004000c7c02 */ /* 0x002fe40008000f00 */
[----:B------:R-:W-:-:S03]  /*1130*/  MOV R13, UR5 ;  /* 0x00000005000d7c02 */ /* 0x000fc60008000f00 */
        /* <DEDUP_REMOVED lines=17> */
[----:B------:R-:W-:Y:S01]  /*1250*/  UMOV UR4, 0x2000 ;  /* 0x0000200000047882 */ /* 0x000fe20000000000 */
[----:B--2---:R-:W-:Y:S01]  /*1260*/  FADD R20, R20, R21 ;  /* 0x0000001514147221 */ /* 0x004fe20000000000 */
[----:B------:R-:W-:-:S04]  /*1270*/  IADD3 R21, PT, PT, R4, -0x2000, RZ ;  /* 0xffffe00004157810 */ /* 0x000fc80007ffe0ff */
[----:B------:R-:W-:Y:S01]  /*1280*/  ISETP.GE.U32.AND P0, PT, R21, 0x2000, PT ;  /* 0x000020001500780c */ /* 0x000fe20003f06070 */
[----:B---3--:R-:W-:Y:S01]  /*1290*/  FADD R6, R6, R7 ;  /* 0x0000000706067221 */ /* 0x008fe20000000000 */
[----:B----4-:R-:W-:-:S04]  /*12a0*/  FADD R9, R8, R9 ;  /* 0x0000000908097221 */ /* 0x010fc80000000000 */
[----:B------:R-:W-:Y:S01]  /*12b0*/  FADD R6, R6, R9 ;  /* 0x0000000906067221 */ /* 0x000fe20000000000 */
[----:B-----5:R-:W-:Y:S01]  /*12c0*/  FADD R10, R10, R11 ;  /* 0x0000000b0a0a7221 */ /* 0x020fe20000000000 */
[----:B------:R-:W-:-:S04]  /*12d0*/  FADD R15, R14, R15 ;  /* 0x0000000f0e0f7221 */ /* 0x000fc80000000000 */
[----:B------:R-:W-:Y:S01]  /*12e0*/  FADD R15, R10, R15 ;  /* 0x0000000f0a0f7221 */ /* 0x000fe20000000000 */
[----:B------:R-:W-:Y:S01]  /*12f0*/  FADD R16, R16, R17 ;  /* 0x0000001110107221 */ /* 0x000fe20000000000 */
[----:B------:R-:W-:-:S04]  /*1300*/  FADD R19, R18, R19 ;  /* 0x0000001312137221 */ /* 0x000fc80000000000 */
[----:B------:R-:W-:Y:S01]  /*1310*/  FADD R16, R16, R19 ;  /* 0x0000001310107221 */ /* 0x000fe20000000000 */
[----:B------:R-:W-:-:S04]  /*1320*/  FADD R5, R5, R22 ;  /* 0x0000001605057221 */ /* 0x000fc80000000000 */
[----:B------:R-:W-:Y:S01]  /*1330*/  FADD R5, R20, R5 ;  /* 0x0000000514057221 */ /* 0x000fe20000000000 */
[----:B------:R-:W-:-:S03]  /*1340*/  FADD R6, R6, R15 ;  /* 0x0000000f06067221 */ /* 0x000fc60000000000 */
[----:B------:R-:W-:-:S04]  /*1350*/  FADD R5, R16, R5 ;  /* 0x0000000510057221 */ /* 0x000fc80000000000 */
[----:B------:R-:W-:Y:S01]  /*1360*/  FADD R5, R6, R5 ;  /* 0x0000000506057221 */ /* 0x000fe20000000000 */
[----:B------:R-:W-:Y:S06]  /*1370*/  @!P0 BRA `(.L_x_221) ;  /* 0x0000000000ac8947 */ /* 0x000fec0003800000 */
[----:B------:R-:W0:Y:S01]  /*1380*/  LDC R4, c[0x0][0x390] ;  /* 0x0000e400ff047b82 */ /* 0x000e220000000800 */
[----:B------:R-:W-:-:S07]  /*1390*/  UMOV UR4, 0x2000 ;  /* 0x0000200000047882 */ /* 0x000fce0000000000 */
[----:B------:R-:W1:Y:S02]  /*13a0*/  LDC.64 R12, c[0x0][0x380] ;  /* 0x0000e000ff0c7b82 */ /* 0x000e640000000a00 */
.L_x_223:
[----:B------:R-:W-:-:S05]  /*13b0*/  IADD3 R3, PT, PT, R0, UR4, RZ ;  /* 0x0000000400037c10 */ /* 0x000fca000fffe0ff */
        /* <DEDUP_REMOVED lines=17> */
[----:B0-----:R-:W-:-:S04]  /*14d0*/  IADD3 R2, PT, PT, R4, -UR4, RZ ;  /* 0x8000000404027c10 */ /* 0x001fc8000fffe0ff */
        /* <DEDUP_REMOVED lines=18> */
[----:B------:R-:W-:-:S06]  /*1600*/  UIADD3 UR4, UPT, UPT, UR4, 0x2000, URZ ;  /* 0x0000200004047890 */ /* 0x000fcc000fffe0ff */
[----:B------:R-:W-:-:S13]  /*1610*/  ISETP.LT.U32.AND P0, PT, R21, UR4, PT ;  /* 0x0000000415007c0c */ /* 0x000fda000bf01070 */
[----:B------:R-:W-:Y:S05]  /*1620*/  @!P0 BRA `(.L_x_223) ;  /* 0xfffffffc00608947 */ /* 0x000fea000383ffff */
.L_x_221:
[----:B------:R-:W-:Y:S01]  /*1630*/  IADD3 R3, PT, PT, R4, -UR4, RZ ;  /* 0x8000000404037c10 */ /* 0x000fe2000fffe0ff */
[----:B------:R-:W-:Y:S03]  /*1640*/  BSSY.RECONVERGENT B1, `(.L_x_222) ;  /* 0x00000a3000017945 */ /* 0x000fe60003800200 */
[----:B------:R-:W-:-:S04]  /*1650*/  ISETP.GE.AND P0, PT, R0, R3, PT ;  /* 0x000000030000720c */ /* 0x000fc80003f06270 */
[----:B------:R-:W-:-:S13]  /*1660*/  ISETP.LE.U32.OR P0, PT, R4, UR4, P0 ;  /* 0x0000000404007c0c */ /* 0x000fda0008703470 */
[----:B------:R-:W-:Y:S05]  /*1670*/  @P0 BRA `(.L_x_224) ;  /* 0x00000008007c0947 */ /* 0x000fea0003800000 */
[-C--:B------:R-:W-:Y:S01]  /*1680*/  LOP3.LUT R3, RZ, R0.reuse, RZ, 0x33, !PT ;  /* 0x00000000ff037212 */ /* 0x080fe200078e33ff */
[----:B------:R-:W-:Y:S01]  /*1690*/  BSSY.RECONVERGENT B2, `(.L_x_225) ;  /* 0x0000052000027945 */ /* 0x000fe20003800200 */
[----:B------:R-:W-:Y:S02]  /*16a0*/  MOV R6, R0 ;  /* 0x0000000000067202 */ /* 0x000fe40000000f00 */
[----:B------:R-:W-:-:S04]  /*16b0*/  IADD3 R3, PT, PT, R4, -UR4, R3 ;  /* 0x8000000404037c10 */ /* 0x000fc8000fffe003 */
[C---:B------:R-:W-:Y:S02]  /*16c0*/  ISETP.GE.U32.AND P0, PT, R3.reuse, 0x1e00, PT ;  /* 0x00001e000300780c */ /* 0x040fe40003f06070 */
[----:B------:R-:W-:-:S04]  /*16d0*/  LEA.HI R3, R3, 0x1, RZ, 0x17 ;  /* 0x0000000103037811 */ /* 0x000fc800078fb8ff */
[----:B------:R-:W-:-:S07]  /*16e0*/  LOP3.LUT R4, R3, 0xf, RZ, 0xc0, !PT ;  /* 0x0000000f03047812 */ /* 0x000fce00078ec0ff */
[----:B------:R-:W-:Y:S05]  /*16f0*/  @!P0 BRA `(.L_x_226) ;  /* 0x00000004002c8947 */ /* 0x000fea0003800000 */
[----:B------:R-:W-:Y:S01]  /*1700*/  LOP3.LUT R7, R3, 0xfffff0, RZ, 0xc0, !PT ;  /* 0x00fffff003077812 */ /* 0x000fe200078ec0ff */
[----:B------:R-:W-:Y:S01]  /*1710*/  BSSY.RECONVERGENT B3, `(.L_x_227) ;  /* 0x0000048000037945 */ /* 0x000fe20003800200 */
[C---:B------:R-:W-:Y:S02]  /*1720*/  LOP3.LUT R6, R0.reuse, 0x1000, RZ, 0xfc, !PT ;  /* 0x0000100000067812 */ /* 0x040fe400078efcff */
[----:B------:R-:W-:Y:S02]  /*1730*/  IADD3 R2, PT, PT, R0, UR4, RZ ;  /* 0x0000000400027c10 */ /* 0x000fe4000fffe0ff */
[----:B------:R-:W-:-:S07]  /*1740*/  IADD3 R7, PT, PT, -R7, RZ, RZ ;  /* 0x000000ff07077210 */ /* 0x000fce0007ffe1ff */
.L_x_228:
[C---:B------:R-:W-:Y:S01]  /*1750*/  IADD3 R19, PT, PT, R2.reuse, 0x200, RZ ;  /* 0x0000020002137810 */ /* 0x040fe20007ffe0ff */
[C---:B------:R-:W-:Y:S01]  /*1760*/  IMAD.WIDE.U32 R14, R2.reuse, 0x4, R12 ;  /* 0x00000004020e7825 */ /* 0x040fe200078e000c */
[----:B------:R-:W-:-:S03]  /*1770*/  IADD3 R11, PT, PT, R2, 0x400, RZ ;  /* 0x00000400020b7810 */ /* 0x000fc60007ffe0ff */
[--C-:B------:R-:W-:Y:S01]  /*1780*/  IMAD.WIDE.U32 R18, R19, 0x4, R12.reuse ;  /* 0x0000000413127825 */ /* 0x100fe200078e000c */
[----:B------:R0:W2:Y:S01]  /*1790*/  LDG.E R8, desc[UR6][R14.64] ;  /* 0x000000060e087981 */ /* 0x0000a2000c1e1900 */
[C---:B------:R-:W-:Y:S02]  /*17a0*/  IADD3 R21, PT, PT, R2.reuse, 0x600, RZ ;  /* 0x0000060002157810 */ /* 0x040fe40007ffe0ff */
[--C-:B------:R-:W-:Y:S01]  /*17b0*/  IMAD.WIDE.U32 R10, R11, 0x4, R12.reuse ;  /* 0x000000040b0a7825 */ /* 0x100fe200078e000c */
[----:B------:R1:W3:Y:S01]  /*17c0*/  LDG.E R9, desc[UR6][R18.64] ;  /* 0x0000000612097981 */ /* 0x0002e2000c1e1900 */
[C---:B------:R-:W-:Y:S02]  /*17d0*/  IADD3 R17, PT, PT, R2.reuse, 0x800, RZ ;  /* 0x0000080002117810 */ /* 0x040fe40007ffe0ff */
[--C-:B------:R-:W-:Y:S02]  /*17e0*/  IMAD.WIDE.U32 R20, R21, 0x4, R12.reuse ;  /* 0x0000000415147825 */ /* 0x100fe400078e000c */
[----:B------:R4:W5:Y:S01]  /*17f0*/  LDG.E R10, desc[UR6][R10.64] ;  /* 0x000000060a0a7981 */ /* 0x000962000c1e1900 */
[----:B------:R-:W-:Y:S01]  /*1800*/  IADD3 R29, PT, PT, R2, 0xa00, RZ ;  /* 0x00000a00021d7810 */ /* 0x000fe20007ffe0ff */
[----:B------:R-:W-:-:S02]  /*1810*/  IMAD.WIDE.U32 R16, R17, 0x4, R12 ;  /* 0x0000000411107825 */ /* 0x000fc400078e000c */
[----:B------:R4:W5:Y:S01]  /*1820*/  LDG.E R27, desc[UR6][R20.64] ;  /* 0x00000006141b7981 */ /* 0x000962000c1e1900 */
[C---:B------:R-:W-:Y:S01]  /*1830*/  IADD3 R23, PT, PT, R2.reuse, 0xc00, RZ ;  /* 0x00000c0002177810 */ /* 0x040fe20007ffe0ff */
[--C-:B------:R-:W-:Y:S02]  /*1840*/  IMAD.WIDE.U32 R28, R29, 0x4, R12.reuse ;  /* 0x000000041d1c7825 */ /* 0x100fe400078e000c */
[----:B------:R-:W5:Y:S01]  /*1850*/  LDG.E R26, desc[UR6][R16.64] ;  /* 0x00000006101a7981 */ /* 0x000f62000c1e1900 */
[C---:B------:R-:W-:Y:S01]  /*1860*/  IADD3 R22, PT, PT, R2.reuse, 0xe00, RZ ;  /* 0x00000e0002167810 */ /* 0x040fe20007ffe0ff */
[--C-:B0-----:R-:W-:Y:S02]  /*1870*/  IMAD.WIDE.U32 R14, R23, 0x4, R12.reuse ;  /* 0x00000004170e7825 */ /* 0x101fe400078e000c */
[----:B------:R0:W5:Y:S01]  /*1880*/  LDG.E R25, desc[UR6][R28.64] ;  /* 0x000000061c197981 */ /* 0x000162000c1e1900 */
[----:B------:R-:W-:Y:S01]  /*1890*/  IADD3 R23, PT, PT, R2, 0x1000, RZ ;  /* 0x0000100002177810 */ /* 0x000fe20007ffe0ff */
[----:B-1----:R-:W-:-:S02]  /*18a0*/  IMAD.WIDE.U32 R18, R22, 0x4, R12 ;  /* 0x0000000416127825 */ /* 0x002fc400078e000c */
[----:B------:R1:W5:Y:S01]  /*18b0*/  LDG.E R24, desc[UR6][R14.64] ;  /* 0x000000060e187981 */ /* 0x000362000c1e1900 */
[C---:B----4-:R-:W-:Y:S01]  /*18c0*/  IADD3 R11, PT, PT, R2.reuse, 0x1200, RZ ;  /* 0x00001200020b7810 */ /* 0x050fe20007ffe0ff */
[--C-:B------:R-:W-:Y:S02]  /*18d0*/  IMAD.WIDE.U32 R20, R23, 0x4, R12.reuse ;  /* 0x0000000417147825 */ /* 0x100fe400078e000c */
[----:B------:R4:W5:Y:S01]  /*18e0*/  LDG.E R23, desc[UR6][R18.64] ;  /* 0x0000000612177981 */ /* 0x000962000c1e1900 */
[C---:B0-----:R-:W-:Y:S01]  /*18f0*/  IADD3 R29, PT, PT, R2.reuse, 0x1400, RZ ;  /* 0x00001400021d7810 */ /* 0x041fe20007ffe0ff */
[--C-:B------:R-:W-:Y:S02]  /*1900*/  IMAD.WIDE.U32 R16, R11, 0x4, R12.reuse ;  /* 0x000000040b107825 */ /* 0x100fe400078e000c */
[----:B------:R-:W5:Y:S01]  /*1910*/  LDG.E R22, desc[UR6][R20.64] ;  /* 0x0000000614167981 */ /* 0x000f62000c1e1900 */
[----:B-1----:R-:W-:Y:S01]  /*1920*/  IADD3 R15, PT, PT, R2, 0x1600, RZ ;  /* 0x00001600020f7810 */ /* 0x002fe20007ffe0ff */
[----:B------:R-:W-:-:S02]  /*1930*/  IMAD.WIDE.U32 R28, R29, 0x4, R12 ;  /* 0x000000041d1c7825 */ /* 0x000fc400078e000c */
[----:B------:R0:W5:Y:S01]  /*1940*/  LDG.E R11, desc[UR6][R16.64] ;  /* 0x00000006100b7981 */ /* 0x000162000c1e1900 */
[C---:B----4-:R-:W-:Y:S01]  /*1950*/  IADD3 R19, PT, PT, R2.reuse, 0x1800, RZ ;  /* 0x0000180002137810 */ /* 0x050fe20007ffe0ff */
[--C-:B------:R-:W-:Y:S02]  /*1960*/  IMAD.WIDE.U32 R14, R15, 0x4, R12.reuse ;  /* 0x000000040f0e7825 */ /* 0x100fe400078e000c */
[----:B------:R-:W4:Y:S02]  /*1970*/  LDG.E R28, desc[UR6][R28.64] ;  /* 0x000000061c1c7981 */ /* 0x000f24000c1e1900 */
[----:B------:R-:W-:Y:S01]  /*1980*/  IMAD.WIDE.U32 R18, R19, 0x4, R12 ;  /* 0x0000000413127825 */ /* 0x000fe200078e000c */
[C---:B0-----:R-:W-:Y:S02]  /*1990*/  IADD3 R17, PT, PT, R2.reuse, 0x1a00, RZ ;  /* 0x00001a0002117810 */ /* 0x041fe40007ffe0ff */
[----:B------:R-:W-:-:S03]  /*19a0*/  IADD3 R21, PT, PT, R2, 0x1c00, RZ ;  /* 0x00001c0002157810 */ /* 0x000fc60007ffe0ff */
[----:B------:R-:W4:Y:S04]  /*19b0*/  LDG.E R18, desc[UR6][R18.64] ;  /* 0x0000000612127981 */ /* 0x000f28000c1e1900 */
[----:B------:R0:W4:Y:S01]  /*19c0*/  LDG.E R29, desc[UR6][R14.64] ;  /* 0x000000060e1d7981 */ /* 0x000122000c1e1900 */
[----:B------:R-:W-:Y:S01]  /*19d0*/  IADD3 R20, PT, PT, R2, 0x1e00, RZ ;  /* 0x00001e0002147810 */ /* 0x000fe20007ffe0ff */
[----:B0-----:R-:W-:-:S04]  /*19e0*/  IMAD.WIDE.U32 R14, R17, 0x4, R12 ;  /* 0x00000004110e7825 */ /* 0x001fc800078e000c */
[--C-:B------:R-:W-:Y:S02]  /*19f0*/  IMAD.WIDE.U32 R16, R21, 0x4, R12.reuse ;  /* 0x0000000415107825 */ /* 0x100fe400078e000c */
[----:B------:R-:W4:Y:S02]  /*1a00*/  LDG.E R14, desc[UR6][R14.64] ;  /* 0x000000060e0e7981 */ /* 0x000f24000c1e1900 */
[----:B------:R-:W-:Y:S02]  /*1a10*/  IMAD.WIDE.U32 R20, R20, 0x4, R12 ;  /* 0x0000000414147825 */ /* 0x000fe400078e000c */
[----:B------:R-:W4:Y:S04]  /*1a20*/  LDG.E R16, desc[UR6][R16.64] ;  /* 0x0000000610107981 */ /* 0x000f28000c1e1900 */
[----:B------:R-:W4:Y:S01]  /*1a30*/  LDG.E R20, desc[UR6][R20.64] ;  /* 0x0000000614147981 */ /* 0x000f22000c1e1900 */
[----:B------:R-:W-:-:S04]  /*1a40*/  IADD3 R7, PT, PT, R7, 0x10, RZ ;  /* 0x0000001007077810 */ /* 0x000fc80007ffe0ff */
[----:B------:R-:W-:Y:S02]  /*1a50*/  ISETP.NE.AND P0, PT, R7, RZ, PT ;  /* 0x000000ff0700720c */ /* 0x000fe40003f05270 */
[----:B------:R-:W-:Y:S02]  /*1a60*/  IADD3 R6, PT, PT, R6, 0x2000, RZ ;  /* 0x0000200006067810 */ /* 0x000fe40007ffe0ff */
[----:B------:R-:W-:Y:S01]  /*1a70*/  IADD3 R2, PT, PT, R2, 0x2000, RZ ;  /* 0x0000200002027810 */ /* 0x000fe20007ffe0ff */
[----:B--2---:R-:W-:-:S04]  /*1a80*/  FADD R8, R8, R5 ;  /* 0x0000000508087221 */ /* 0x004fc80000000000 */
[----:B---3--:R-:W-:-:S04]  /*1a90*/  FADD R9, R8, R9 ;  /* 0x0000000908097221 */ /* 0x008fc80000000000 */
        /* <DEDUP_REMOVED lines=8> */
[----:B----4-:R-:W-:-:S04]  /*1b20*/  FADD R28, R11, R28 ;  /* 0x0000001c0b1c7221 */ /* 0x010fc80000000000 */
[----:B------:R-:W-:-:S04]  /*1b30*/  FADD R29, R28, R29 ;  /* 0x0000001d1c1d7221 */ /* 0x000fc80000000000 */
[----:B------:R-:W-:-:S04]  /*1b40*/  FADD R29, R29, R18 ;  /* 0x000000121d1d7221 */ /* 0x000fc80000000000 */
[----:B------:R-:W-:-:S04]  /*1b50*/  FADD R29, R29, R14 ;  /* 0x0000000e1d1d7221 */ /* 0x000fc80000000000 */
[----:B------:R-:W-:-:S04]  /*1b60*/  FADD R29, R29, R16 ;  /* 0x000000101d1d7221 */ /* 0x000fc80000000000 */
[----:B------:R-:W-:Y:S01]  /*1b70*/  FADD R5, R29, R20 ;  /* 0x000000141d057221 */ /* 0x000fe20000000000 */
[----:B------:R-:W-:Y:S06]  /*1b80*/  @P0 BRA `(.L_x_228) ;  /* 0xfffffff800f00947 */ /* 0x000fec000383ffff */
[----:B------:R-:W-:Y:S05]  /*1b90*/  BSYNC.RECONVERGENT B3 ;  /* 0x0000000000037941 */ /* 0x000fea0003800200 */
.L_x_227:
[----:B------:R-:W-:-:S07]  /*1ba0*/  IADD3 R6, PT, PT, R6, -0x1000, RZ ;  /* 0xfffff00006067810 */ /* 0x000fce0007ffe0ff */
.L_x_226:
[----:B------:R-:W-:Y:S05]  /*1bb0*/  BSYNC.RECONVERGENT B2 ;  /* 0x0000000000027941 */ /* 0x000fea0003800200 */
.L_x_225:
[----:B------:R-:W-:-:S13]  /*1bc0*/  ISETP.NE.AND P0, PT, R4, RZ, PT ;  /* 0x000000ff0400720c */ /* 0x000fda0003f05270 */
[----:B------:R-:W-:Y:S05]  /*1bd0*/  @!P0 BRA `(.L_x_224) ;  /* 0x0000000400248947 */ /* 0x000fea0003800000 */
[----:B------:R-:W-:Y:S01]  /*1be0*/  ISETP.GE.U32.AND P0, PT, R4, 0x8, PT ;  /* 0x000000080400780c */ /* 0x000fe20003f06070 */
[----:B------:R-:W-:Y:S01]  /*1bf0*/  BSSY.RECONVERGENT B2, `(.L_x_229) ;  /* 0x0000025000027945 */ /* 0x000fe20003800200 */
[----:B------:R-:W-:-:S04]  /*1c00*/  LOP3.LUT R22, R3, 0x7, RZ, 0xc0, !PT ;  /* 0x0000000703167812 */ /* 0x000fc800078ec0ff */
[----:B------:R-:W-:-:S07]  /*1c10*/  ISETP.NE.AND P1, PT, R22, RZ, PT ;  /* 0x000000ff1600720c */ /* 0x000fce0003f25270 */
[----:B------:R-:W-:Y:S06]  /*1c20*/  @!P0 BRA `(.L_x_230) ;  /* 0x0000000000848947 */ /* 0x000fec0003800000 */
[----:B------:R-:W-:-:S04]  /*1c30*/  IADD3 R7, PT, PT, R6, UR4, RZ ;  /* 0x0000000406077c10 */ /* 0x000fc8000fffe0ff */
        /* <DEDUP_REMOVED lines=32> */
.L_x_230:
[----:B------:R-:W-:Y:S05]  /*1e40*/  BSYNC.RECONVERGENT B2 ;  /* 0x0000000000027941 */ /* 0x000fea0003800200 */
.L_x_229:
        /* <DEDUP_REMOVED lines=23> */
.L_x_232:
[----:B------:R-:W-:Y:S05]  /*1fc0*/  BSYNC.RECONVERGENT B2 ;  /* 0x0000000000027941 */ /* 0x000fea0003800200 */
.L_x_231:
[----:B------:R-:W-:Y:S05]  /*1fd0*/  @!P1 BRA `(.L_x_224) ;  /* 0x0000000000249947 */ /* 0x000fea0003800000 */
[----:B------:R-:W-:Y:S02]  /*1fe0*/  IADD3 R7, PT, PT, R6, UR4, RZ ;  /* 0x0000000406077c10 */ /* 0x000fe4000fffe0ff */
[----:B------:R-:W-:-:S07]  /*1ff0*/  IADD3 R4, PT, PT, -R4, RZ, RZ ;  /* 0x000000ff04047210 */ /* 0x000fce0007ffe1ff */
.L_x_233:
[----:B------:R-:W-:-:S06]  /*2000*/  IMAD.WIDE.U32 R2, R7, 0x4, R12 ;  /* 0x0000000407027825 */ /* 0x000fcc00078e000c */
[----:B------:R-:W2:Y:S01]  /*2010*/  LDG.E R2, desc[UR6][R2.64] ;  /* 0x0000000602027981 */ /* 0x000ea2000c1e1900 */
[----:B------:R-:W-:Y:S02]  /*2020*/  IADD3 R4, PT, PT, R4, 0x1, RZ ;  /* 0x0000000104047810 */ /* 0x000fe40007ffe0ff */
[----:B------:R-:W-:Y:S02]  /*2030*/  IADD3 R7, PT, PT, R7, 0x200, RZ ;  /* 0x0000020007077810 */ /* 0x000fe40007ffe0ff */
[----:B------:R-:W-:Y:S01]  /*2040*/  ISETP.NE.AND P0, PT, R4, RZ, PT ;  /* 0x000000ff0400720c */ /* 0x000fe20003f05270 */
[----:B--2---:R-:W-:-:S12]  /*2050*/  FADD R5, R2, R5 ;  /* 0x0000000502057221 */ /* 0x004fd80000000000 */
[----:B------:R-:W-:Y:S05]  /*2060*/  @P0 BRA `(.L_x_233) ;  /* 0xfffffffc00e40947 */ /* 0x000fea000383ffff */
.L_x_224:
[----:B------:R-:W-:Y:S05]  /*2070*/  BSYNC.RECONVERGENT B1 ;  /* 0x0000000000017941 */ /* 0x000fea0003800200 */
.L_x_222:
        /* <DEDUP_REMOVED lines=33> */
[----:B------:R-:W3:Y:S04]  /*2290*/  LDS.128 R8, [UR4+0x30] ;  /* 0x00003004ff087984 */ /* 0x000ee80008000c00 */
[----:B------:R-:W4:Y:S01]  /*22a0*/  LDS.128 R16, [UR4+0x40] ;  /* 0x00004004ff107984 */ /* 0x000f220008000c00 */
[----:B0-----:R-:W-:-:S04]  /*22b0*/  FADD R5, R0, R5 ;  /* 0x0000000500057221 */ /* 0x001fc80000000000 */
        /* <DEDUP_REMOVED lines=13> */
[----:B------:R-:W-:-:S07]  /*2390*/  FADD R0, R18, R19 ;  /* 0x0000001312007221 */ /* 0x000fce0000000000 */
.L_x_220:
[----:B------:R-:W-:Y:S05]  /*23a0*/  BSYNC.RECONVERGENT B0 ;  /* 0x0000000000007941 */ /* 0x000fea0003800200 */
.L_x_205:
[----:B------:R-:W-:Y:S05]  /*23b0*/  @P0 EXIT ;  /* 0x000000000000094d */ /* 0x000fea0003800000 */
[----:B012---:R-:W0:Y:S01]  /*23c0*/  LDC.64 R2, c[0x0][0x388] ;  /* 0x0000e200ff027b82 */ /* 0x007e220000000a00 */
[----:B------:R-:W1:Y:S02]  /*23d0*/  LDCU UR4, c[0x0][0x398] ;  /* 0x00007300ff0477ac */ /* 0x000e640008000800 */
[----:B-1----:R-:W-:-:S05]  /*23e0*/  FADD R5, R0, UR4 ;  /* 0x0000000400057e21 */ /* 0x002fca0008000000 */
[----:B0-----:R-:W-:Y:S01]  /*23f0*/  STG.E desc[UR6][R2.64], R5 ;  /* 0x0000000502007986 */ /* 0x001fe2000c101906 */
[----:B------:R-:W-:Y:S05]  /*2400*/  EXIT ;  /* 0x000000000000794d */ /* 0x000fea0003800000 */
.L_x_234:
        /* <DEDUP_REMOVED lines=15> */
.L_x_270:


//--------------------- .text._ZN3cub18CUB_300001_SM_10006detail8for_each13static_kernelINS2_12policy_hub_t12policy_500_tEmN6thrust24THRUST_300001_SM_1000_NS8cuda_cub20__uninitialized_fill7functorINS7_10device_ptrIfEEfEEEEvT0_T1_ --------------------------
	.section	.text._ZN3cub18CUB_300001_SM_10006detail8for_each13static_kernelINS2_12policy_hub_t12policy_500_tEmN6thrust24THRUST_300001_SM_1000_NS8cuda_cub20__uninitialized_fill7functorINS7_10device_ptrIfEEfEEEEvT0_T1_,"ax",@progbits
	.align	128
        .global         _ZN3cub18CUB_300001_SM_10006detail8for_each13static_kernelINS2_12policy_hub_t12policy_500_tEmN6thrust24THRUST_300001_SM_1000_NS8cuda_cub20__uninitialized_fill7functorINS7_10device_ptrIfEEfEEEEvT0_T1_
        .type           _ZN3cub18CUB_300001_SM_10006detail8for_each13static_kernelINS2_12policy_hub_t12policy_500_tEmN6thrust24THRUST_300001_SM_1000_NS8cuda_cub20__uninitialized_fill7functorINS7_10device_ptrIfEEfEEEEvT0_T1_,@function
        .size           _ZN3cub18CUB_300001_SM_10006detail8for_each13static_kernelINS2_12policy_hub_t12policy_500_tEmN6thrust24THRUST_300001_SM_1000_NS8cuda_cub20__uninitialized_fill7functorINS7_10device_ptrIfEEfEEEEvT0_T1_,(.L_x_271 - _ZN3cub18CUB_300001_SM_10006detail8for_each13static_kernelINS2_12policy_hub_t12policy_500_tEmN6thrust24THRUST_300001_SM_1000_NS8cuda_cub20__uninitialized_fill7functorINS7_10device_ptrIfEEfEEEEvT0_T1_)
        .other          _ZN3cub18CUB_300001_SM_10006detail8for_each13static_kernelINS2_12policy_hub_t12policy_500_tEmN6thrust24THRUST_300001_SM_1000_NS8cuda_cub20__uninitialized_fill7functorINS7_10device_ptrIfEEfEEEEvT0_T1_,@"STO_CUDA_ENTRY STV_DEFAULT"
_ZN3cub18CUB_300001_SM_10006detail8for_each13static_kernelINS2_12policy_hub_t12policy_500_tEmN6thrust24THRUST_300001_SM_1000_NS8cuda_cub20__uninitialized_fill7functorINS7_10device_ptrIfEEfEEEEvT0_T1_:
.text._ZN3cub18CUB_300001_SM_10006detail8for_each13static_kernelINS2_12policy_hub_t12policy_500_tEmN6thrust24THRUST_300001_SM_1000_NS8cuda_cub20__uninitialized_fill7functorINS7_10device_ptrIfEEfEEEEvT0_T1_:
[----:B------:R-:W-:Y:S08]  /*0000*/  LDC R1, c[0x0][0x37c] ;  /* 0x0000df00ff017b82 */ /* 0x000ff00000000800 */
[----:B------:R-:W0:Y:S01]  /*0010*/  S2UR UR4, SR_CTAID.X ;  /* 0x00000000000479c3 */ /* 0x000e220000002500 */
[----:B------:R-:W1:Y:S01]  /*0020*/  LDCU.64 UR6, c[0x0][0x380] ;  /* 0x00007000ff0677ac */ /* 0x000e620008000a00 */
[----:B------:R-:W2:Y:S01]  /*0030*/  LDCU.64 UR8, c[0x0][0x358] ;  /* 0x00006b00ff0877ac */ /* 0x000ea20008000a00 */
[----:B0-----:R-:W-:-:S04]  /*0040*/  UIMAD.WIDE.U32 UR4, UR4, 0x200, URZ ;  /* 0x00000200040478a5 */ /* 0x001fc8000f8e00ff */
[----:B-1----:R-:W-:-:S04]  /*0050*/  UIADD3 UR6, UP0, UPT, -UR4, UR6, URZ ;  /* 0x0000000604067290 */ /* 0x002fc8000ff1e1ff */
[----:B------:R-:W-:Y:S02]  /*0060*/  UIADD3.X UR7, UPT, UPT, ~UR5, UR7, URZ, UP0, !UPT ;  /* 0x0000000705077290 */ /* 0x000fe400087fe5ff */
[----:B------:R-:W-:-:S04]  /*0070*/  UISETP.GE.U32.AND UP0, UPT, UR6, 0x200, UPT ;  /* 0x000002000600788c */ /* 0x000fc8000bf06070 */
[----:B------:R-:W-:-:S09]  /*0080*/  UISETP.GE.U32.AND.EX UP0, UPT, UR7, URZ, UPT, UP0 ;  /* 0x000000ff0700728c */ /* 0x000fd2000bf06100 */
[----:B--2---:R-:W-:Y:S05]  /*0090*/  BRA.U !UP0, `(.L_x_235) ;  /* 0x0000000108287547 */ /* 0x004fea000b800000 */
[----:B------:R-:W0:Y:S01]  /*00a0*/  S2R R0, SR_TID.X ;  /* 0x0000000000007919 */ /* 0x000e220000002100 */
[----:B------:R-:W1:Y:S01]  /*00b0*/  LDCU.64 UR6, c[0x0][0x388] ;  /* 0x00007100ff0677ac */ /* 0x000e620008000a00 */
[----:B------:R-:W2:Y:S01]  /*00c0*/  LDC R5, c[0x0][0x390] ;  /* 0x0000e400ff057b82 */ /* 0x000ea20000000800 */
[----:B0-----:R-:W-:-:S05]  /*00d0*/  IADD3 R0, P0, PT, R0, UR4, RZ ;  /* 0x0000000400007c10 */ /* 0x001fca000ff1e0ff */
[----:B------:R-:W-:Y:S01]  /*00e0*/  IMAD.X R3, RZ, RZ, UR5, P0 ;  /* 0x00000005ff037e24 */ /* 0x000fe200080e06ff */
[----:B-1----:R-:W-:-:S04]  /*00f0*/  LEA R2, P0, R0, UR6, 0x2 ;  /* 0x0000000600027c11 */ /* 0x002fc8000f8010ff */
[----:B------:R-:W-:-:S05]  /*0100*/  LEA.HI.X R3, R0, UR7, R3, 0x2, P0 ;  /* 0x0000000700037c11 */ /* 0x000fca00080f1403 */
[----:B--2---:R-:W-:Y:S04]  /*0110*/  STG.E desc[UR8][R2.64], R5 ;  /* 0x0000000502007986 */ /* 0x004fe8000c101908 */
[----:B------:R-:W-:Y:S01]  /*0120*/  STG.E desc[UR8][R2.64+0x400], R5 ;  /* 0x0004000502007986 */ /* 0x000fe2000c101908 */
[----:B------:R-:W-:Y:S05]  /*0130*/  EXIT ;  /* 0x000000000000794d */ /* 0x000fea0003800000 */
.L_x_235:
[----:B------:R-:W0:Y:S01]  /*0140*/  S2R R0, SR_TID.X ;  /* 0x0000000000007919 */ /* 0x000e220000002100 */
[----:B------:R-:W-:Y:S01]  /*0150*/  IMAD.U32 R2, RZ, RZ, UR7 ;  /* 0x00000007ff027e24 */ /* 0x000fe2000f8e00ff */
[----:B------:R-:W1:Y:S01]  /*0160*/  LDCU.64 UR10, c[0x0][0x388] ;  /* 0x00007100ff0a77ac */ /* 0x000e620008000a00 */
[----:B------:R-:W-:Y:S01]  /*0170*/  IMAD.U32 R4, RZ, RZ, UR7 ;  /* 0x00000007ff047e24 */ /* 0x000fe2000f8e00ff */
[----:B0-----:R-:W-:-:S04]  /*0180*/  ISETP.LT.U32.AND P0, PT, R0, UR6, PT ;  /* 0x0000000600007c0c */ /* 0x001fc8000bf01070 */
[----:B------:R-:W-:Y:S01]  /*0190*/  ISETP.GT.U32.AND.EX P0, PT, R2, RZ, PT, P0 ;  /* 0x000000ff0200720c */ /* 0x000fe20003f04100 */
[C---:B------:R-:W-:Y:S01]  /*01a0*/  VIADD R2, R0.reuse, 0x100 ;  /* 0x0000010000027836 */ /* 0x040fe20000000000 */
[----:B------:R-:W-:-:S04]  /*01b0*/  IADD3 R0, P2, PT, R0, UR4, RZ ;  /* 0x0000000400007c10 */ /* 0x000fc8000ff5e0ff */
[----:B------:R-:W-:Y:S01]  /*01c0*/  ISETP.LT.U32.AND P1, PT, R2, UR6, PT ;  /* 0x0000000602007c0c */ /* 0x000fe2000bf21070 */
[----:B------:R-:W-:Y:S01]  /*01d0*/  IMAD.X R3, RZ, RZ, UR5, P2 ;  /* 0x00000005ff037e24 */ /* 0x000fe200090e06ff */
[----:B-1----:R-:W-:Y:S02]  /*01e0*/  LEA R2, P2, R0, UR10, 0x2 ;  /* 0x0000000a00027c11 */ /* 0x002fe4000f8410ff */
[----:B------:R-:W-:Y:S02]  /*01f0*/  ISETP.GT.U32.AND.EX P1, PT, R4, RZ, PT, P1 ;  /* 0x000000ff0400720c */ /* 0x000fe40003f24110 */
[----:B------:R-:W-:Y:S01]  /*0200*/  LEA.HI.X R3, R0, UR11, R3, 0x2, P2 ;  /* 0x0000000b00037c11 */ /* 0x000fe200090f1403 */
[----:B------:R-:W0:Y:S04]  /*0210*/  @P0 LDC R5, c[0x0][0x390] ;  /* 0x0000e400ff050b82 */ /* 0x000e280000000800 */
[----:B0-----:R0:W-:Y:S06]  /*0220*/  @P0 STG.E desc[UR8][R2.64], R5 ;  /* 0x0000000502000986 */ /* 0x0011ec000c101908 */
[----:B------:R-:W-:Y:S05]  /*0230*/  @!P1 EXIT ;  /* 0x000000000000994d */ /* 0x000fea0003800000 */
[----:B0-----:R-:W0:Y:S02]  /*0240*/  LDC R5, c[0x0][0x390] ;  /* 0x0000e400ff057b82 */ /* 0x001e240000000800 */
[----:B0-----:R-:W-:Y:S01]  /*0250*/  STG.E desc[UR8][R2.64+0x400], R5 ;  /* 0x0004000502007986 */ /* 0x001fe2000c101908 */
[----:B------:R-:W-:Y:S05]  /*0260*/  EXIT ;  /* 0x000000000000794d */ /* 0x000fea0003800000 */
.L_x_236:
        /* <DEDUP_REMOVED lines=9> */
.L_x_271:


//--------------------- .text._ZN3cub18CUB_300001_SM_10006detail11EmptyKernelIvEEvv --------------------------
	.section	.text._ZN3cub18CUB_300001_SM_10006detail11EmptyKernelIvEEvv,"ax",@progbits
	.align	128
        .global         _ZN3cub18CUB_300001_SM_10006detail11EmptyKernelIvEEvv
        .type           _ZN3cub18CUB_300001_SM_10006detail11EmptyKernelIvEEvv,@function
        .size           _ZN3cub18CUB_300001_SM_10006detail11EmptyKernelIvEEvv,(.L_x_272 - _ZN3cub18CUB_300001_SM_10006detail11EmptyKernelIvEEvv)
        .other          _ZN3cub18CUB_300001_SM_10006detail11EmptyKernelIvEEvv,@"STO_CUDA_ENTRY STV_DEFAULT"
_ZN3cub18CUB_300001_SM_10006detail11EmptyKernelIvEEvv:
.text._ZN3cub18CUB_300001_SM_10006detail11EmptyKernelIvEEvv:
[----:B------:R-:W-:Y:S01]  /*0000*/  LDC R1, c[0x0][0x37c] ;  /* 0x0000df00ff017b82 */ /* 0x000fe20000000800 */
[----:B------:R-:W-:Y:S05]  /*0010*/  EXIT ;  /* 0x000000000000794d */ /* 0x000fea0003800000 */
.L_x_237:
        /* <DEDUP_REMOVED lines=14> */
.L_x_272:


//--------------------- .text._Z9isin_manyPffii   --------------------------
	.section	.text._Z9isin_manyPffii,"ax",@progbits
	.align	128
        .global         _Z9isin_manyPffii
        .type           _Z9isin_manyPffii,@function
        .size           _Z9isin_manyPffii,(.L_x_264 - _Z9isin_manyPffii)
        .other          _Z9isin_manyPffii,@"STO_CUDA_ENTRY STV_DEFAULT"
_Z9isin_manyPffii:
.text._Z9isin_manyPffii:
[----:B------:R-:W-:Y:S01]  /*0000*/  LDC R1, c[0x0][0x37c] ;  /* 0x0000df00ff017b82 */ /* 0x000fe20000000800 */
[----:B------:R-:W0:Y:S07]  /*0010*/  S2R R3, SR_TID.X ;  /* 0x0000000000037919 */ /* 0x000e2e0000002100 */
[----:B------:R-:W0:Y:S01]  /*0020*/  S2UR UR4, SR_CTAID.X ;  /* 0x00000000000479c3 */ /* 0x000e220000002500 */
[----:B------:R-:W1:Y:S07]  /*0030*/  LDCU UR5, c[0x0][0x38c] ;  /* 0x00007180ff0577ac */ /* 0x000e6e0008000800 */
[----:B------:R-:W0:Y:S02]  /*0040*/  LDC R4, c[0x0][0x360] ;  /* 0x0000d800ff047b82 */ /* 0x000e240000000800 */
[----:B0-----:R-:W-:-:S05]  /*0050*/  IMAD R4, R4, UR4, R3 ;  /* 0x0000000404047c24 */ /* 0x001fca000f8e0203 */
[----:B-1----:R-:W-:-:S13]  /*0060*/  ISETP.GE.AND P0, PT, R4, UR5, PT ;  /* 0x0000000504007c0c */ /* 0x002fda000bf06270 */
[----:B------:R-:W-:Y:S05]  /*0070*/  @P0 EXIT ;  /* 0x000000000000094d */ /* 0x000fea0003800000 */
[----:B------:R-:W0:Y:S01]  /*0080*/  LDCU UR5, c[0x0][0x390] ;  /* 0x00007200ff0577ac */ /* 0x000e220008000800 */
[----:B------:R-:W-:Y:S01]  /*0090*/  I2FP.F32.S32 R5, R4 ;  /* 0x0000000400057245 */ /* 0x000fe20000201400 */
[----:B------:R-:W1:Y:S01]  /*00a0*/  LDCU UR4, c[0x0][0x388] ;  /* 0x00007100ff0477ac */ /* 0x000e620008000800 */
[----:B------:R-:W2:Y:S01]  /*00b0*/  LDCU.64 UR12, c[0x0][0x358] ;  /* 0x00006b00ff0c77ac */ /* 0x000ea20008000a00 */
[----:B0-----:R-:W-:Y:S02]  /*00c0*/  UISETP.GE.AND UP0, UPT, UR5, 0x2, UPT ;  /* 0x000000020500788c */ /* 0x001fe4000bf06270 */
[----:B-1----:R-:W-:-:S07]  /*00d0*/  FMUL R5, R5, UR4 ;  /* 0x0000000405057c20 */ /* 0x002fce0008400000 */
[----:B--2---:R-:W-:Y:S05]  /*00e0*/  BRA.U !UP0, `(.L_x_238) ;  /* 0x0000000508e07547 */ /* 0x004fea000b800000 */
[----:B------:R-:W-:Y:S01]  /*00f0*/  UIADD3 UR4, UPT, UPT, UR5, -0x1, URZ ;  /* 0xffffffff05047890 */ /* 0x000fe2000fffe0ff */
[----:B------:R-:W-:Y:S01]  /*0100*/  FMUL R0, R5, -R5 ;  /* 0x8000000505007220 */ /* 0x000fe20000400000 */
[----:B------:R-:W-:Y:S01]  /*0110*/  UIADD3 UR5, UPT, UPT, UR5, -0x2, URZ ;  /* 0xfffffffe05057890 */ /* 0x000fe2000fffe0ff */
[----:B------:R-:W-:Y:S01]  /*0120*/  IMAD.MOV.U32 R6, RZ, RZ, R5 ;  /* 0x000000ffff067224 */ /* 0x000fe200078e0005 */
[----:B------:R-:W-:Y:S02]  /*0130*/  ULOP3.LUT UR9, UR4, 0x3, URZ, 0xc0, !UPT ;  /* 0x0000000304097892 */ /* 0x000fe4000f8ec0ff */
[----:B------:R-:W-:-:S03]  /*0140*/  UISETP.GE.U32.AND UP0, UPT, UR5, 0x3, UPT ;  /* 0x000000030500788c */ /* 0x000fc6000bf06070 */
[----:B------:R-:W-:-:S06]  /*0150*/  UMOV UR5, 0x1 ;  /* 0x0000000100057882 */ /* 0x000fcc0000000000 */
[----:B------:R-:W-:Y:S05]  /*0160*/  BRA.U !UP0, `(.L_x_239) ;  /* 0x0000000508587547 */ /* 0x000fea000b800000 */
[----:B------:R-:W-:Y:S01]  /*0170*/  ULOP3.LUT UR4, UR4, 0xfffffffc, URZ, 0xc0, !UPT ;  /* 0xfffffffc04047892 */ /* 0x000fe2000f8ec0ff */
[----:B------:R-:W-:Y:S01]  /*0180*/  IMAD.MOV.U32 R6, RZ, RZ, R5 ;  /* 0x000000ffff067224 */ /* 0x000fe200078e0005 */
[----:B------:R-:W-:Y:S02]  /*0190*/  UMOV UR10, 0x4 ;  /* 0x00000004000a7882 */ /* 0x000fe40000000000 */
[----:B------:R-:W-:-:S03]  /*01a0*/  UIADD3 UR5, UPT, UPT, -UR4, URZ, URZ ;  /* 0x000000ff04057290 */ /* 0x000fc6000fffe1ff */
[----:B------:R-:W-:-:S09]  /*01b0*/  UMOV UR4, URZ ;  /* 0x000000ff00047c82 */ /* 0x000fd20008000000 */
.L_x_248:
[----:B------:R-:W-:Y:S01]  /*01c0*/  UIADD3 UR6, UPT, UPT, UR10, -0x2, URZ ;  /* 0xfffffffe0a067890 */ /* 0x000fe2000fffe0ff */
[----:B------:R-:W-:Y:S01]  /*01d0*/  BSSY.RECONVERGENT B0, `(.L_x_240) ;  /* 0x000000f000007945 */ /* 0x000fe20003800200 */
[----:B------:R-:W-:-:S04]  /*01e0*/  UIADD3 UR7, UPT, UPT, UR10, -0x1, URZ ;  /* 0xffffffff0a077890 */ /* 0x000fc8000fffe0ff */
[----:B------:R-:W-:-:S06]  /*01f0*/  UIMAD UR6, UR6, UR7, URZ ;  /* 0x00000007060672a4 */ /* 0x000fcc000f8e02ff */
[----:B------:R-:W-:-:S04]  /*0200*/  I2FP.F32.U32 R9, UR6 ;  /* 0x0000000600097c45 */ /* 0x000fc80008201000 */
[----:B------:R-:W0:Y:S08]  /*0210*/  MUFU.RCP R2, R9 ;  /* 0x0000000900027308 */ /* 0x000e300000001000 */
[----:B------:R-:W1:Y:S01]  /*0220*/  FCHK P0, R0, R9 ;  /* 0x0000000900007302 */ /* 0x000e620000000000 */
[----:B0-----:R-:W-:-:S04]  /*0230*/  FFMA R3, -R9, R2, 1 ;  /* 0x3f80000009037423 */ /* 0x001fc80000000102 */
[----:B------:R-:W-:-:S04]  /*0240*/  FFMA R3, R2, R3, R2 ;  /* 0x0000000302037223 */ /* 0x000fc80000000002 */
[----:B------:R-:W-:-:S04]  /*0250*/  FFMA R2, R0, R3, RZ ;  /* 0x0000000300027223 */ /* 0x000fc800000000ff */
[----:B------:R-:W-:-:S04]  /*0260*/  FFMA R7, -R9, R2, R0 ;  /* 0x0000000209077223 */ /* 0x000fc80000000100 */
[----:B------:R-:W-:Y:S01]  /*0270*/  FFMA R3, R3, R7, R2 ;  /* 0x0000000703037223 */ /* 0x000fe20000000002 */
[----:B-1----:R-:W-:Y:S06]  /*0280*/  @!P0 BRA `(.L_x_241) ;  /* 0x00000000000c8947 */ /* 0x002fec0003800000 */
[----:B------:R-:W-:Y:S02]  /*0290*/  MOV R3, R9 ;  /* 0x0000000900037202 */ /* 0x000fe40000000f00 */
[----:B------:R-:W-:-:S07]  /*02a0*/  MOV R8, 0x2c0 ;  /* 0x000002c000087802 */ /* 0x000fce0000000f00 */
[----:B------:R-:W-:Y:S05]  /*02b0*/  CALL.REL.NOINC `($__internal_0_$__cuda_sm3x_div_rn_noftz_f32_slowpath) ;  /* 0x00000004007c7944 */ /* 0x000fea0003c00000 */
.L_x_241:
[----:B------:R-:W-:Y:S05]  /*02c0*/  BSYNC.RECONVERGENT B0 ;  /* 0x0000000000007941 */ /* 0x000fea0003800200 */
.L_x_240:
[----:B------:R-:W-:Y:S01]  /*02d0*/  UIMAD UR6, UR10, UR10, UR10 ;  /* 0x0000000a0a0672a4 */ /* 0x000fe2000f8e020a */
[----:B------:R-:W-:Y:S01]  /*02e0*/  FMUL R6, R3, R6 ;  /* 0x0000000603067220 */ /* 0x000fe20000400000 */
[----:B------:R-:W-:Y:S01]  /*02f0*/  UIADD3 UR8, UPT, UPT, UR10, 0x5, URZ ;  /* 0x000000050a087890 */ /* 0x000fe2000fffe0ff */
[----:B------:R-:W-:Y:S02]  /*0300*/  BSSY.RECONVERGENT B0, `(.L_x_242) ;  /* 0x000000f000007945 */ /* 0x000fe40003800200 */
[----:B------:R-:W-:Y:S01]  /*0310*/  FADD R5, R6, R5 ;  /* 0x0000000506057221 */ /* 0x000fe20000000000 */
        /* <DEDUP_REMOVED lines=9> */
[----:B------:R-:W-:Y:S01]  /*03b0*/  IMAD.MOV.U32 R3, RZ, RZ, R9 ;  /* 0x000000ffff037224 */ /* 0x000fe200078e0009 */
[----:B------:R-:W-:-:S07]  /*03c0*/  MOV R8, 0x3e0 ;  /* 0x000003e000087802 */ /* 0x000fce0000000f00 */
[----:B------:R-:W-:Y:S05]  /*03d0*/  CALL.REL.NOINC `($__internal_0_$__cuda_sm3x_div_rn_noftz_f32_slowpath) ;  /* 0x0000000400347944 */ /* 0x000fea0003c00000 */
[----:B------:R-:W-:-:S07]  /*03e0*/  IMAD.MOV.U32 R7, RZ, RZ, R3 ;  /* 0x000000ffff077224 */ /* 0x000fce00078e0003 */
.L_x_243:
[----:B------:R-:W-:Y:S05]  /*03f0*/  BSYNC.RECONVERGENT B0 ;  /* 0x0000000000007941 */ /* 0x000fea0003800200 */
.L_x_242:
[----:B------:R-:W-:Y:S01]  /*0400*/  UIADD3 UR6, UPT, UPT, UR10, 0x2, URZ ;  /* 0x000000020a067890 */ /* 0x000fe2000fffe0ff */
[----:B------:R-:W-:Y:S01]  /*0410*/  FMUL R6, R6, R7 ;  /* 0x0000000706067220 */ /* 0x000fe20000400000 */
[----:B------:R-:W-:Y:S01]  /*0420*/  UIADD3 UR7, UPT, UPT, UR10, 0x3, URZ ;  /* 0x000000030a077890 */ /* 0x000fe2000fffe0ff */
[----:B------:R-:W-:Y:S02]  /*0430*/  BSSY.RECONVERGENT B0, `(.L_x_244) ;  /* 0x000000f000007945 */ /* 0x000fe40003800200 */
[----:B------:R-:W-:Y:S01]  /*0440*/  FADD R5, R5, R6 ;  /* 0x0000000605057221 */ /* 0x000fe20000000000 */
        /* <DEDUP_REMOVED lines=13> */
.L_x_245:
[----:B------:R-:W-:Y:S05]  /*0520*/  BSYNC.RECONVERGENT B0 ;  /* 0x0000000000007941 */ /* 0x000fea0003800200 */
.L_x_244:
[----:B------:R-:W-:Y:S01]  /*0530*/  UIADD3 UR6, UPT, UPT, UR10, 0x4, URZ ;  /* 0x000000040a067890 */ /* 0x000fe2000fffe0ff */
[----:B------:R-:W-:Y:S01]  /*0540*/  FMUL R6, R6, R3 ;  /* 0x0000000306067220 */ /* 0x000fe20000400000 */
[----:B------:R-:W-:Y:S02]  /*0550*/  BSSY.RECONVERGENT B0, `(.L_x_246) ;  /* 0x000000f000007945 */ /* 0x000fe40003800200 */
[----:B------:R-:W-:Y:S01]  /*0560*/  UIMAD UR6, UR8, UR6, URZ ;  /* 0x00000006080672a4 */ /* 0x000fe2000f8e02ff */
[----:B------:R-:W-:-:S05]  /*0570*/  FADD R5, R5, R6 ;  /* 0x0000000605057221 */ /* 0x000fca0000000000 */
        /* <DEDUP_REMOVED lines=12> */
.L_x_247:
[----:B------:R-:W-:Y:S05]  /*0640*/  BSYNC.RECONVERGENT B0 ;  /* 0x0000000000007941 */ /* 0x000fea0003800200 */
.L_x_246:
[----:B------:R-:W-:Y:S01]  /*0650*/  UIADD3 UR5, UPT, UPT, UR5, 0x4, URZ ;  /* 0x0000000405057890 */ /* 0x000fe2000fffe0ff */
[----:B------:R-:W-:Y:S01]  /*0660*/  FMUL R6, R6, R3 ;  /* 0x0000000306067220 */ /* 0x000fe20000400000 */
[----:B------:R-:W-:Y:S02]  /*0670*/  UIADD3 UR4, UPT, UPT, UR4, 0x4, URZ ;  /* 0x0000000404047890 */ /* 0x000fe4000fffe0ff */
[----:B------:R-:W-:Y:S01]  /*0680*/  UISETP.NE.AND UP0, UPT, UR5, URZ, UPT ;  /* 0x000000ff0500728c */ /* 0x000fe2000bf05270 */
[----:B------:R-:W-:Y:S01]  /*0690*/  FADD R5, R5, R6 ;  /* 0x0000000605057221 */ /* 0x000fe20000000000 */
[----:B------:R-:W-:-:S07]  /*06a0*/  UIADD3 UR10, UPT, UPT, UR10, 0x8, URZ ;  /* 0x000000080a0a7890 */ /* 0x000fce000fffe0ff */
[----:B------:R-:W-:Y:S05]  /*06b0*/  BRA.U UP0, `(.L_x_248) ;  /* 0xfffffff900c07547 */ /* 0x000fea000b83ffff */
[----:B------:R-:W-:-:S12]  /*06c0*/  UIADD3 UR5, UPT, UPT, UR4, 0x1, URZ ;  /* 0x0000000104057890 */ /* 0x000fd8000fffe0ff */
.L_x_239:
[----:B------:R-:W-:-:S09]  /*06d0*/  UISETP.NE.AND UP0, UPT, UR9, URZ, UPT ;  /* 0x000000ff0900728c */ /* 0x000fd2000bf05270 */
[----:B------:R-:W-:Y:S05]  /*06e0*/  BRA.U !UP0, `(.L_x_238) ;  /* 0x0000000108607547 */ /* 0x000fea000b800000 */
[----:B------:R-:W-:Y:S02]  /*06f0*/  ULEA UR6, UR5, 0x1, 0x1 ;  /* 0x0000000105067891 */ /* 0x000fe4000f8e08ff */
[----:B------:R-:W-:-:S12]  /*0700*/  UIADD3 UR7, UPT, UPT, -UR9, URZ, URZ ;  /* 0x000000ff09077290 */ /* 0x000fd8000fffe1ff */
.L_x_251:
[----:B------:R-:W-:Y:S01]  /*0710*/  UIADD3 UR4, UPT, UPT, UR6, -0x1, URZ ;  /* 0xffffffff06047890 */ /* 0x000fe2000fffe0ff */
[----:B------:R-:W-:Y:S01]  /*0720*/  BSSY.RECONVERGENT B0, `(.L_x_249) ;  /* 0x0000010000007945 */ /* 0x000fe20003800200 */
[----:B------:R-:W-:Y:S02]  /*0730*/  UIADD3 UR7, UPT, UPT, UR7, 0x1, URZ ;  /* 0x0000000107077890 */ /* 0x000fe4000fffe0ff */
[----:B------:R-:W-:Y:S02]  /*0740*/  UIMAD UR4, UR4, UR6, URZ ;  /* 0x00000006040472a4 */ /* 0x000fe4000f8e02ff */
[----:B------:R-:W-:-:S04]  /*0750*/  UISETP.NE.AND UP0, UPT, UR7, URZ, UPT ;  /* 0x000000ff0700728c */ /* 0x000fc8000bf05270 */
        /* <DEDUP_REMOVED lines=12> */
.L_x_250:
[----:B------:R-:W-:Y:S05]  /*0820*/  BSYNC.RECONVERGENT B0 ;  /* 0x0000000000007941 */ /* 0x000fea0003800200 */
.L_x_249:
[----:B------:R-:W-:Y:S01]  /*0830*/  FMUL R6, R3, R6 ;  /* 0x0000000603067220 */ /* 0x000fe20000400000 */
[----:B------:R-:W-:-:S03]  /*0840*/  UIADD3 UR6, UPT, UPT, UR6, 0x2, URZ ;  /* 0x0000000206067890 */ /* 0x000fc6000fffe0ff */
[----:B------:R-:W-:Y:S01]  /*0850*/  FADD R5, R6, R5 ;  /* 0x0000000506057221 */ /* 0x000fe20000000000 */
[----:B------:R-:W-:Y:S08]  /*0860*/  BRA.U UP0, `(.L_x_251) ;  /* 0xfffffffd00a87547 */ /* 0x000ff0000b83ffff */
.L_x_238:
[----:B------:R-:W0:Y:S02]  /*0870*/  LDC.64 R2, c[0x0][0x380] ;  /* 0x0000e000ff027b82 */ /* 0x000e240000000a00 */
[----:B0-----:R-:W-:-:S05]  /*0880*/  IMAD.WIDE R2, R4, 0x4, R2 ;  /* 0x0000000404027825 */ /* 0x001fca00078e0202 */
[----:B------:R-:W-:Y:S01]  /*0890*/  STG.E desc[UR12][R2.64], R5 ;  /* 0x0000000502007986 */ /* 0x000fe2000c10190c */
[----:B------:R-:W-:Y:S05]  /*08a0*/  EXIT ;  /* 0x000000000000794d */ /* 0x000fea0003800000 */
        .weak           $__internal_0_$__cuda_sm3x_div_rn_noftz_f32_slowpath
        .type           $__internal_0_$__cuda_sm3x_div_rn_noftz_f32_slowpath,@function
        .size           $__internal_0_$__cuda_sm3x_div_rn_noftz_f32_slowpath,(.L_x_264 - $__internal_0_$__cuda_sm3x_div_rn_noftz_f32_slowpath)
$__internal_0_$__cuda_sm3x_div_rn_noftz_f32_slowpath:
[----:B------:R-:W-:Y:S01]  /*08b0*/  SHF.R.U32.HI R9, RZ, 0x17, R3 ;  /* 0x00000017ff097819 */ /* 0x000fe20000011603 */
[----:B------:R-:W-:Y:S01]  /*08c0*/  BSSY.RECONVERGENT B1, `(.L_x_252) ;  /* 0x0000063000017945 */ /* 0x000fe20003800200 */
[--C-:B------:R-:W-:Y:S02]  /*08d0*/  SHF.R.U32.HI R2, RZ, 0x17, R0.reuse ;  /* 0x00000017ff027819 */ /* 0x100fe40000011600 */
[----:B------:R-:W-:Y:S02]  /*08e0*/  LOP3.LUT R9, R9, 0xff, RZ, 0xc0, !PT ;  /* 0x000000ff09097812 */ /* 0x000fe400078ec0ff */
[----:B------:R-:W-:Y:S01]  /*08f0*/  LOP3.LUT R12, R2, 0xff, RZ, 0xc0, !PT ;  /* 0x000000ff020c7812 */ /* 0x000fe200078ec0ff */
[----:B------:R-:W-:Y:S01]  /*0900*/  IMAD.MOV.U32 R2, RZ, RZ, R0 ;  /* 0x000000ffff027224 */ /* 0x000fe200078e0000 */
[----:B------:R-:W-:-:S03]  /*0910*/  IADD3 R11, PT, PT, R9, -0x1, RZ ;  /* 0xffffffff090b7810 */ /* 0x000fc60007ffe0ff */
[----:B------:R-:W-:Y:S01]  /*0920*/  VIADD R10, R12, 0xffffffff ;  /* 0xffffffff0c0a7836 */ /* 0x000fe20000000000 */
[----:B------:R-:W-:-:S04]  /*0930*/  ISETP.GT.U32.AND P0, PT, R11, 0xfd, PT ;  /* 0x000000fd0b00780c */ /* 0x000fc80003f04070 */
[----:B------:R-:W-:-:S13]  /*0940*/  ISETP.GT.U32.OR P0, PT, R10, 0xfd, P0 ;  /* 0x000000fd0a00780c */ /* 0x000fda0000704470 */
[----:B------:R-:W-:Y:S01]  /*0950*/  @!P0 MOV R7, RZ ;  /* 0x000000ff00078202 */ /* 0x000fe20000000f00 */
[----:B------:R-:W-:Y:S06]  /*0960*/  @!P0 BRA `(.L_x_253) ;  /* 0x00000000005c8947 */ /* 0x000fec0003800000 */
[----:B------:R-:W-:Y:S02]  /*0970*/  FSETP.GTU.FTZ.AND P0, PT, |R0|, +INF , PT ;  /* 0x7f8000000000780b */ /* 0x000fe40003f1c200 */
[----:B------:R-:W-:-:S04]  /*0980*/  FSETP.GTU.FTZ.AND P1, PT, |R3|, +INF , PT ;  /* 0x7f8000000300780b */ /* 0x000fc80003f3c200 */
[----:B------:R-:W-:-:S13]  /*0990*/  PLOP3.LUT P0, PT, P0, P1, PT, 0xf8, 0x8f ;  /* 0x00000000008f781c */ /* 0x000fda0000703f70 */
[----:B------:R-:W-:Y:S05]  /*09a0*/  @P0 BRA `(.L_x_254) ;  /* 0x00000004004c0947 */ /* 0x000fea0003800000 */
[----:B------:R-:W-:-:S13]  /*09b0*/  LOP3.LUT P0, RZ, R3, 0x7fffffff, R2, 0xc8, !PT ;  /* 0x7fffffff03ff7812 */ /* 0x000fda000780c802 */
[----:B------:R-:W-:Y:S05]  /*09c0*/  @!P0 BRA `(.L_x_255) ;  /* 0x00000004003c8947 */ /* 0x000fea0003800000 */
[C---:B------:R-:W-:Y:S02]  /*09d0*/  FSETP.NEU.FTZ.AND P2, PT, |R0|.reuse, +INF , PT ;  /* 0x7f8000000000780b */ /* 0x040fe40003f5d200 */
[----:B------:R-:W-:Y:S02]  /*09e0*/  FSETP.NEU.FTZ.AND P1, PT, |R3|, +INF , PT ;  /* 0x7f8000000300780b */ /* 0x000fe40003f3d200 */
[----:B------:R-:W-:-:S11]  /*09f0*/  FSETP.NEU.FTZ.AND P0, PT, |R0|, +INF , PT ;  /* 0x7f8000000000780b */ /* 0x000fd60003f1d200 */
[----:B------:R-:W-:Y:S05]  /*0a00*/  @!P1 BRA !P2, `(.L_x_255) ;  /* 0x00000004002c9947 */ /* 0x000fea0005000000 */
[----:B------:R-:W-:-:S04]  /*0a10*/  LOP3.LUT P2, RZ, R2, 0x7fffffff, RZ, 0xc0, !PT ;  /* 0x7fffffff02ff7812 */ /* 0x000fc8000784c0ff */
[----:B------:R-:W-:-:S13]  /*0a20*/  PLOP3.LUT P1, PT, P1, P2, PT, 0x2f, 0xf2 ;  /* 0x0000000000f2781c */ /* 0x000fda0000f24577 */
[----:B------:R-:W-:Y:S05]  /*0a30*/  @P1 BRA `(.L_x_256) ;  /* 0x0000000400181947 */ /* 0x000fea0003800000 */
[----:B------:R-:W-:-:S04]  /*0a40*/  LOP3.LUT P1, RZ, R3, 0x7fffffff, RZ, 0xc0, !PT ;  /* 0x7fffffff03ff7812 */ /* 0x000fc8000782c0ff */
[----:B------:R-:W-:-:S13]  /*0a50*/  PLOP3.LUT P0, PT, P0, P1, PT, 0x2f, 0xf2 ;  /* 0x0000000000f2781c */ /* 0x000fda0000702577 */
[----:B------:R-:W-:Y:S05]  /*0a60*/  @P0 BRA `(.L_x_257) ;  /* 0x0000000400000947 */ /* 0x000fea0003800000 */
[----:B------:R-:W-:Y:S02]  /*0a70*/  ISETP.GE.AND P0, PT, R10, RZ, PT ;  /* 0x000000ff0a00720c */ /* 0x000fe40003f06270 */
[----:B------:R-:W-:-:S11]  /*0a80*/  ISETP.GE.AND P1, PT, R11, RZ, PT ;  /* 0x000000ff0b00720c */ /* 0x000fd60003f26270 */
[----:B------:R-:W-:Y:S01]  /*0a90*/  @P0 IMAD.MOV.U32 R7, RZ, RZ, RZ ;  /* 0x000000ffff070224 */ /* 0x000fe200078e00ff */
[----:B------:R-:W-:Y:S01]  /*0aa0*/  @!P0 MOV R7, 0xffffffc0 ;  /* 0xffffffc000078802 */ /* 0x000fe20000000f00 */
[----:B------:R-:W-:Y:S01]  /*0ab0*/  @!P0 FFMA R2, R0, 1.84467440737095516160e+19, RZ ;  /* 0x5f80000000028823 */ /* 0x000fe200000000ff */
[----:B------:R-:W-:-:S03]  /*0ac0*/  @!P1 FFMA R3, R3, 1.84467440737095516160e+19, RZ ;  /* 0x5f80000003039823 */ /* 0x000fc600000000ff */
[----:B------:R-:W-:-:S07]  /*0ad0*/  @!P1 VIADD R7, R7, 0x40 ;  /* 0x0000004007079836 */ /* 0x000fce0000000000 */
.L_x_253:
[----:B------:R-:W-:Y:S01]  /*0ae0*/  LEA R10, R9, 0xc0800000, 0x17 ;  /* 0xc0800000090a7811 */ /* 0x000fe200078eb8ff */
[----:B------:R-:W-:Y:S03]  /*0af0*/  BSSY.RECONVERGENT B2, `(.L_x_258) ;  /* 0x0000036000027945 */ /* 0x000fe60003800200 */
[----:B------:R-:W-:Y:S01]  /*0b00*/  IADD3 R11, PT, PT, -R10, R3, RZ ;  /* 0x000000030a0b7210 */ /* 0x000fe20007ffe1ff */
[----:B------:R-:W-:-:S03]  /*0b10*/  VIADD R10, R12, 0xffffff81 ;  /* 0xffffff810c0a7836 */ /* 0x000fc60000000000 */
[----:B------:R-:W0:Y:S01]  /*0b20*/  MUFU.RCP R3, R11 ;  /* 0x0000000b00037308 */ /* 0x000e220000001000 */
[----:B------:R-:W-:Y:S01]  /*0b30*/  FADD.FTZ R13, -R11, -RZ ;  /* 0x800000ff0b0d7221 */ /* 0x000fe20000010100 */
[C---:B------:R-:W-:Y:S01]  /*0b40*/  IMAD R2, R10.reuse, -0x800000, R2 ;  /* 0xff8000000a027824 */ /* 0x040fe200078e0202 */
[----:B------:R-:W-:-:S04]  /*0b50*/  IADD3 R10, PT, PT, R10, 0x7f, -R9 ;  /* 0x0000007f0a0a7810 */ /* 0x000fc80007ffe809 */
[----:B------:R-:W-:Y:S01]  /*0b60*/  IADD3 R10, PT, PT, R10, R7, RZ ;  /* 0x000000070a0a7210 */ /* 0x000fe20007ffe0ff */
[----:B0-----:R-:W-:-:S04]  /*0b70*/  FFMA R12, R3, R13, 1 ;  /* 0x3f800000030c7423 */ /* 0x001fc8000000000d */
[----:B------:R-:W-:-:S04]  /*0b80*/  FFMA R3, R3, R12, R3 ;  /* 0x0000000c03037223 */ /* 0x000fc80000000003 */
[----:B------:R-:W-:-:S04]  /*0b90*/  FFMA R12, R2, R3, RZ ;  /* 0x00000003020c7223 */ /* 0x000fc800000000ff */
[----:B------:R-:W-:-:S04]  /*0ba0*/  FFMA R14, R13, R12, R2 ;  /* 0x0000000c0d0e7223 */ /* 0x000fc80000000002 */
[----:B------:R-:W-:-:S04]  /*0bb0*/  FFMA R14, R3, R14, R12 ;  /* 0x0000000e030e7223 */ /* 0x000fc8000000000c */
[----:B------:R-:W-:-:S04]  /*0bc0*/  FFMA R13, R13, R14, R2 ;  /* 0x0000000e0d0d7223 */ /* 0x000fc80000000002 */
[----:B------:R-:W-:-:S05]  /*0bd0*/  FFMA R2, R3, R13, R14 ;  /* 0x0000000d03027223 */ /* 0x000fca000000000e */
[----:B------:R-:W-:-:S04]  /*0be0*/  SHF.R.U32.HI R9, RZ, 0x17, R2 ;  /* 0x00000017ff097819 */ /* 0x000fc80000011602 */
[----:B------:R-:W-:-:S05]  /*0bf0*/  LOP3.LUT R9, R9, 0xff, RZ, 0xc0, !PT ;  /* 0x000000ff09097812 */ /* 0x000fca00078ec0ff */
[----:B------:R-:W-:-:S05]  /*0c00*/  IMAD.IADD R11, R9, 0x1, R10 ;  /* 0x00000001090b7824 */ /* 0x000fca00078e020a */
[----:B------:R-:W-:-:S04]  /*0c10*/  IADD3 R7, PT, PT, R11, -0x1, RZ ;  /* 0xffffffff0b077810 */ /* 0x000fc80007ffe0ff */
[----:B------:R-:W-:-:S13]  /*0c20*/  ISETP.GE.U32.AND P0, PT, R7, 0xfe, PT ;  /* 0x000000fe0700780c */ /* 0x000fda0003f06070 */
[----:B------:R-:W-:Y:S05]  /*0c30*/  @!P0 BRA `(.L_x_259) ;  /* 0x0000000000808947 */ /* 0x000fea0003800000 */
[----:B------:R-:W-:-:S13]  /*0c40*/  ISETP.GT.AND P0, PT, R11, 0xfe, PT ;  /* 0x000000fe0b00780c */ /* 0x000fda0003f04270 */
[----:B------:R-:W-:Y:S05]  /*0c50*/  @P0 BRA `(.L_x_260) ;  /* 0x00000000006c0947 */ /* 0x000fea0003800000 */
[----:B------:R-:W-:-:S13]  /*0c60*/  ISETP.GE.AND P0, PT, R11, 0x1, PT ;  /* 0x000000010b00780c */ /* 0x000fda0003f06270 */
[----:B------:R-:W-:Y:S05]  /*0c70*/  @P0 BRA `(.L_x_261) ;  /* 0x0000000000740947 */ /* 0x000fea0003800000 */
[----:B------:R-:W-:Y:S02]  /*0c80*/  ISETP.GE.AND P0, PT, R11, -0x18, PT ;  /* 0xffffffe80b00780c */ /* 0x000fe40003f06270 */
[----:B------:R-:W-:-:S11]  /*0c90*/  LOP3.LUT R2, R2, 0x80000000, RZ, 0xc0, !PT ;  /* 0x8000000002027812 */ /* 0x000fd600078ec0ff */
[----:B------:R-:W-:Y:S05]  /*0ca0*/  @!P0 BRA `(.L_x_261) ;  /* 0x0000000000688947 */ /* 0x000fea0003800000 */
[-CC-:B------:R-:W-:Y:S01]  /*0cb0*/  FFMA.RZ R7, R3, R13.reuse, R14.reuse ;  /* 0x0000000d03077223 */ /* 0x180fe2000000c00e */
[----:B------:R-:W-:Y:S02]  /*0cc0*/  VIADD R12, R11, 0x20 ;  /* 0x000000200b0c7836 */ /* 0x000fe40000000000 */
[-CC-:B------:R-:W-:Y:S01]  /*0cd0*/  FFMA.RM R10, R3, R13.reuse, R14.reuse ;  /* 0x0000000d030a7223 */ /* 0x180fe2000000400e */
[----:B------:R-:W-:Y:S02]  /*0ce0*/  ISETP.NE.AND P2, PT, R11, RZ, PT ;  /* 0x000000ff0b00720c */ /* 0x000fe40003f45270 */
[----:B------:R-:W-:Y:S01]  /*0cf0*/  LOP3.LUT R9, R7, 0x7fffff, RZ, 0xc0, !PT ;  /* 0x007fffff07097812 */ /* 0x000fe200078ec0ff */
[----:B------:R-:W-:Y:S01]  /*0d00*/  FFMA.RP R7, R3, R13, R14 ;  /* 0x0000000d03077223 */ /* 0x000fe2000000800e */
[----:B------:R-:W-:Y:S02]  /*0d10*/  ISETP.NE.AND P1, PT, R11, RZ, PT ;  /* 0x000000ff0b00720c */ /* 0x000fe40003f25270 */
[----:B------:R-:W-:-:S02]  /*0d20*/  LOP3.LUT R9, R9, 0x800000, RZ, 0xfc, !PT ;  /* 0x0080000009097812 */ /* 0x000fc400078efcff */
[----:B------:R-:W-:Y:S02]  /*0d30*/  IADD3 R3, PT, PT, -R11, RZ, RZ ;  /* 0x000000ff0b037210 */ /* 0x000fe40007ffe1ff */
[----:B------:R-:W-:Y:S02]  /*0d40*/  SHF.L.U32 R12, R9, R12, RZ ;  /* 0x0000000c090c7219 */ /* 0x000fe400000006ff */
[----:B------:R-:W-:Y:S02]  /*0d50*/  FSETP.NEU.FTZ.AND P0, PT, R7, R10, PT ;  /* 0x0000000a0700720b */ /* 0x000fe40003f1d000 */
[----:B------:R-:W-:Y:S02]  /*0d60*/  SEL R10, R3, RZ, P2 ;  /* 0x000000ff030a7207 */ /* 0x000fe40001000000 */
[----:B------:R-:W-:Y:S02]  /*0d70*/  ISETP.NE.AND P1, PT, R12, RZ, P1 ;  /* 0x000000ff0c00720c */ /* 0x000fe40000f25270 */
[----:B------:R-:W-:-:S02]  /*0d80*/  SHF.R.U32.HI R10, RZ, R10, R9 ;  /* 0x0000000aff0a7219 */ /* 0x000fc40000011609 */
[----:B------:R-:W-:Y:S02]  /*0d90*/  PLOP3.LUT P0, PT, P0, P1, PT, 0xf8, 0x8f ;  /* 0x00000000008f781c */ /* 0x000fe40000703f70 */
[----:B------:R-:W-:Y:S02]  /*0da0*/  SHF.R.U32.HI R12, RZ, 0x1, R10 ;  /* 0x00000001ff0c7819 */ /* 0x000fe4000001160a */
[----:B------:R-:W-:-:S04]  /*0db0*/  SEL R3, RZ, 0x1, !P0 ;  /* 0x00000001ff037807 */ /* 0x000fc80004000000 */
[----:B------:R-:W-:-:S04]  /*0dc0*/  LOP3.LUT R3, R3, 0x1, R12, 0xf8, !PT ;  /* 0x0000000103037812 */ /* 0x000fc800078ef80c */
[----:B------:R-:W-:-:S05]  /*0dd0*/  LOP3.LUT R3, R3, R10, RZ, 0xc0, !PT ;  /* 0x0000000a03037212 */ /* 0x000fca00078ec0ff */
[----:B------:R-:W-:-:S05]  /*0de0*/  IMAD.IADD R3, R12, 0x1, R3 ;  /* 0x000000010c037824 */ /* 0x000fca00078e0203 */
[----:B------:R-:W-:Y:S01]  /*0df0*/  LOP3.LUT R2, R3, R2, RZ, 0xfc, !PT ;  /* 0x0000000203027212 */ /* 0x000fe200078efcff */
[----:B------:R-:W-:Y:S06]  /*0e00*/  BRA `(.L_x_261) ;  /* 0x0000000000107947 */ /* 0x000fec0003800000 */
.L_x_260:
[----:B------:R-:W-:-:S04]  /*0e10*/  LOP3.LUT R2, R2, 0x80000000, RZ, 0xc0, !PT ;  /* 0x8000000002027812 */ /* 0x000fc800078ec0ff */
[----:B------:R-:W-:Y:S01]  /*0e20*/  LOP3.LUT R2, R2, 0x7f800000, RZ, 0xfc, !PT ;  /* 0x7f80000002027812 */ /* 0x000fe200078efcff */
[----:B------:R-:W-:Y:S06]  /*0e30*/  BRA `(.L_x_261) ;  /* 0x0000000000047947 */ /* 0x000fec0003800000 */
.L_x_259:
[----:B------:R-:W-:-:S07]  /*0e40*/  LEA R2, R10, R2, 0x17 ;  /* 0x000000020a027211 */ /* 0x000fce00078eb8ff */
.L_x_261:
[----:B------:R-:W-:Y:S05]  /*0e50*/  BSYNC.RECONVERGENT B2 ;  /* 0x0000000000027941 */ /* 0x000fea0003800200 */
.L_x_258:
[----:B------:R-:W-:Y:S05]  /*0e60*/  BRA `(.L_x_262) ;  /* 0x0000000000207947 */ /* 0x000fea0003800000 */
.L_x_257:
[----:B------:R-:W-:-:S04]  /*0e70*/  LOP3.LUT R2, R3, 0x80000000, R2, 0x48, !PT ;  /* 0x8000000003027812 */ /* 0x000fc800078e4802 */
[----:B------:R-:W-:Y:S01]  /*0e80*/  LOP3.LUT R2, R2, 0x7f800000, RZ, 0xfc, !PT ;  /* 0x7f80000002027812 */ /* 0x000fe200078efcff */
[----:B------:R-:W-:Y:S06]  /*0e90*/  BRA `(.L_x_262) ;  /* 0x0000000000147947 */ /* 0x000fec0003800000 */
.L_x_256:
[----:B------:R-:W-:Y:S01]  /*0ea0*/  LOP3.LUT R2, R3, 0x80000000, R2, 0x48, !PT ;  /* 0x8000000003027812 */ /* 0x000fe200078e4802 */
[----:B------:R-:W-:Y:S06]  /*0eb0*/  BRA `(.L_x_262) ;  /* 0x00000000000c7947 */ /* 0x000fec0003800000 */
.L_x_255:
[----:B------:R-:W0:Y:S01]  /*0ec0*/  MUFU.RSQ R2, -QNAN ;  /* 0xffc0000000027908 */ /* 0x000e220000001400 */
[----:B------:R-:W-:Y:S05]  /*0ed0*/  BRA `(.L_x_262) ;  /* 0x0000000000047947 */ /* 0x000fea0003800000 */
.L_x_254:
[----:B------:R-:W-:-:S07]  /*0ee0*/  FADD.FTZ R2, R0, R3 ;  /* 0x0000000300027221 */ /* 0x000fce0000010000 */
.L_x_262:
[----:B------:R-:W-:Y:S05]  /*0ef0*/  BSYNC.RECONVERGENT B1 ;  /* 0x0000000000017941 */ /* 0x000fea0003800200 */
.L_x_252:
[----:B------:R-:W-:Y:S02]  /*0f00*/  HFMA2 R9, -RZ, RZ, 0, 0 ;  /* 0x00000000ff097431 */ /* 0x000fe400000001ff */
[----:B0-----:R-:W-:Y:S02]  /*0f10*/  IMAD.MOV.U32 R3, RZ, RZ, R2 ;  /* 0x000000ffff037224 */ /* 0x001fe400078e0002 */
[----:B------:R-:W-:Y:S05]  /*0f20*/  RET.REL.NODEC R8 `(_Z9isin_manyPffii) ;  /* 0xfffffff008347950 */ /* 0x000fea0003c3ffff */
.L_x_263:
        /* <DEDUP_REMOVED lines=13> */
.L_x_264:


//--------------------- .nv.shared._ZN3cub18CUB_300001_SM_10006detail6reduce28DeviceReduceSingleTileKernelINS2_10policy_hubIfyN4cuda3std3__44plusIfEEE10Policy1000EPfSC_iS9_ffNS7_10__identityEEEvT0_T1_T2_T3_T4_T6_ --------------------------
	.section	.nv.shared._ZN3cub18CUB_300001_SM_10006detail6reduce28DeviceReduceSingleTileKernelINS2_10policy_hubIfyN4cuda3std3__44plusIfEEE10Policy1000EPfSC_iS9_ffNS7_10__identityEEEvT0_T1_T2_T3_T4_T6_,"aw",@nobits
	.sectionflags	@""
	.align	4
.nv.shared._ZN3cub18CUB_300001_SM_10006detail6reduce28DeviceReduceSingleTileKernelINS2_10policy_hubIfyN4cuda3std3__44plusIfEEE10Policy1000EPfSC_iS9_ffNS7_10__identityEEEvT0_T1_T2_T3_T4_T6_:
	.zero		1068


//--------------------- .nv.shared.reserved.0     --------------------------
	.section	.nv.shared.reserved.0,"aw",@nobits
	.weak		__nv_reservedSMEM_offset_0_alias
	.size		__nv_reservedSMEM_offset_0_alias, 0, 64
	.other		__nv_reservedSMEM_offset_0_alias,@"STO_CUDA_RESERVED_SHARED STV_DEFAULT"
__nv_reservedSMEM_offset_0_alias:
	.zero		0
	.zero		64


//--------------------- .nv.global                --------------------------
	.section	.nv.global,"aw",@nobits
.nv.global:
	.type		_ZN34_INTERNAL_7232f4c7_4_k_cu_410f7bb56thrust24THRUST_300001_SM_1000_NS3seqE,@object
	.size		_ZN34_INTERNAL_7232f4c7_4_k_cu_410f7bb56thrust24THRUST_300001_SM_1000_NS3seqE,(_ZN34_INTERNAL_7232f4c7_4_k_cu_410f7bb54cuda3std3__48in_placeE - _ZN34_INTERNAL_7232f4c7_4_k_cu_410f7bb56thrust24THRUST_300001_SM_1000_NS3seqE)
_ZN34_INTERNAL_7232f4c7_4_k_cu_410f7bb56thrust24THRUST_300001_SM_1000_NS3seqE:
	.zero		1
	.type		_ZN34_INTERNAL_7232f4c7_4_k_cu_410f7bb54cuda3std3__48in_placeE,@object
	.size		_ZN34_INTERNAL_7232f4c7_4_k_cu_410f7bb54cuda3std3__48in_placeE,(_ZN34_INTERNAL_7232f4c7_4_k_cu_410f7bb54cuda3std6ranges3__45__cpo4sizeE - _ZN34_INTERNAL_7232f4c7_4_k_cu_410f7bb54cuda3std3__48in_placeE)
_ZN34_INTERNAL_7232f4c7_4_k_cu_410f7bb54cuda3std3__48in_placeE:
	.zero		1
	.type		_ZN34_INTERNAL_7232f4c7_4_k_cu_410f7bb54cuda3std6ranges3__45__cpo4sizeE,@object
	.size		_ZN34_INTERNAL_7232f4c7_4_k_cu_410f7bb54cuda3std6ranges3__45__cpo4sizeE,(_ZN34_INTERNAL_7232f4c7_4_k_cu_410f7bb56thrust24THRUST_300001_SM_1000_NS12placeholders2_3E - _ZN34_INTERNAL_7232f4c7_4_k_cu_410f7bb54cuda3std6ranges3__45__cpo4sizeE)
_ZN34_INTERNAL_7232f4c7_4_k_cu_410f7bb54cuda3std6ranges3__45__cpo4sizeE:
	.zero		1
	.type		_ZN34_INTERNAL_7232f4c7_4_k_cu_410f7bb56thrust24THRUST_300001_SM_1000_NS12placeholders2_3E,@object
	.size		_ZN34_INTERNAL_7232f4c7_4_k_cu_410f7bb56thrust24THRUST_300001_SM_1000_NS12placeholders2_3E,(_ZN34_INTERNAL_7232f4c7_4_k_cu_410f7bb54cuda3std3__45__cpo6cbeginE - _ZN34_INTERNAL_7232f4c7_4_k_cu_410f7bb56thrust24THRUST_300001_SM_1000_NS12placeholders2_3E)
_ZN34_INTERNAL_7232f4c7_4_k_cu_410f7bb56thrust24THRUST_300001_SM_1000_NS12placeholders2_3E:
	.zero		1
	.type		_ZN34_INTERNAL_7232f4c7_4_k_cu_410f7bb54cuda3std3__45__cpo6cbeginE,@object
	.size		_ZN34_INTERNAL_7232f4c7_4_k_cu_410f7bb54cuda3std3__45__cpo6cbeginE,(_ZN34_INTERNAL_7232f4c7_4_k_cu_410f7bb54cuda3std6ranges3__45__cpo6cbeginE - _ZN34_INTERNAL_7232f4c7_4_k_cu_410f7bb54cuda3std3__45__cpo6cbeginE)
_ZN34_INTERNAL_7232f4c7_4_k_cu_410f7bb54cuda3std3__45__cpo6cbeginE:
	.zero		1
	.type		_ZN34_INTERNAL_7232f4c7_4_k_cu_410f7bb54cuda3std6ranges3__45__cpo6cbeginE,@object
	.size		_ZN34_INTERNAL_7232f4c7_4_k_cu_410f7bb54cuda3std6ranges3__45__cpo6cbeginE,(_ZN34_INTERNAL_7232f4c7_4_k_cu_410f7bb56thrust24THRUST_300001_SM_1000_NS12placeholders2_7E - _ZN34_INTERNAL_7232f4c7_4_k_cu_410f7bb54cuda3std6ranges3__45__cpo6cbeginE)
_ZN34_INTERNAL_7232f4c7_4_k_cu_410f7bb54cuda3std6ranges3__45__cpo6cbeginE:
	.zero		1
	.type		_ZN34_INTERNAL_7232f4c7_4_k_cu_410f7bb56thrust24THRUST_300001_SM_1000_NS12placeholders2_7E,@object
	.size		_ZN34_INTERNAL_7232f4c7_4_k_cu_410f7bb56thrust24THRUST_300001_SM_1000_NS12placeholders2_7E,(_ZN34_INTERNAL_7232f4c7_4_k_cu_410f7bb54cuda3std3__45__cpo7crbeginE - _ZN34_INTERNAL_7232f4c7_4_k_cu_410f7bb56thrust24THRUST_300001_SM_1000_NS12placeholders2_7E)
_ZN34_INTERNAL_7232f4c7_4_k_cu_410f7bb56thrust24THRUST_300001_SM_1000_NS12placeholders2_7E:
	.zero		1
	.type		_ZN34_INTERNAL_7232f4c7_4_k_cu_410f7bb54cuda3std3__45__cpo7crbeginE,@object
	.size		_ZN34_INTERNAL_7232f4c7_4_k_cu_410f7bb54cuda3std3__45__cpo7crbeginE,(_ZN34_INTERNAL_7232f4c7_4_k_cu_410f7bb54cuda3std6ranges3__45__cpo4nextE - _ZN34_INTERNAL_7232f4c7_4_k_cu_410f7bb54cuda3std3__45__cpo7crbeginE)
_ZN34_INTERNAL_7232f4c7_4_k_cu_410f7bb54cuda3std3__45__cpo7crbeginE:
	.zero		1
	.type		_ZN34_INTERNAL_7232f4c7_4_k_cu_410f7bb54cuda3std6ranges3__45__cpo4nextE,@object
	.size		_ZN34_INTERNAL_7232f4c7_4_k_cu_410f7bb54cuda3std6ranges3__45__cpo4nextE,(_ZN34_INTERNAL_7232f4c7_4_k_cu_410f7bb54cuda3std6ranges3__45__cpo4swapE - _ZN34_INTERNAL_7232f4c7_4_k_cu_410f7bb54cuda3std6ranges3__45__cpo4nextE)
_ZN34_INTERNAL_7232f4c7_4_k_cu_410f7bb54cuda3std6ranges3__45__cpo4nextE:
	.zero		1
	.type		_ZN34_INTERNAL_7232f4c7_4_k_cu_410f7bb54cuda3std6ranges3__45__cpo4swapE,@object
	.size		_ZN34_INTERNAL_7232f4c7_4_k_cu_410f7bb54cuda3std6ranges3__45__cpo4swapE,(_ZN34_INTERNAL_7232f4c7_4_k_cu_410f7bb56thrust24THRUST_300001_SM_1000_NS8cuda_cub10par_nosyncE - _ZN34_INTERNAL_7232f4c7_4_k_cu_410f7bb54cuda3std6ranges3__45__cpo4swapE)
_ZN34_INTERNAL_7232f4c7_4_k_cu_410f7bb54cuda3std6ranges3__45__cpo4swapE:
	.zero		1
	.type		_ZN34_INTERNAL_7232f4c7_4_k_cu_410f7bb56thrust24THRUST_300001_SM_1000_NS8cuda_cub10par_nosyncE,@object
	.size		_ZN34_INTERNAL_7232f4c7_4_k_cu_410f7bb56thrust24THRUST_300001_SM_1000_NS8cuda_cub10par_nosyncE,(_ZN34_INTERNAL_7232f4c7_4_k_cu_410f7bb56thrust24THRUST_300001_SM_1000_NS12placeholders2_9E - _ZN34_INTERNAL_7232f4c7_4_k_cu_410f7bb56thrust24THRUST_300001_SM_1000_NS8cuda_cub10par_nosyncE)
_ZN34_INTERNAL_7232f4c7_4_k_cu_410f7bb56thrust24THRUST_300001_SM_1000_NS8cuda_cub10par_nosyncE:
	.zero		1
	.type		_ZN34_INTERNAL_7232f4c7_4_k_cu_410f7bb56thrust24THRUST_300001_SM_1000_NS12placeholders2_9E,@object
	.size		_ZN34_INTERNAL_7232f4c7_4_k_cu_410f7bb56thrust24THRUST_300001_SM_1000_NS12placeholders2_9E,(_ZN34_INTERNAL_7232f4c7_4_k_cu_410f7bb54cuda3std3__436_GLOBAL__N__7232f4c7_4_k_cu_410f7bb56ignoreE - _ZN34_INTERNAL_7232f4c7_4_k_cu_410f7bb56thrust24THRUST_300001_SM_1000_NS12placeholders2_9E)
_ZN34_INTERNAL_7232f4c7_4_k_cu_410f7bb56thrust24THRUST_300001_SM_1000_NS12placeholders2_9E:
	.zero		1
	.type		_ZN34_INTERNAL_7232f4c7_4_k_cu_410f7bb54cuda3std3__436_GLOBAL__N__7232f4c7_4_k_cu_410f7bb56ignoreE,@object
	.size		_ZN34_INTERNAL_7232f4c7_4_k_cu_410f7bb54cuda3std3__436_GLOBAL__N__7232f4c7_4_k_cu_410f7bb56ignoreE,(_ZN34_INTERNAL_7232f4c7_4_k_cu_410f7bb54cuda3std6ranges3__45__cpo4dataE - _ZN34_INTERNAL_7232f4c7_4_k_cu_410f7bb54cuda3std3__436_GLOBAL__N__7232f4c7_4_k_cu_410f7bb56ignoreE)
_ZN34_INTERNAL_7232f4c7_4_k_cu_410f7bb54cuda3std3__436_GLOBAL__N__7232f4c7_4_k_cu_410f7bb56ignoreE:
	.zero		1
	.type		_ZN34_INTERNAL_7232f4c7_4_k_cu_410f7bb54cuda3std6ranges3__45__cpo4dataE,@object
	.size		_ZN34_INTERNAL_7232f4c7_4_k_cu_410f7bb54cuda3std6ranges3__45__cpo4dataE,(_ZN34_INTERNAL_7232f4c7_4_k_cu_410f7bb56thrust24THRUST_300001_SM_1000_NS12placeholders2_1E - _ZN34_INTERNAL_7232f4c7_4_k_cu_410f7bb54cuda3std6ranges3__45__cpo4dataE)
_ZN34_INTERNAL_7232f4c7_4_k_cu_410f7bb54cuda3std6ranges3__45__cpo4dataE:
	.zero		1
	.type		_ZN34_INTERNAL_7232f4c7_4_k_cu_410f7bb56thrust24THRUST_300001_SM_1000_NS12placeholders2_1E,@object
	.size		_ZN34_INTERNAL_7232f4c7_4_k_cu_410f7bb56thrust24THRUST_300001_SM_1000_NS12placeholders2_1E,(_ZN34_INTERNAL_7232f4c7_4_k_cu_410f7bb54cuda3std3__45__cpo5beginE - _ZN34_INTERNAL_7232f4c7_4_k_cu_410f7bb56thrust24THRUST_300001_SM_1000_NS12placeholders2_1E)
_ZN34_INTERNAL_7232f4c7_4_k_cu_410f7bb56thrust24THRUST_300001_SM_1000_NS12placeholders2_1E:
	.zero		1
	.type		_ZN34_INTERNAL_7232f4c7_4_k_cu_410f7bb54cuda3std3__45__cpo5beginE,@object
	.size		_ZN34_INTERNAL_7232f4c7_4_k_cu_410f7bb54cuda3std3__45__cpo5beginE,(_ZN34_INTERNAL_7232f4c7_4_k_cu_410f7bb54cuda3std6ranges3__45__cpo5beginE - _ZN34_INTERNAL_7232f4c7_4_k_cu_410f7bb54cuda3std3__45__cpo5beginE)
_ZN34_INTERNAL_7232f4c7_4_k_cu_410f7bb54cuda3std3__45__cpo5beginE:
	.zero		1
	.type		_ZN34_INTERNAL_7232f4c7_4_k_cu_410f7bb54cuda3std6ranges3__45__cpo5beginE,@object
	.size		_ZN34_INTERNAL_7232f4c7_4_k_cu_410f7bb54cuda3std6ranges3__45__cpo5beginE,(_ZN34_INTERNAL_7232f4c7_4_k_cu_410f7bb56thrust24THRUST_300001_SM_1000_NS12placeholders2_5E - _ZN34_INTERNAL_7232f4c7_4_k_cu_410f7bb54cuda3std6ranges3__45__cpo5beginE)
_ZN34_INTERNAL_7232f4c7_4_k_cu_410f7bb54cuda3std6ranges3__45__cpo5beginE:
	.zero		1
	.type		_ZN34_INTERNAL_7232f4c7_4_k_cu_410f7bb56thrust24THRUST_300001_SM_1000_NS12placeholders2_5E,@object
	.size		_ZN34_INTERNAL_7232f4c7_4_k_cu_410f7bb56thrust24THRUST_300001_SM_1000_NS12placeholders2_5E,(_ZN34_INTERNAL_7232f4c7_4_k_cu_410f7bb54cuda3std3__45__cpo6rbeginE - _ZN34_INTERNAL_7232f4c7_4_k_cu_410f7bb56thrust24THRUST_300001_SM_1000_NS12placeholders2_5E)
_ZN34_INTERNAL_7232f4c7_4_k_cu_410f7bb56thrust24THRUST_300001_SM_1000_NS12placeholders2_5E:
	.zero		1
	.type		_ZN34_INTERNAL_7232f4c7_4_k_cu_410f7bb54cuda3std3__45__cpo6rbeginE,@object
	.size		_ZN34_INTERNAL_7232f4c7_4_k_cu_410f7bb54cuda3std3__45__cpo6rbeginE,(_ZN34_INTERNAL_7232f4c7_4_k_cu_410f7bb54cuda3std6ranges3__45__cpo7advanceE - _ZN34_INTERNAL_7232f4c7_4_k_cu_410f7bb54cuda3std3__45__cpo6rbeginE)
_ZN34_INTERNAL_7232f4c7_4_k_cu_410f7bb54cuda3std3__45__cpo6rbeginE:
	.zero		1
	.type		_ZN34_INTERNAL_7232f4c7_4_k_cu_410f7bb54cuda3std6ranges3__45__cpo7advanceE,@object
	.size		_ZN34_INTERNAL_7232f4c7_4_k_cu_410f7bb54cuda3std6ranges3__45__cpo7advanceE,(_ZN34_INTERNAL_7232f4c7_4_k_cu_410f7bb54cuda3std3__47nulloptE - _ZN34_INTERNAL_7232f4c7_4_k_cu_410f7bb54cuda3std6ranges3__45__cpo7advanceE)
_ZN34_INTERNAL_7232f4c7_4_k_cu_410f7bb54cuda3std6ranges3__45__cpo7advanceE:
	.zero		1
	.type		_ZN34_INTERNAL_7232f4c7_4_k_cu_410f7bb54cuda3std3__47nulloptE,@object
	.size		_ZN34_INTERNAL_7232f4c7_4_k_cu_410f7bb54cuda3std3__47nulloptE,(_ZN34_INTERNAL_7232f4c7_4_k_cu_410f7bb54cuda3std6ranges3__45__cpo8distanceE - _ZN34_INTERNAL_7232f4c7_4_k_cu_410f7bb54cuda3std3__47nulloptE)
_ZN34_INTERNAL_7232f4c7_4_k_cu_410f7bb54cuda3std3__47nulloptE:
	.zero		1
	.type		_ZN34_INTERNAL_7232f4c7_4_k_cu_410f7bb54cuda3std6ranges3__45__cpo8distanceE,@object
	.size		_ZN34_INTERNAL_7232f4c7_4_k_cu_410f7bb54cuda3std6ranges3__45__cpo8distanceE,(_ZN34_INTERNAL_7232f4c7_4_k_cu_410f7bb56thrust24THRUST_300001_SM_1000_NS12placeholders3_10E - _ZN34_INTERNAL_7232f4c7_4_k_cu_410f7bb54cuda3std6ranges3__45__cpo8distanceE)
_ZN34_INTERNAL_7232f4c7_4_k_cu_410f7bb54cuda3std6ranges3__45__cpo8distanceE:
	.zero		1
	.type		_ZN34_INTERNAL_7232f4c7_4_k_cu_410f7bb56thrust24THRUST_300001_SM_1000_NS12placeholders3_10E,@object
	.size		_ZN34_INTERNAL_7232f4c7_4_k_cu_410f7bb56thrust24THRUST_300001_SM_1000_NS12placeholders3_10E,(_ZN34_INTERNAL_7232f4c7_4_k_cu_410f7bb54cuda3std3__419piecewise_constructE - _ZN34_INTERNAL_7232f4c7_4_k_cu_410f7bb56thrust24THRUST_300001_SM_1000_NS12placeholders3_10E)
_ZN34_INTERNAL_7232f4c7_4_k_cu_410f7bb56thrust24THRUST_300001_SM_1000_NS12placeholders3_10E:
	.zero		1
	.type		_ZN34_INTERNAL_7232f4c7_4_k_cu_410f7bb54cuda3std3__419piecewise_constructE,@object
	.size		_ZN34_INTERNAL_7232f4c7_4_k_cu_410f7bb54cuda3std3__419piecewise_constructE,(_ZN34_INTERNAL_7232f4c7_4_k_cu_410f7bb54cuda3std6ranges3__45__cpo5cdataE - _ZN34_INTERNAL_7232f4c7_4_k_cu_410f7bb54cuda3std3__419piecewise_constructE)
_ZN34_INTERNAL_7232f4c7_4_k_cu_410f7bb54cuda3std3__419piecewise_constructE:
	.zero		1
	.type		_ZN34_INTERNAL_7232f4c7_4_k_cu_410f7bb54cuda3std6ranges3__45__cpo5cdataE,@object
	.size		_ZN34_INTERNAL_7232f4c7_4_k_cu_410f7bb54cuda3std6ranges3__45__cpo5cdataE,(_ZN34_INTERNAL_7232f4c7_4_k_cu_410f7bb56thrust24THRUST_300001_SM_1000_NS12placeholders2_2E - _ZN34_INTERNAL_7232f4c7_4_k_cu_410f7bb54cuda3std6ranges3__45__cpo5cdataE)
_ZN34_INTERNAL_7232f4c7_4_k_cu_410f7bb54cuda3std6ranges3__45__cpo5cdataE:
	.zero		1
	.type		_ZN34_INTERNAL_7232f4c7_4_k_cu_410f7bb56thrust24THRUST_300001_SM_1000_NS12placeholders2_2E,@object
	.size		_ZN34_INTERNAL_7232f4c7_4_k_cu_410f7bb56thrust24THRUST_300001_SM_1000_NS12placeholders2_2E,(_ZN34_INTERNAL_7232f4c7_4_k_cu_410f7bb54cuda3std3__45__cpo3endE - _ZN34_INTERNAL_7232f4c7_4_k_cu_410f7bb56thrust24THRUST_300001_SM_1000_NS12placeholders2_2E)
_ZN34_INTERNAL_7232f4c7_4_k_cu_410f7bb56thrust24THRUST_300001_SM_1000_NS12placeholders2_2E:
	.zero		1
	.type		_ZN34_INTERNAL_7232f4c7_4_k_cu_410f7bb54cuda3std3__45__cpo3endE,@object
	.size		_ZN34_INTERNAL_7232f4c7_4_k_cu_410f7bb54cuda3std3__45__cpo3endE,(_ZN34_INTERNAL_7232f4c7_4_k_cu_410f7bb54cuda3std6ranges3__45__cpo3endE - _ZN34_INTERNAL_7232f4c7_4_k_cu_410f7bb54cuda3std3__45__cpo3endE)
_ZN34_INTERNAL_7232f4c7_4_k_cu_410f7bb54cuda3std3__45__cpo3endE:
	.zero		1
	.type		_ZN34_INTERNAL_7232f4c7_4_k_cu_410f7bb54cuda3std6ranges3__45__cpo3endE,@object
	.size		_ZN34_INTERNAL_7232f4c7_4_k_cu_410f7bb54cuda3std6ranges3__45__cpo3endE,(_ZN34_INTERNAL_7232f4c7_4_k_cu_410f7bb56thrust24THRUST_300001_SM_1000_NS12placeholders2_6E - _ZN34_INTERNAL_7232f4c7_4_k_cu_410f7bb54cuda3std6ranges3__45__cpo3endE)
_ZN34_INTERNAL_7232f4c7_4_k_cu_410f7bb54cuda3std6ranges3__45__cpo3endE:
	.zero		1
	.type		_ZN34_INTERNAL_7232f4c7_4_k_cu_410f7bb56thrust24THRUST_300001_SM_1000_NS12placeholders2_6E,@object
	.size		_ZN34_INTERNAL_7232f4c7_4_k_cu_410f7bb56thrust24THRUST_300001_SM_1000_NS12placeholders2_6E,(_ZN34_INTERNAL_7232f4c7_4_k_cu_410f7bb54cuda3std3__45__cpo4rendE - _ZN34_INTERNAL_7232f4c7_4_k_cu_410f7bb56thrust24THRUST_300001_SM_1000_NS12placeholders2_6E)
_ZN34_INTERNAL_7232f4c7_4_k_cu_410f7bb56thrust24THRUST_300001_SM_1000_NS12placeholders2_6E:
	.zero		1
	.type		_ZN34_INTERNAL_7232f4c7_4_k_cu_410f7bb54cuda3std3__45__cpo4rendE,@object
	.size		_ZN34_INTERNAL_7232f4c7_4_k_cu_410f7bb54cuda3std3__45__cpo4rendE,(_ZN34_INTERNAL_7232f4c7_4_k_cu_410f7bb54cuda3std6ranges3__45__cpo9iter_swapE - _ZN34_INTERNAL_7232f4c7_4_k_cu_410f7bb54cuda3std3__45__cpo4rendE)
_ZN34_INTERNAL_7232f4c7_4_k_cu_410f7bb54cuda3std3__45__cpo4rendE:
	.zero		1
	.type		_ZN34_INTERNAL_7232f4c7_4_k_cu_410f7bb54cuda3std6ranges3__45__cpo9iter_swapE,@object
	.size		_ZN34_INTERNAL_7232f4c7_4_k_cu_410f7bb54cuda3std6ranges3__45__cpo9iter_swapE,(_ZN34_INTERNAL_7232f4c7_4_k_cu_410f7bb54cuda3std3__48unexpectE - _ZN34_INTERNAL_7232f4c7_4_k_cu_410f7bb54cuda3std6ranges3__45__cpo9iter_swapE)
_ZN34_INTERNAL_7232f4c7_4_k_cu_410f7bb54cuda3std6ranges3__45__cpo9iter_swapE:
	.zero		1
	.type		_ZN34_INTERNAL_7232f4c7_4_k_cu_410f7bb54cuda3std3__48unexpectE,@object
	.size		_ZN34_INTERNAL_7232f4c7_4_k_cu_410f7bb54cuda3std3__48unexpectE,(_ZN34_INTERNAL_7232f4c7_4_k_cu_410f7bb56thrust24THRUST_300001_SM_1000_NS8cuda_cub3parE - _ZN34_INTERNAL_7232f4c7_4_k_cu_410f7bb54cuda3std3__48unexpectE)
_ZN34_INTERNAL_7232f4c7_4_k_cu_410f7bb54cuda3std3__48unexpectE:
	.zero		1
	.type		_ZN34_INTERNAL_7232f4c7_4_k_cu_410f7bb56thrust24THRUST_300001_SM_1000_NS8cuda_cub3parE,@object
	.size		_ZN34_INTERNAL_7232f4c7_4_k_cu_410f7bb56thrust24THRUST_300001_SM_1000_NS8cuda_cub3parE,(_ZN34_INTERNAL_7232f4c7_4_k_cu_410f7bb56thrust24THRUST_300001_SM_1000_NS12placeholders2_4E - _ZN34_INTERNAL_7232f4c7_4_k_cu_410f7bb56thrust24THRUST_300001_SM_1000_NS8cuda_cub3parE)
_ZN34_INTERNAL_7232f4c7_4_k_cu_410f7bb56thrust24THRUST_300001_SM_1000_NS8cuda_cub3parE:
	.zero		1
	.type		_ZN34_INTERNAL_7232f4c7_4_k_cu_410f7bb56thrust24THRUST_300001_SM_1000_NS12placeholders2_4E,@object
	.size		_ZN34_INTERNAL_7232f4c7_4_k_cu_410f7bb56thrust24THRUST_300001_SM_1000_NS12placeholders2_4E,(_ZN34_INTERNAL_7232f4c7_4_k_cu_410f7bb54cuda3std3__45__cpo4cendE - _ZN34_INTERNAL_7232f4c7_4_k_cu_410f7bb56thrust24THRUST_300001_SM_1000_NS12placeholders2_4E)
_ZN34_INTERNAL_7232f4c7_4_k_cu_410f7bb56thrust24THRUST_300001_SM_1000_NS12placeholders2_4E:
	.zero		1
	.type		_ZN34_INTERNAL_7232f4c7_4_k_cu_410f7bb54cuda3std3__45__cpo4cendE,@object
	.size		_ZN34_INTERNAL_7232f4c7_4_k_cu_410f7bb54cuda3std3__45__cpo4cendE,(_ZN34_INTERNAL_7232f4c7_4_k_cu_410f7bb54cuda3std6ranges3__45__cpo4cendE - _ZN34_INTERNAL_7232f4c7_4_k_cu_410f7bb54cuda3std3__45__cpo4cendE)
_ZN34_INTERNAL_7232f4c7_4_k_cu_410f7bb54cuda3std3__45__cpo4cendE:
	.zero		1
	.type		_ZN34_INTERNAL_7232f4c7_4_k_cu_410f7bb54cuda3std6ranges3__45__cpo4cendE,@object
	.size		_ZN34_INTERNAL_7232f4c7_4_k_cu_410f7bb54cuda3std6ranges3__45__cpo4cendE,(_ZN34_INTERNAL_7232f4c7_4_k_cu_410f7bb54cuda3std3__420unreachable_sentinelE - _ZN34_INTERNAL_7232f4c7_4_k_cu_410f7bb54cuda3std6ranges3__45__cpo4cendE)
_ZN34_INTERNAL_7232f4c7_4_k_cu_410f7bb54cuda3std6ranges3__45__cpo4cendE:
	.zero		1
	.type		_ZN34_INTERNAL_7232f4c7_4_k_cu_410f7bb54cuda3std3__420unreachable_sentinelE,@object
	.size		_ZN34_INTERNAL_7232f4c7_4_k_cu_410f7bb54cuda3std3__420unreachable_sentinelE,(_ZN34_INTERNAL_7232f4c7_4_k_cu_410f7bb54cuda3std6ranges3__45__cpo5ssizeE - _ZN34_INTERNAL_7232f4c7_4_k_cu_410f7bb54cuda3std3__420unreachable_sentinelE)
_ZN34_INTERNAL_7232f4c7_4_k_cu_410f7bb54cuda3std3__420unreachable_sentinelE:
	.zero		1
	.type		_ZN34_INTERNAL_7232f4c7_4_k_cu_410f7bb54cuda3std6ranges3__45__cpo5ssizeE,@object
	.size		_ZN34_INTERNAL_7232f4c7_4_k_cu_410f7bb54cuda3std6ranges3__45__cpo5ssizeE,(_ZN34_INTERNAL_7232f4c7_4_k_cu_410f7bb56thrust24THRUST_300001_SM_1000_NS12placeholders2_8E - _ZN34_INTERNAL_7232f4c7_4_k_cu_410f7bb54cuda3std6ranges3__45__cpo5ssizeE)
_ZN34_INTERNAL_7232f4c7_4_k_cu_410f7bb54cuda3std6ranges3__45__cpo5ssizeE:
	.zero		1
	.type		_ZN34_INTERNAL_7232f4c7_4_k_cu_410f7bb56thrust24THRUST_300001_SM_1000_NS12placeholders2_8E,@object
	.size		_ZN34_INTERNAL_7232f4c7_4_k_cu_410f7bb56thrust24THRUST_300001_SM_1000_NS12placeholders2_8E,(_ZN34_INTERNAL_7232f4c7_4_k_cu_410f7bb54cuda3std3__45__cpo5crendE - _ZN34_INTERNAL_7232f4c7_4_k_cu_410f7bb56thrust24THRUST_300001_SM_1000_NS12placeholders2_8E)
_ZN34_INTERNAL_7232f4c7_4_k_cu_410f7bb56thrust24THRUST_300001_SM_1000_NS12placeholders2_8E:
	.zero		1
	.type		_ZN34_INTERNAL_7232f4c7_4_k_cu_410f7bb54cuda3std3__45__cpo5crendE,@object
	.size		_ZN34_INTERNAL_7232f4c7_4_k_cu_410f7bb54cuda3std3__45__cpo5crendE,(_ZN34_INTERNAL_7232f4c7_4_k_cu_410f7bb54cuda3std6ranges3__45__cpo4prevE - _ZN34_INTERNAL_7232f4c7_4_k_cu_410f7bb54cuda3std3__45__cpo5crendE)
_ZN34_INTERNAL_7232f4c7_4_k_cu_410f7bb54cuda3std3__45__cpo5crendE:
	.zero		1
	.type		_ZN34_INTERNAL_7232f4c7_4_k_cu_410f7bb54cuda3std6ranges3__45__cpo4prevE,@object
	.size		_ZN34_INTERNAL_7232f4c7_4_k_cu_410f7bb54cuda3std6ranges3__45__cpo4prevE,(_ZN34_INTERNAL_7232f4c7_4_k_cu_410f7bb54cuda3std6ranges3__45__cpo9iter_moveE - _ZN34_INTERNAL_7232f4c7_4_k_cu_410f7bb54cuda3std6ranges3__45__cpo4prevE)
_ZN34_INTERNAL_7232f4c7_4_k_cu_410f7bb54cuda3std6ranges3__45__cpo4prevE:
	.zero		1
	.type		_ZN34_INTERNAL_7232f4c7_4_k_cu_410f7bb54cuda3std6ranges3__45__cpo9iter_moveE,@object
	.size		_ZN34_INTERNAL_7232f4c7_4_k_cu_410f7bb54cuda3std6ranges3__45__cpo9iter_moveE,(_ZN34_INTERNAL_7232f4c7_4_k_cu_410f7bb56thrust24THRUST_300001_SM_1000_NS6system6detail10sequential3seqE - _ZN34_INTERNAL_7232f4c7_4_k_cu_410f7bb54cuda3std6ranges3__45__cpo9iter_moveE)
_ZN34_INTERNAL_7232f4c7_4_k_cu_410f7bb54cuda3std6ranges3__45__cpo9iter_moveE:
	.zero		1
	.type		_ZN34_INTERNAL_7232f4c7_4_k_cu_410f7bb56thrust24THRUST_300001_SM_1000_NS6system6detail10sequential3seqE,@object
	.size		_ZN34_INTERNAL_7232f4c7_4_k_cu_410f7bb56thrust24THRUST_300001_SM_1000_NS6system6detail10sequential3seqE,(.L_31 - _ZN34_INTERNAL_7232f4c7_4_k_cu_410f7bb56thrust24THRUST_300001_SM_1000_NS6system6detail10sequential3seqE)
_ZN34_INTERNAL_7232f4c7_4_k_cu_410f7bb56thrust24THRUST_300001_SM_1000_NS6system6detail10sequential3seqE:
	.zero		1
.L_31:


//--------------------- .nv.shared._ZN3cub18CUB_300001_SM_10006detail6reduce18DeviceReduceKernelINS2_10policy_hubIfyN4cuda3std3__44plusIfEEE10Policy1000EN6thrust24THRUST_300001_SM_1000_NS6detail15normal_iteratorINSD_10device_ptrIfEEEEyS9_fNS7_10__identityEEEvT0_PT3_T1_NS0_13GridEvenShareISN_EET2_T4_ --------------------------
	.section	.nv.shared._ZN3cub18CUB_300001_SM_10006detail6reduce18DeviceReduceKernelINS2_10policy_hubIfyN4cuda3std3__44plusIfEEE10Policy1000EN6thrust24THRUST_300001_SM_1000_NS6detail15normal_iteratorINSD_10device_ptrIfEEEEyS9_fNS7_10__identityEEEvT0_PT3_T1_NS0_13GridEvenShareISN_EET2_T4_,"aw",@nobits
	.sectionflags	@""
	.align	4
.nv.shared._ZN3cub18CUB_300001_SM_10006detail6reduce18DeviceReduceKernelINS2_10policy_hubIfyN4cuda3std3__44plusIfEEE10Policy1000EN6thrust24THRUST_300001_SM_1000_NS6detail15normal_iteratorINSD_10device_ptrIfEEEEyS9_fNS7_10__identityEEEvT0_PT3_T1_NS0_13GridEvenShareISN_EET2_T4_:
	.zero		1068


//--------------------- .nv.shared._ZN3cub18CUB_300001_SM_10006detail6reduce28DeviceReduceSingleTileKernelINS2_10policy_hubIfyN4cuda3std3__44plusIfEEE10Policy1000EN6thrust24THRUST_300001_SM_1000_NS6detail15normal_iteratorINSD_10device_ptrIfEEEEPfyS9_ffNS7_10__identityEEEvT0_T1_T2_T3_T4_T6_ --------------------------
	.section	.nv.shared._ZN3cub18CUB_300001_SM_10006detail6reduce28DeviceReduceSingleTileKernelINS2_10policy_hubIfyN4cuda3std3__44plusIfEEE10Policy1000EN6thrust24THRUST_300001_SM_1000_NS6detail15normal_iteratorINSD_10device_ptrIfEEEEPfyS9_ffNS7_10__identityEEEvT0_T1_T2_T3_T4_T6_,"aw",@nobits
	.sectionflags	@""
	.align	4
.nv.shared._ZN3cub18CUB_300001_SM_10006detail6reduce28DeviceReduceSingleTileKernelINS2_10policy_hubIfyN4cuda3std3__44plusIfEEE10Policy1000EN6thrust24THRUST_300001_SM_1000_NS6detail15normal_iteratorINSD_10device_ptrIfEEEEPfyS9_ffNS7_10__identityEEEvT0_T1_T2_T3_T4_T6_:
	.zero		1068


//--------------------- .nv.shared._ZN3cub18CUB_300001_SM_10006detail6reduce28DeviceReduceSingleTileKernelINS2_10policy_hubIfjN4cuda3std3__44plusIfEEE10Policy1000EPfSC_iS9_ffNS7_10__identityEEEvT0_T1_T2_T3_T4_T6_ --------------------------
	.section	.nv.shared._ZN3cub18CUB_300001_SM_10006detail6reduce28DeviceReduceSingleTileKernelINS2_10policy_hubIfjN4cuda3std3__44plusIfEEE10Policy1000EPfSC_iS9_ffNS7_10__identityEEEvT0_T1_T2_T3_T4_T6_,"aw",@nobits
	.sectionflags	@""
	.align	4
.nv.shared._ZN3cub18CUB_300001_SM_10006detail6reduce28DeviceReduceSingleTileKernelINS2_10policy_hubIfjN4cuda3std3__44plusIfEEE10Policy1000EPfSC_iS9_ffNS7_10__identityEEEvT0_T1_T2_T3_T4_T6_:
	.zero		1108


//--------------------- .nv.shared._ZN3cub18CUB_300001_SM_10006detail6reduce18DeviceReduceKernelINS2_10policy_hubIfjN4cuda3std3__44plusIfEEE10Policy1000EN6thrust24THRUST_300001_SM_1000_NS6detail15normal_iteratorINSD_10device_ptrIfEEEEjS9_fNS7_10__identityEEEvT0_PT3_T1_NS0_13GridEvenShareISN_EET2_T4_ --------------------------
	.section	.nv.shared._ZN3cub18CUB_300001_SM_10006detail6reduce18DeviceReduceKernelINS2_10policy_hubIfjN4cuda3std3__44plusIfEEE10Policy1000EN6thrust24THRUST_300001_SM_1000_NS6detail15normal_iteratorINSD_10device_ptrIfEEEEjS9_fNS7_10__identityEEEvT0_PT3_T1_NS0_13GridEvenShareISN_EET2_T4_,"aw",@nobits
	.sectionflags	@""
	.align	4
.nv.shared._ZN3cub18CUB_300001_SM_10006detail6reduce18DeviceReduceKernelINS2_10policy_hubIfjN4cuda3std3__44plusIfEEE10Policy1000EN6thrust24THRUST_300001_SM_1000_NS6detail15normal_iteratorINSD_10device_ptrIfEEEEjS9_fNS7_10__identityEEEvT0_PT3_T1_NS0_13GridEvenShareISN_EET2_T4_:
	.zero		1108


//--------------------- .nv.shared._ZN3cub18CUB_300001_SM_10006detail6reduce28DeviceReduceSingleTileKernelINS2_10policy_hubIfjN4cuda3std3__44plusIfEEE10Policy1000EN6thrust24THRUST_300001_SM_1000_NS6detail15normal_iteratorINSD_10device_ptrIfEEEEPfjS9_ffNS7_10__identityEEEvT0_T1_T2_T3_T4_T6_ --------------------------
	.section	.nv.shared._ZN3cub18CUB_300001_SM_10006detail6reduce28DeviceReduceSingleTileKernelINS2_10policy_hubIfjN4cuda3std3__44plusIfEEE10Policy1000EN6thrust24THRUST_300001_SM_1000_NS6detail15normal_iteratorINSD_10device_ptrIfEEEEPfjS9_ffNS7_10__identityEEEvT0_T1_T2_T3_T4_T6_,"aw",@nobits
	.sectionflags	@""
	.align	4
.nv.shared._ZN3cub18CUB_300001_SM_10006detail6reduce28DeviceReduceSingleTileKernelINS2_10policy_hubIfjN4cuda3std3__44plusIfEEE10Policy1000EN6thrust24THRUST_300001_SM_1000_NS6detail15normal_iteratorINSD_10device_ptrIfEEEEPfjS9_ffNS7_10__identityEEEvT0_T1_T2_T3_T4_T6_:
	.zero		1108


//--------------------- .nv.constant0._ZN3cub18CUB_300001_SM_10006detail6reduce28DeviceReduceSingleTileKernelINS2_10policy_hubIfyN4cuda3std3__44plusIfEEE10Policy1000EPfSC_iS9_ffNS7_10__identityEEEvT0_T1_T2_T3_T4_T6_ --------------------------
	.section	.nv.constant0._ZN3cub18CUB_300001_SM_10006detail6reduce28DeviceReduceSingleTileKernelINS2_10policy_hubIfyN4cuda3std3__44plusIfEEE10Policy1000EPfSC_iS9_ffNS7_10__identityEEEvT0_T1_T2_T3_T4_T6_,"a",@progbits
	.sectionflags	@""
	.align	4
.nv.constant0._ZN3cub18CUB_300001_SM_10006detail6reduce28DeviceReduceSingleTileKernelINS2_10policy_hubIfyN4cuda3std3__44plusIfEEE10Policy1000EPfSC_iS9_ffNS7_10__identityEEEvT0_T1_T2_T3_T4_T6_:
	.zero		925


//--------------------- .nv.constant0._ZN3cub18CUB_300001_SM_10006detail6reduce18DeviceReduceKernelINS2_10policy_hubIfyN4cuda3std3__44plusIfEEE10Policy1000EN6thrust24THRUST_300001_SM_1000_NS6detail15normal_iteratorINSD_10device_ptrIfEEEEyS9_fNS7_10__identityEEEvT0_PT3_T1_NS0_13GridEvenShareISN_EET2_T4_ --------------------------
	.section	.nv.constant0._ZN3cub18CUB_300001_SM_10006detail6reduce18DeviceReduceKernelINS2_10policy_hubIfyN4cuda3std3__44plusIfEEE10Policy1000EN6thrust24THRUST_300001_SM_1000_NS6detail15normal_iteratorINSD_10device_ptrIfEEEEyS9_fNS7_10__identityEEEvT0_PT3_T1_NS0_13GridEvenShareISN_EET2_T4_,"a",@progbits
	.sectionflags	@""
	.align	4
.nv.constant0._ZN3cub18CUB_300001_SM_10006detail6reduce18DeviceReduceKernelINS2_10policy_hubIfyN4cuda3std3__44plusIfEEE10Policy1000EN6thrust24THRUST_300001_SM_1000_NS6detail15normal_iteratorINSD_10device_ptrIfEEEEyS9_fNS7_10__identityEEEvT0_PT3_T1_NS0_13GridEvenShareISN_EET2_T4_:
	.zero		994


//--------------------- .nv.constant0._ZN3cub18CUB_300001_SM_10006detail6reduce28DeviceReduceSingleTileKernelINS2_10policy_hubIfyN4cuda3std3__44plusIfEEE10Policy1000EN6thrust24THRUST_300001_SM_1000_NS6detail15normal_iteratorINSD_10device_ptrIfEEEEPfyS9_ffNS7_10__identityEEEvT0_T1_T2_T3_T4_T6_ --------------------------
	.section	.nv.constant0._ZN3cub18CUB_300001_SM_10006detail6reduce28DeviceReduceSingleTileKernelINS2_10policy_hubIfyN4cuda3std3__44plusIfEEE10Policy1000EN6thrust24THRUST_300001_SM_1000_NS6detail15normal_iteratorINSD_10device_ptrIfEEEEPfyS9_ffNS7_10__identityEEEvT0_T1_T2_T3_T4_T6_,"a",@progbits
	.sectionflags	@""
	.align	4
.nv.constant0._ZN3cub18CUB_300001_SM_10006detail6reduce28DeviceReduceSingleTileKernelINS2_10policy_hubIfyN4cuda3std3__44plusIfEEE10Policy1000EN6thrust24THRUST_300001_SM_1000_NS6detail15normal_iteratorINSD_10device_ptrIfEEEEPfyS9_ffNS7_10__identityEEEvT0_T1_T2_T3_T4_T6_:
	.zero		929


//--------------------- .nv.constant0._ZN3cub18CUB_300001_SM_10006detail6reduce28DeviceReduceSingleTileKernelINS2_10policy_hubIfjN4cuda3std3__44plusIfEEE10Policy1000EPfSC_iS9_ffNS7_10__identityEEEvT0_T1_T2_T3_T4_T6_ --------------------------
	.section	.nv.constant0._ZN3cub18CUB_300001_SM_10006detail6reduce28DeviceReduceSingleTileKernelINS2_10policy_hubIfjN4cuda3std3__44plusIfEEE10Policy1000EPfSC_iS9_ffNS7_10__identityEEEvT0_T1_T2_T3_T4_T6_,"a",@progbits
	.sectionflags	@""
	.align	4
.nv.constant0._ZN3cub18CUB_300001_SM_10006detail6reduce28DeviceReduceSingleTileKernelINS2_10policy_hubIfjN4cuda3std3__44plusIfEEE10Policy1000EPfSC_iS9_ffNS7_10__identityEEEvT0_T1_T2_T3_T4_T6_:
	.zero		925


//--------------------- .nv.constant0._ZN3cub18CUB_300001_SM_10006detail6reduce18DeviceReduceKernelINS2_10policy_hubIfjN4cuda3std3__44plusIfEEE10Policy1000EN6thrust24THRUST_300001_SM_1000_NS6detail15normal_iteratorINSD_10device_ptrIfEEEEjS9_fNS7_10__identityEEEvT0_PT3_T1_NS0_13GridEvenShareISN_EET2_T4_ --------------------------
	.section	.nv.constant0._ZN3cub18CUB_300001_SM_10006detail6reduce18DeviceReduceKernelINS2_10policy_hubIfjN4cuda3std3__44plusIfEEE10Policy1000EN6thrust24THRUST_300001_SM_1000_NS6detail15normal_iteratorINSD_10device_ptrIfEEEEjS9_fNS7_10__identityEEEvT0_PT3_T1_NS0_13GridEvenShareISN_EET2_T4_,"a",@progbits
	.sectionflags	@""
	.align	4
.nv.constant0._ZN3cub18CUB_300001_SM_10006detail6reduce18DeviceReduceKernelINS2_10policy_hubIfjN4cuda3std3__44plusIfEEE10Policy1000EN6thrust24THRUST_300001_SM_1000_NS6detail15normal_iteratorINSD_10device_ptrIfEEEEjS9_fNS7_10__identityEEEvT0_PT3_T1_NS0_13GridEvenShareISN_EET2_T4_:
	.zero		958


//--------------------- .nv.constant0._ZN3cub18CUB_300001_SM_10006detail6reduce28DeviceReduceSingleTileKernelINS2_10policy_hubIfjN4cuda3std3__44plusIfEEE10Policy1000EN6thrust24THRUST_300001_SM_1000_NS6detail15normal_iteratorINSD_10device_ptrIfEEEEPfjS9_ffNS7_10__identityEEEvT0_T1_T2_T3_T4_T6_ --------------------------
	.section	.nv.constant0._ZN3cub18CUB_300001_SM_10006detail6reduce28DeviceReduceSingleTileKernelINS2_10policy_hubIfjN4cuda3std3__44plusIfEEE10Policy1000EN6thrust24THRUST_300001_SM_1000_NS6detail15normal_iteratorINSD_10device_ptrIfEEEEPfjS9_ffNS7_10__identityEEEvT0_T1_T2_T3_T4_T6_,"a",@progbits
	.sectionflags	@""
	.align	4
.nv.constant0._ZN3cub18CUB_300001_SM_10006detail6reduce28DeviceReduceSingleTileKernelINS2_10policy_hubIfjN4cuda3std3__44plusIfEEE10Policy1000EN6thrust24THRUST_300001_SM_1000_NS6detail15normal_iteratorINSD_10device_ptrIfEEEEPfjS9_ffNS7_10__identityEEEvT0_T1_T2_T3_T4_T6_:
	.zero		925


//--------------------- .nv.constant0._ZN3cub18CUB_300001_SM_10006detail8for_each13static_kernelINS2_12policy_hub_t12policy_500_tEmN6thrust24THRUST_300001_SM_1000_NS8cuda_cub20__uninitialized_fill7functorINS7_10device_ptrIfEEfEEEEvT0_T1_ --------------------------
	.section	.nv.constant0._ZN3cub18CUB_300001_SM_10006detail8for_each13static_kernelINS2_12policy_hub_t12policy_500_tEmN6thrust24THRUST_300001_SM_1000_NS8cuda_cub20__uninitialized_fill7functorINS7_10device_ptrIfEEfEEEEvT0_T1_,"a",@progbits
	.sectionflags	@""
	.align	4
.nv.constant0._ZN3cub18CUB_300001_SM_10006detail8for_each13static_kernelINS2_12policy_hub_t12policy_500_tEmN6thrust24THRUST_300001_SM_1000_NS8cuda_cub20__uninitialized_fill7functorINS7_10device_ptrIfEEfEEEEvT0_T1_:
	.zero		920


//--------------------- .nv.constant0._ZN3cub18CUB_300001_SM_10006detail11EmptyKernelIvEEvv --------------------------
	.section	.nv.constant0._ZN3cub18CUB_300001_SM_10006detail11EmptyKernelIvEEvv,"a",@progbits
	.sectionflags	@""
	.align	4
.nv.constant0._ZN3cub18CUB_300001_SM_10006detail11EmptyKernelIvEEvv:
	.zero		896


//--------------------- .nv.constant0._Z9isin_manyPffii --------------------------
	.section	.nv.constant0._Z9isin_manyPffii,"a",@progbits
	.sectionflags	@""
	.align	4
.nv.constant0._Z9isin_manyPffii:
	.zero		916


//--------------------- SYMBOLS --------------------------

	.type		.nv.reservedSmem.offset0,@object
	.size		.nv.reservedSmem.offset0,0x4
	.type		.nv.reservedSmem.cap,@object
	.size		.nv.reservedSmem.cap,0x4
